//
// Generated by NVIDIA NVVM Compiler
//
// Compiler Build ID: CL-36424714
// Cuda compilation tools, release 13.0, V13.0.88
// Based on NVVM 20.0.0
//

.version 9.0
.target sm_100
.address_size 64

	// .globl	_Z12setup_statesP17curandStateXORWOWi
.extern .func  (.param .b32 func_retval0) vprintf
(
	.param .b64 vprintf_param_0,
	.param .b64 vprintf_param_1
)
;
.func  (.param .align 16 .b8 func_retval0[16]) __internal_trig_reduction_slowpathd
(
	.param .b64 __internal_trig_reduction_slowpathd_param_0
)
;
.func  (.param .b64 func_retval0) __internal_accurate_pow
(
	.param .b64 __internal_accurate_pow_param_0
)
;
.global .align 4 .b8 precalc_xorwow_matrix[102400];
.global .align 4 .b8 precalc_xorwow_offset_matrix[102400];
.global .align 4 .b8 mrg32k3aM1[2304];
.global .align 4 .b8 mrg32k3aM2[2304];
.global .align 4 .b8 mrg32k3aM1SubSeq[2016];
.global .align 4 .b8 mrg32k3aM2SubSeq[2016];
.global .align 4 .b8 mrg32k3aM1Seq[2304];
.global .align 4 .b8 mrg32k3aM2Seq[2304];
.const .align 8 .b8 __cr_lgamma_table[72];
// _ZZN3cub18CUB_300001_SM_10006detail6reduce28DeviceReduceSingleTileKernelINS2_10policy_hubINS0_12KeyValuePairIidEEiNS0_6ArgMinEE10Policy1000ENS0_21ArgIndexInputIteratorIPdidEEPS6_iS7_NS2_20empty_problem_init_tIS6_EES6_N4cuda3std3__410__identityEEEvT0_T1_T2_T3_T4_T6_E12temp_storage has been demoted
// _ZZN3cub18CUB_300001_SM_10006detail6reduce18DeviceReduceKernelINS2_10policy_hubINS0_12KeyValuePairIidEEiNS0_6ArgMinEE10Policy1000ENS0_21ArgIndexInputIteratorIPdidEEiS7_S6_N4cuda3std3__410__identityEEEvT0_PT3_T1_NS0_13GridEvenShareISK_EET2_T4_E12temp_storage has been demoted
// _ZZN3cub18CUB_300001_SM_10006detail6reduce28DeviceReduceSingleTileKernelINS2_10policy_hubINS0_12KeyValuePairIidEEiNS0_6ArgMinEE10Policy1000EPS6_SA_iS7_NS2_20empty_problem_init_tIS6_EES6_N4cuda3std3__410__identityEEEvT0_T1_T2_T3_T4_T6_E12temp_storage has been demoted
.global .align 1 .b8 _ZN34_INTERNAL_4c88c47c_4_k_cu_3f6c161c4cuda3std3__45__cpo5beginE[1];
.global .align 1 .b8 _ZN34_INTERNAL_4c88c47c_4_k_cu_3f6c161c4cuda3std3__45__cpo3endE[1];
.global .align 1 .b8 _ZN34_INTERNAL_4c88c47c_4_k_cu_3f6c161c4cuda3std3__45__cpo6cbeginE[1];
.global .align 1 .b8 _ZN34_INTERNAL_4c88c47c_4_k_cu_3f6c161c4cuda3std3__45__cpo4cendE[1];
.global .align 1 .b8 _ZN34_INTERNAL_4c88c47c_4_k_cu_3f6c161c4cuda3std3__45__cpo6rbeginE[1];
.global .align 1 .b8 _ZN34_INTERNAL_4c88c47c_4_k_cu_3f6c161c4cuda3std3__45__cpo4rendE[1];
.global .align 1 .b8 _ZN34_INTERNAL_4c88c47c_4_k_cu_3f6c161c4cuda3std3__45__cpo7crbeginE[1];
.global .align 1 .b8 _ZN34_INTERNAL_4c88c47c_4_k_cu_3f6c161c4cuda3std3__45__cpo5crendE[1];
.global .align 1 .b8 _ZN34_INTERNAL_4c88c47c_4_k_cu_3f6c161c4cuda3std3__436_GLOBAL__N__4c88c47c_4_k_cu_3f6c161c6ignoreE[1];
.global .align 1 .b8 _ZN34_INTERNAL_4c88c47c_4_k_cu_3f6c161c4cuda3std3__419piecewise_constructE[1];
.global .align 1 .b8 _ZN34_INTERNAL_4c88c47c_4_k_cu_3f6c161c4cuda3std3__48in_placeE[1];
.global .align 1 .b8 _ZN34_INTERNAL_4c88c47c_4_k_cu_3f6c161c4cuda3std3__420unreachable_sentinelE[1];
.global .align 1 .b8 _ZN34_INTERNAL_4c88c47c_4_k_cu_3f6c161c4cuda3std3__47nulloptE[1];
.global .align 1 .b8 _ZN34_INTERNAL_4c88c47c_4_k_cu_3f6c161c4cuda3std3__48unexpectE[1];
.global .align 1 .b8 _ZN34_INTERNAL_4c88c47c_4_k_cu_3f6c161c4cuda3std6ranges3__45__cpo4swapE[1];
.global .align 1 .b8 _ZN34_INTERNAL_4c88c47c_4_k_cu_3f6c161c4cuda3std6ranges3__45__cpo9iter_moveE[1];
.global .align 1 .b8 _ZN34_INTERNAL_4c88c47c_4_k_cu_3f6c161c4cuda3std6ranges3__45__cpo5beginE[1];
.global .align 1 .b8 _ZN34_INTERNAL_4c88c47c_4_k_cu_3f6c161c4cuda3std6ranges3__45__cpo3endE[1];
.global .align 1 .b8 _ZN34_INTERNAL_4c88c47c_4_k_cu_3f6c161c4cuda3std6ranges3__45__cpo6cbeginE[1];
.global .align 1 .b8 _ZN34_INTERNAL_4c88c47c_4_k_cu_3f6c161c4cuda3std6ranges3__45__cpo4cendE[1];
.global .align 1 .b8 _ZN34_INTERNAL_4c88c47c_4_k_cu_3f6c161c4cuda3std6ranges3__45__cpo7advanceE[1];
.global .align 1 .b8 _ZN34_INTERNAL_4c88c47c_4_k_cu_3f6c161c4cuda3std6ranges3__45__cpo9iter_swapE[1];
.global .align 1 .b8 _ZN34_INTERNAL_4c88c47c_4_k_cu_3f6c161c4cuda3std6ranges3__45__cpo4nextE[1];
.global .align 1 .b8 _ZN34_INTERNAL_4c88c47c_4_k_cu_3f6c161c4cuda3std6ranges3__45__cpo4prevE[1];
.global .align 1 .b8 _ZN34_INTERNAL_4c88c47c_4_k_cu_3f6c161c4cuda3std6ranges3__45__cpo4dataE[1];
.global .align 1 .b8 _ZN34_INTERNAL_4c88c47c_4_k_cu_3f6c161c4cuda3std6ranges3__45__cpo5cdataE[1];
.global .align 1 .b8 _ZN34_INTERNAL_4c88c47c_4_k_cu_3f6c161c4cuda3std6ranges3__45__cpo4sizeE[1];
.global .align 1 .b8 _ZN34_INTERNAL_4c88c47c_4_k_cu_3f6c161c4cuda3std6ranges3__45__cpo5ssizeE[1];
.global .align 1 .b8 _ZN34_INTERNAL_4c88c47c_4_k_cu_3f6c161c4cuda3std6ranges3__45__cpo8distanceE[1];
.global .align 1 .b8 _ZN34_INTERNAL_4c88c47c_4_k_cu_3f6c161c6thrust24THRUST_300001_SM_1000_NS6system6detail10sequential3seqE[1];
.global .align 1 .b8 _ZN34_INTERNAL_4c88c47c_4_k_cu_3f6c161c6thrust24THRUST_300001_SM_1000_NS12placeholders2_1E[1];
.global .align 1 .b8 _ZN34_INTERNAL_4c88c47c_4_k_cu_3f6c161c6thrust24THRUST_300001_SM_1000_NS12placeholders2_2E[1];
.global .align 1 .b8 _ZN34_INTERNAL_4c88c47c_4_k_cu_3f6c161c6thrust24THRUST_300001_SM_1000_NS12placeholders2_3E[1];
.global .align 1 .b8 _ZN34_INTERNAL_4c88c47c_4_k_cu_3f6c161c6thrust24THRUST_300001_SM_1000_NS12placeholders2_4E[1];
.global .align 1 .b8 _ZN34_INTERNAL_4c88c47c_4_k_cu_3f6c161c6thrust24THRUST_300001_SM_1000_NS12placeholders2_5E[1];
.global .align 1 .b8 _ZN34_INTERNAL_4c88c47c_4_k_cu_3f6c161c6thrust24THRUST_300001_SM_1000_NS12placeholders2_6E[1];
.global .align 1 .b8 _ZN34_INTERNAL_4c88c47c_4_k_cu_3f6c161c6thrust24THRUST_300001_SM_1000_NS12placeholders2_7E[1];
.global .align 1 .b8 _ZN34_INTERNAL_4c88c47c_4_k_cu_3f6c161c6thrust24THRUST_300001_SM_1000_NS12placeholders2_8E[1];
.global .align 1 .b8 _ZN34_INTERNAL_4c88c47c_4_k_cu_3f6c161c6thrust24THRUST_300001_SM_1000_NS12placeholders2_9E[1];
.global .align 1 .b8 _ZN34_INTERNAL_4c88c47c_4_k_cu_3f6c161c6thrust24THRUST_300001_SM_1000_NS12placeholders3_10E[1];
.global .align 1 .b8 $str[10] = {10, 10, 102, 48, 32, 61, 32, 37, 102};
.global .align 1 .b8 $str$1[44] = {65, 108, 112, 104, 97, 32, 105, 115, 32, 122, 101, 114, 111, 44, 32, 110, 111, 32, 109, 111, 118, 101, 109, 101, 110, 116, 32, 105, 110, 32, 105, 116, 101, 114, 97, 116, 105, 111, 110, 61, 37, 100, 10};
.global .align 4 .b8 __cudart_i2opi_f[24] = {65, 144, 67, 60, 153, 149, 98, 219, 192, 221, 52, 245, 209, 87, 39, 252, 41, 21, 68, 78, 110, 131, 249, 162};
.global .align 8 .b8 __cudart_i2opi_d[144] = {8, 93, 141, 31, 177, 95, 251, 107, 234, 146, 82, 138, 247, 57, 7, 61, 123, 241, 229, 235, 199, 186, 39, 117, 45, 234, 95, 158, 102, 63, 70, 79, 183, 9, 203, 39, 207, 126, 54, 109, 31, 109, 10, 90, 139, 17, 47, 239, 15, 152, 5, 222, 255, 151, 248, 31, 59, 40, 249, 189, 139, 95, 132, 156, 244, 57, 83, 131, 57, 214, 145, 57, 65, 126, 95, 180, 38, 112, 156, 233, 132, 68, 187, 46, 245, 53, 130, 232, 62, 167, 41, 177, 28, 235, 29, 254, 28, 146, 209, 9, 234, 46, 73, 6, 224, 210, 77, 66, 58, 110, 36, 183, 97, 197, 187, 222, 171, 99, 81, 254, 65, 144, 67, 60, 153, 149, 98, 219, 192, 221, 52, 245, 209, 87, 39, 252, 41, 21, 68, 78, 110, 131, 249, 162};
.global .align 16 .b8 __cudart_sin_cos_coeffs[128] = {70, 210, 176, 44, 241, 229, 90, 190, 146, 227, 172, 105, 227, 29, 199, 62, 161, 98, 219, 25, 160, 1, 42, 191, 24, 8, 17, 17, 17, 17, 129, 63, 84, 85, 85, 85, 85, 85, 197, 191, 0, 0, 0, 0, 0, 0, 0, 0, 0, 0, 0, 0, 0, 0, 0, 0, 100, 129, 253, 32, 131, 255, 168, 189, 40, 133, 239, 193, 167, 238, 33, 62, 217, 230, 6, 142, 79, 126, 146, 190, 233, 188, 221, 25, 160, 1, 250, 62, 71, 93, 193, 22, 108, 193, 86, 191, 81, 85, 85, 85, 85, 85, 165, 63, 0, 0, 0, 0, 0, 0, 224, 191, 0, 0, 0, 0, 0, 0, 240, 63};

.visible .entry _Z12setup_statesP17curandStateXORWOWi(
	.param .u64 .ptr .align 1 _Z12setup_statesP17curandStateXORWOWi_param_0,
	.param .u32 _Z12setup_statesP17curandStateXORWOWi_param_1
)
{
	.reg .pred 	%p<25>;
	.reg .b32 	%r<407>;
	.reg .b64 	%rd<18>;

	ld.param.u64 	%rd8, [_Z12setup_statesP17curandStateXORWOWi_param_0];
	ld.param.u32 	%r183, [_Z12setup_statesP17curandStateXORWOWi_param_1];
	mov.u32 	%r184, %tid.x;
	mov.u32 	%r185, %ctaid.x;
	mov.u32 	%r186, %ntid.x;
	mad.lo.s32 	%r1, %r185, %r186, %r184;
	setp.ge.s32 	%p1, %r1, %r183;
	@%p1 bra 	$L__BB0_44;
	cvta.to.global.u64 	%rd9, %rd8;
	cvt.s64.s32 	%rd17, %r1;
	mul.wide.s32 	%rd10, %r1, 48;
	add.s64 	%rd2, %rd9, %rd10;
	mov.b32 	%r187, 1593684748;
	mov.b32 	%r188, 832094735;
	st.global.v2.u32 	[%rd2], {%r188, %r187};
	mov.b32 	%r189, -123459836;
	mov.b32 	%r190, 1111207954;
	st.global.v2.u32 	[%rd2+8], {%r190, %r189};
	mov.b32 	%r191, 1476011280;
	mov.b32 	%r192, -589760388;
	st.global.v2.u32 	[%rd2+16], {%r192, %r191};
	setp.eq.s32 	%p2, %r1, 0;
	@%p2 bra 	$L__BB0_43;
	mov.b32 	%r313, 0;
	mov.u64 	%rd12, precalc_xorwow_matrix;
$L__BB0_3:
	and.b64  	%rd4, %rd17, 3;
	setp.eq.s64 	%p3, %rd4, 0;
	@%p3 bra 	$L__BB0_42;
	mul.wide.u32 	%rd11, %r313, 3200;
	add.s64 	%rd5, %rd12, %rd11;
	cvt.u32.u64 	%r3, %rd4;
	mov.b32 	%r314, 0;
$L__BB0_5:
	mov.b32 	%r327, 0;
	mov.u32 	%r328, %r327;
	mov.u32 	%r329, %r327;
	mov.u32 	%r330, %r327;
	mov.u32 	%r331, %r327;
	mov.u32 	%r320, %r327;
$L__BB0_6:
	mul.wide.u32 	%rd13, %r320, 4;
	add.s64 	%rd14, %rd2, %rd13;
	ld.global.u32 	%r11, [%rd14+4];
	shl.b32 	%r12, %r320, 5;
	mov.b32 	%r326, 0;
$L__BB0_7:
	.pragma "nounroll";
	shr.u32 	%r197, %r11, %r326;
	and.b32  	%r198, %r197, 1;
	setp.eq.b32 	%p4, %r198, 1;
	not.pred 	%p5, %p4;
	add.s32 	%r199, %r12, %r326;
	mul.lo.s32 	%r200, %r199, 5;
	mul.wide.u32 	%rd15, %r200, 4;
	add.s64 	%rd6, %rd5, %rd15;
	@%p5 bra 	$L__BB0_9;
	ld.global.u32 	%r201, [%rd6];
	xor.b32  	%r331, %r331, %r201;
	ld.global.u32 	%r202, [%rd6+4];
	xor.b32  	%r330, %r330, %r202;
	ld.global.u32 	%r203, [%rd6+8];
	xor.b32  	%r329, %r329, %r203;
	ld.global.u32 	%r204, [%rd6+12];
	xor.b32  	%r328, %r328, %r204;
	ld.global.u32 	%r205, [%rd6+16];
	xor.b32  	%r327, %r327, %r205;
$L__BB0_9:
	and.b32  	%r207, %r197, 2;
	setp.eq.s32 	%p6, %r207, 0;
	@%p6 bra 	$L__BB0_11;
	ld.global.u32 	%r208, [%rd6+20];
	xor.b32  	%r331, %r331, %r208;
	ld.global.u32 	%r209, [%rd6+24];
	xor.b32  	%r330, %r330, %r209;
	ld.global.u32 	%r210, [%rd6+28];
	xor.b32  	%r329, %r329, %r210;
	ld.global.u32 	%r211, [%rd6+32];
	xor.b32  	%r328, %r328, %r211;
	ld.global.u32 	%r212, [%rd6+36];
	xor.b32  	%r327, %r327, %r212;
$L__BB0_11:
	and.b32  	%r214, %r197, 4;
	setp.eq.s32 	%p7, %r214, 0;
	@%p7 bra 	$L__BB0_13;
	ld.global.u32 	%r215, [%rd6+40];
	xor.b32  	%r331, %r331, %r215;
	ld.global.u32 	%r216, [%rd6+44];
	xor.b32  	%r330, %r330, %r216;
	ld.global.u32 	%r217, [%rd6+48];
	xor.b32  	%r329, %r329, %r217;
	ld.global.u32 	%r218, [%rd6+52];
	xor.b32  	%r328, %r328, %r218;
	ld.global.u32 	%r219, [%rd6+56];
	xor.b32  	%r327, %r327, %r219;
$L__BB0_13:
	and.b32  	%r221, %r197, 8;
	setp.eq.s32 	%p8, %r221, 0;
	@%p8 bra 	$L__BB0_15;
	ld.global.u32 	%r222, [%rd6+60];
	xor.b32  	%r331, %r331, %r222;
	ld.global.u32 	%r223, [%rd6+64];
	xor.b32  	%r330, %r330, %r223;
	ld.global.u32 	%r224, [%rd6+68];
	xor.b32  	%r329, %r329, %r224;
	ld.global.u32 	%r225, [%rd6+72];
	xor.b32  	%r328, %r328, %r225;
	ld.global.u32 	%r226, [%rd6+76];
	xor.b32  	%r327, %r327, %r226;
$L__BB0_15:
	and.b32  	%r228, %r197, 16;
	setp.eq.s32 	%p9, %r228, 0;
	@%p9 bra 	$L__BB0_17;
	ld.global.u32 	%r229, [%rd6+80];
	xor.b32  	%r331, %r331, %r229;
	ld.global.u32 	%r230, [%rd6+84];
	xor.b32  	%r330, %r330, %r230;
	ld.global.u32 	%r231, [%rd6+88];
	xor.b32  	%r329, %r329, %r231;
	ld.global.u32 	%r232, [%rd6+92];
	xor.b32  	%r328, %r328, %r232;
	ld.global.u32 	%r233, [%rd6+96];
	xor.b32  	%r327, %r327, %r233;
$L__BB0_17:
	and.b32  	%r235, %r197, 32;
	setp.eq.s32 	%p10, %r235, 0;
	@%p10 bra 	$L__BB0_19;
	ld.global.u32 	%r236, [%rd6+100];
	xor.b32  	%r331, %r331, %r236;
	ld.global.u32 	%r237, [%rd6+104];
	xor.b32  	%r330, %r330, %r237;
	ld.global.u32 	%r238, [%rd6+108];
	xor.b32  	%r329, %r329, %r238;
	ld.global.u32 	%r239, [%rd6+112];
	xor.b32  	%r328, %r328, %r239;
	ld.global.u32 	%r240, [%rd6+116];
	xor.b32  	%r327, %r327, %r240;
$L__BB0_19:
	and.b32  	%r242, %r197, 64;
	setp.eq.s32 	%p11, %r242, 0;
	@%p11 bra 	$L__BB0_21;
	ld.global.u32 	%r243, [%rd6+120];
	xor.b32  	%r331, %r331, %r243;
	ld.global.u32 	%r244, [%rd6+124];
	xor.b32  	%r330, %r330, %r244;
	ld.global.u32 	%r245, [%rd6+128];
	xor.b32  	%r329, %r329, %r245;
	ld.global.u32 	%r246, [%rd6+132];
	xor.b32  	%r328, %r328, %r246;
	ld.global.u32 	%r247, [%rd6+136];
	xor.b32  	%r327, %r327, %r247;
$L__BB0_21:
	and.b32  	%r249, %r197, 128;
	setp.eq.s32 	%p12, %r249, 0;
	@%p12 bra 	$L__BB0_23;
	ld.global.u32 	%r250, [%rd6+140];
	xor.b32  	%r331, %r331, %r250;
	ld.global.u32 	%r251, [%rd6+144];
	xor.b32  	%r330, %r330, %r251;
	ld.global.u32 	%r252, [%rd6+148];
	xor.b32  	%r329, %r329, %r252;
	ld.global.u32 	%r253, [%rd6+152];
	xor.b32  	%r328, %r328, %r253;
	ld.global.u32 	%r254, [%rd6+156];
	xor.b32  	%r327, %r327, %r254;
$L__BB0_23:
	and.b32  	%r256, %r197, 256;
	setp.eq.s32 	%p13, %r256, 0;
	@%p13 bra 	$L__BB0_25;
	ld.global.u32 	%r257, [%rd6+160];
	xor.b32  	%r331, %r331, %r257;
	ld.global.u32 	%r258, [%rd6+164];
	xor.b32  	%r330, %r330, %r258;
	ld.global.u32 	%r259, [%rd6+168];
	xor.b32  	%r329, %r329, %r259;
	ld.global.u32 	%r260, [%rd6+172];
	xor.b32  	%r328, %r328, %r260;
	ld.global.u32 	%r261, [%rd6+176];
	xor.b32  	%r327, %r327, %r261;
$L__BB0_25:
	and.b32  	%r263, %r197, 512;
	setp.eq.s32 	%p14, %r263, 0;
	@%p14 bra 	$L__BB0_27;
	ld.global.u32 	%r264, [%rd6+180];
	xor.b32  	%r331, %r331, %r264;
	ld.global.u32 	%r265, [%rd6+184];
	xor.b32  	%r330, %r330, %r265;
	ld.global.u32 	%r266, [%rd6+188];
	xor.b32  	%r329, %r329, %r266;
	ld.global.u32 	%r267, [%rd6+192];
	xor.b32  	%r328, %r328, %r267;
	ld.global.u32 	%r268, [%rd6+196];
	xor.b32  	%r327, %r327, %r268;
$L__BB0_27:
	and.b32  	%r270, %r197, 1024;
	setp.eq.s32 	%p15, %r270, 0;
	@%p15 bra 	$L__BB0_29;
	ld.global.u32 	%r271, [%rd6+200];
	xor.b32  	%r331, %r331, %r271;
	ld.global.u32 	%r272, [%rd6+204];
	xor.b32  	%r330, %r330, %r272;
	ld.global.u32 	%r273, [%rd6+208];
	xor.b32  	%r329, %r329, %r273;
	ld.global.u32 	%r274, [%rd6+212];
	xor.b32  	%r328, %r328, %r274;
	ld.global.u32 	%r275, [%rd6+216];
	xor.b32  	%r327, %r327, %r275;
$L__BB0_29:
	and.b32  	%r277, %r197, 2048;
	setp.eq.s32 	%p16, %r277, 0;
	@%p16 bra 	$L__BB0_31;
	ld.global.u32 	%r278, [%rd6+220];
	xor.b32  	%r331, %r331, %r278;
	ld.global.u32 	%r279, [%rd6+224];
	xor.b32  	%r330, %r330, %r279;
	ld.global.u32 	%r280, [%rd6+228];
	xor.b32  	%r329, %r329, %r280;
	ld.global.u32 	%r281, [%rd6+232];
	xor.b32  	%r328, %r328, %r281;
	ld.global.u32 	%r282, [%rd6+236];
	xor.b32  	%r327, %r327, %r282;
$L__BB0_31:
	and.b32  	%r284, %r197, 4096;
	setp.eq.s32 	%p17, %r284, 0;
	@%p17 bra 	$L__BB0_33;
	ld.global.u32 	%r285, [%rd6+240];
	xor.b32  	%r331, %r331, %r285;
	ld.global.u32 	%r286, [%rd6+244];
	xor.b32  	%r330, %r330, %r286;
	ld.global.u32 	%r287, [%rd6+248];
	xor.b32  	%r329, %r329, %r287;
	ld.global.u32 	%r288, [%rd6+252];
	xor.b32  	%r328, %r328, %r288;
	ld.global.u32 	%r289, [%rd6+256];
	xor.b32  	%r327, %r327, %r289;
$L__BB0_33:
	and.b32  	%r291, %r197, 8192;
	setp.eq.s32 	%p18, %r291, 0;
	@%p18 bra 	$L__BB0_35;
	ld.global.u32 	%r292, [%rd6+260];
	xor.b32  	%r331, %r331, %r292;
	ld.global.u32 	%r293, [%rd6+264];
	xor.b32  	%r330, %r330, %r293;
	ld.global.u32 	%r294, [%rd6+268];
	xor.b32  	%r329, %r329, %r294;
	ld.global.u32 	%r295, [%rd6+272];
	xor.b32  	%r328, %r328, %r295;
	ld.global.u32 	%r296, [%rd6+276];
	xor.b32  	%r327, %r327, %r296;
$L__BB0_35:
	and.b32  	%r298, %r197, 16384;
	setp.eq.s32 	%p19, %r298, 0;
	@%p19 bra 	$L__BB0_37;
	ld.global.u32 	%r299, [%rd6+280];
	xor.b32  	%r331, %r331, %r299;
	ld.global.u32 	%r300, [%rd6+284];
	xor.b32  	%r330, %r330, %r300;
	ld.global.u32 	%r301, [%rd6+288];
	xor.b32  	%r329, %r329, %r301;
	ld.global.u32 	%r302, [%rd6+292];
	xor.b32  	%r328, %r328, %r302;
	ld.global.u32 	%r303, [%rd6+296];
	xor.b32  	%r327, %r327, %r303;
$L__BB0_37:
	and.b32  	%r305, %r197, 32768;
	setp.eq.s32 	%p20, %r305, 0;
	@%p20 bra 	$L__BB0_39;
	ld.global.u32 	%r306, [%rd6+300];
	xor.b32  	%r331, %r331, %r306;
	ld.global.u32 	%r307, [%rd6+304];
	xor.b32  	%r330, %r330, %r307;
	ld.global.u32 	%r308, [%rd6+308];
	xor.b32  	%r329, %r329, %r308;
	ld.global.u32 	%r309, [%rd6+312];
	xor.b32  	%r328, %r328, %r309;
	ld.global.u32 	%r310, [%rd6+316];
	xor.b32  	%r327, %r327, %r310;
$L__BB0_39:
	add.s32 	%r326, %r326, 16;
	setp.ne.s32 	%p21, %r326, 32;
	@%p21 bra 	$L__BB0_7;
	mad.lo.s32 	%r311, %r320, -31, %r12;
	add.s32 	%r320, %r311, 1;
	setp.ne.s32 	%p22, %r320, 5;
	@%p22 bra 	$L__BB0_6;
	st.global.u32 	[%rd2+4], %r331;
	st.global.u32 	[%rd2+8], %r330;
	st.global.u32 	[%rd2+12], %r329;
	st.global.u32 	[%rd2+16], %r328;
	st.global.u32 	[%rd2+20], %r327;
	add.s32 	%r314, %r314, 1;
	setp.lt.u32 	%p23, %r314, %r3;
	@%p23 bra 	$L__BB0_5;
$L__BB0_42:
	shr.u64 	%rd7, %rd17, 2;
	add.s32 	%r313, %r313, 1;
	setp.gt.u64 	%p24, %rd17, 3;
	mov.u64 	%rd17, %rd7;
	@%p24 bra 	$L__BB0_3;
$L__BB0_43:
	mov.b32 	%r312, 0;
	st.global.v2.u32 	[%rd2+24], {%r312, %r312};
	st.global.u32 	[%rd2+32], %r312;
	mov.b64 	%rd16, 0;
	st.global.u64 	[%rd2+40], %rd16;
$L__BB0_44:
	ret;

}
	// .globl	_Z23generate_random_doublesP17curandStateXORWOWPdi
.visible .entry _Z23generate_random_doublesP17curandStateXORWOWPdi(
	.param .u64 .ptr .align 1 _Z23generate_random_doublesP17curandStateXORWOWPdi_param_0,
	.param .u64 .ptr .align 1 _Z23generate_random_doublesP17curandStateXORWOWPdi_param_1,
	.param .u32 _Z23generate_random_doublesP17curandStateXORWOWPdi_param_2
)
{
	.reg .pred 	%p<5>;
	.reg .b32 	%r<96>;
	.reg .b64 	%rd<21>;
	.reg .b64 	%fd<10>;

	ld.param.u64 	%rd4, [_Z23generate_random_doublesP17curandStateXORWOWPdi_param_0];
	ld.param.u64 	%rd5, [_Z23generate_random_doublesP17curandStateXORWOWPdi_param_1];
	ld.param.u32 	%r11, [_Z23generate_random_doublesP17curandStateXORWOWPdi_param_2];
	cvta.to.global.u64 	%rd1, %rd5;
	mov.u32 	%r12, %tid.x;
	mov.u32 	%r13, %ctaid.x;
	mov.u32 	%r14, %ntid.x;
	mad.lo.s32 	%r1, %r13, %r14, %r12;
	shl.b32 	%r2, %r1, 10;
	setp.ge.s32 	%p1, %r2, %r11;
	@%p1 bra 	$L__BB1_6;
	cvta.to.global.u64 	%rd6, %rd4;
	mul.wide.s32 	%rd7, %r1, 48;
	add.s64 	%rd2, %rd6, %rd7;
	not.b32 	%r16, %r2;
	add.s32 	%r17, %r11, %r16;
	min.u32 	%r3, %r17, 1023;
	setp.eq.s32 	%p2, %r17, 0;
	mov.b32 	%r95, 0;
	@%p2 bra 	$L__BB1_4;
	add.s32 	%r18, %r3, 1;
	and.b32  	%r95, %r18, 2046;
	neg.s32 	%r94, %r95;
	add.s64 	%rd3, %rd1, 8;
	mov.u32 	%r93, %r2;
$L__BB1_3:
	mul.wide.s32 	%rd8, %r93, 8;
	add.s64 	%rd9, %rd3, %rd8;
	ld.global.v2.u32 	{%r19, %r20}, [%rd2];
	shr.u32 	%r21, %r20, 2;
	xor.b32  	%r22, %r21, %r20;
	ld.global.v2.u32 	{%r23, %r24}, [%rd2+8];
	ld.global.v2.u32 	{%r25, %r26}, [%rd2+16];
	shl.b32 	%r27, %r26, 4;
	shl.b32 	%r28, %r22, 1;
	xor.b32  	%r29, %r28, %r27;
	xor.b32  	%r30, %r29, %r22;
	xor.b32  	%r31, %r30, %r26;
	add.s32 	%r32, %r19, %r31;
	add.s32 	%r33, %r32, 362437;
	shr.u32 	%r34, %r23, 2;
	xor.b32  	%r35, %r34, %r23;
	st.global.v2.u32 	[%rd2+8], {%r25, %r26};
	shl.b32 	%r36, %r31, 4;
	shl.b32 	%r37, %r35, 1;
	xor.b32  	%r38, %r37, %r36;
	xor.b32  	%r39, %r38, %r35;
	xor.b32  	%r40, %r39, %r31;
	st.global.v2.u32 	[%rd2+16], {%r31, %r40};
	add.s32 	%r41, %r19, 724874;
	st.global.v2.u32 	[%rd2], {%r41, %r24};
	add.s32 	%r42, %r40, %r41;
	cvt.u64.u32 	%rd10, %r33;
	mul.wide.u32 	%rd11, %r42, 2097152;
	xor.b64  	%rd12, %rd11, %rd10;
	cvt.rn.f64.u64 	%fd1, %rd12;
	fma.rn.f64 	%fd2, %fd1, 0d3CA0000000000000, 0d3C90000000000000;
	fma.rn.f64 	%fd3, %fd2, 0d4000000000000000, 0dC014000000000000;
	st.global.f64 	[%rd9+-8], %fd3;
	ld.global.v2.u32 	{%r43, %r44}, [%rd2];
	shr.u32 	%r45, %r44, 2;
	xor.b32  	%r46, %r45, %r44;
	ld.global.v2.u32 	{%r47, %r48}, [%rd2+8];
	ld.global.v2.u32 	{%r49, %r50}, [%rd2+16];
	shl.b32 	%r51, %r50, 4;
	shl.b32 	%r52, %r46, 1;
	xor.b32  	%r53, %r52, %r51;
	xor.b32  	%r54, %r53, %r46;
	xor.b32  	%r55, %r54, %r50;
	add.s32 	%r56, %r43, %r55;
	add.s32 	%r57, %r56, 362437;
	shr.u32 	%r58, %r47, 2;
	xor.b32  	%r59, %r58, %r47;
	st.global.v2.u32 	[%rd2+8], {%r49, %r50};
	shl.b32 	%r60, %r55, 4;
	shl.b32 	%r61, %r59, 1;
	xor.b32  	%r62, %r61, %r60;
	xor.b32  	%r63, %r62, %r59;
	xor.b32  	%r64, %r63, %r55;
	st.global.v2.u32 	[%rd2+16], {%r55, %r64};
	add.s32 	%r65, %r43, 724874;
	st.global.v2.u32 	[%rd2], {%r65, %r48};
	add.s32 	%r66, %r64, %r65;
	cvt.u64.u32 	%rd13, %r57;
	mul.wide.u32 	%rd14, %r66, 2097152;
	xor.b64  	%rd15, %rd14, %rd13;
	cvt.rn.f64.u64 	%fd4, %rd15;
	fma.rn.f64 	%fd5, %fd4, 0d3CA0000000000000, 0d3C90000000000000;
	fma.rn.f64 	%fd6, %fd5, 0d4000000000000000, 0dC014000000000000;
	st.global.f64 	[%rd9], %fd6;
	add.s32 	%r94, %r94, 2;
	add.s32 	%r93, %r93, 2;
	setp.ne.s32 	%p3, %r94, 0;
	@%p3 bra 	$L__BB1_3;
$L__BB1_4:
	and.b32  	%r67, %r3, 1;
	setp.eq.b32 	%p4, %r67, 1;
	@%p4 bra 	$L__BB1_6;
	add.s32 	%r68, %r95, %r2;
	ld.global.v2.u32 	{%r69, %r70}, [%rd2];
	shr.u32 	%r71, %r70, 2;
	xor.b32  	%r72, %r71, %r70;
	ld.global.v2.u32 	{%r73, %r74}, [%rd2+8];
	ld.global.v2.u32 	{%r75, %r76}, [%rd2+16];
	shl.b32 	%r77, %r76, 4;
	shl.b32 	%r78, %r72, 1;
	xor.b32  	%r79, %r78, %r77;
	xor.b32  	%r80, %r79, %r72;
	xor.b32  	%r81, %r80, %r76;
	add.s32 	%r82, %r69, %r81;
	add.s32 	%r83, %r82, 362437;
	shr.u32 	%r84, %r73, 2;
	xor.b32  	%r85, %r84, %r73;
	st.global.v2.u32 	[%rd2+8], {%r75, %r76};
	shl.b32 	%r86, %r81, 4;
	shl.b32 	%r87, %r85, 1;
	xor.b32  	%r88, %r87, %r86;
	xor.b32  	%r89, %r88, %r85;
	xor.b32  	%r90, %r89, %r81;
	st.global.v2.u32 	[%rd2+16], {%r81, %r90};
	add.s32 	%r91, %r69, 724874;
	st.global.v2.u32 	[%rd2], {%r91, %r74};
	add.s32 	%r92, %r90, %r91;
	cvt.u64.u32 	%rd16, %r83;
	mul.wide.u32 	%rd17, %r92, 2097152;
	xor.b64  	%rd18, %rd17, %rd16;
	cvt.rn.f64.u64 	%fd7, %rd18;
	fma.rn.f64 	%fd8, %fd7, 0d3CA0000000000000, 0d3C90000000000000;
	fma.rn.f64 	%fd9, %fd8, 0d4000000000000000, 0dC014000000000000;
	mul.wide.s32 	%rd19, %r68, 8;
	add.s64 	%rd20, %rd1, %rd19;
	st.global.f64 	[%rd20], %fd9;
$L__BB1_6:
	ret;

}
	// .globl	_Z14optimizeKernelIN4util10RosenbrockILi2EEELi2ELj128EEvddPdPiS3_S3_iib
.visible .entry _Z14optimizeKernelIN4util10RosenbrockILi2EEELi2ELj128EEvddPdPiS3_S3_iib(
	.param .f64 _Z14optimizeKernelIN4util10RosenbrockILi2EEELi2ELj128EEvddPdPiS3_S3_iib_param_0,
	.param .f64 _Z14optimizeKernelIN4util10RosenbrockILi2EEELi2ELj128EEvddPdPiS3_S3_iib_param_1,
	.param .u64 .ptr .align 1 _Z14optimizeKernelIN4util10RosenbrockILi2EEELi2ELj128EEvddPdPiS3_S3_iib_param_2,
	.param .u64 .ptr .align 1 _Z14optimizeKernelIN4util10RosenbrockILi2EEELi2ELj128EEvddPdPiS3_S3_iib_param_3,
	.param .u64 .ptr .align 1 _Z14optimizeKernelIN4util10RosenbrockILi2EEELi2ELj128EEvddPdPiS3_S3_iib_param_4,
	.param .u64 .ptr .align 1 _Z14optimizeKernelIN4util10RosenbrockILi2EEELi2ELj128EEvddPdPiS3_S3_iib_param_5,
	.param .u32 _Z14optimizeKernelIN4util10RosenbrockILi2EEELi2ELj128EEvddPdPiS3_S3_iib_param_6,
	.param .u32 _Z14optimizeKernelIN4util10RosenbrockILi2EEELi2ELj128EEvddPdPiS3_S3_iib_param_7,
	.param .u8 _Z14optimizeKernelIN4util10RosenbrockILi2EEELi2ELj128EEvddPdPiS3_S3_iib_param_8
)
{
	.local .align 16 .b8 	__local_depot2[80];
	.reg .b64 	%SP;
	.reg .b64 	%SPL;
	.reg .pred 	%p<187>;
	.reg .b16 	%rs<3>;
	.reg .b32 	%r<1293>;
	.reg .b32 	%f<469>;
	.reg .b64 	%rd<53>;
	.reg .b64 	%fd<429>;

	mov.u64 	%SPL, __local_depot2;
	cvta.local.u64 	%SP, %SPL;
	ld.param.f64 	%fd61, [_Z14optimizeKernelIN4util10RosenbrockILi2EEELi2ELj128EEvddPdPiS3_S3_iib_param_0];
	ld.param.f64 	%fd62, [_Z14optimizeKernelIN4util10RosenbrockILi2EEELi2ELj128EEvddPdPiS3_S3_iib_param_1];
	ld.param.u64 	%rd12, [_Z14optimizeKernelIN4util10RosenbrockILi2EEELi2ELj128EEvddPdPiS3_S3_iib_param_2];
	ld.param.u32 	%r551, [_Z14optimizeKernelIN4util10RosenbrockILi2EEELi2ELj128EEvddPdPiS3_S3_iib_param_6];
	ld.param.u32 	%r550, [_Z14optimizeKernelIN4util10RosenbrockILi2EEELi2ELj128EEvddPdPiS3_S3_iib_param_7];
	add.u64 	%rd1, %SPL, 0;
	add.u64 	%rd2, %SPL, 48;
	mov.u32 	%r552, %ctaid.x;
	mov.u32 	%r553, %ntid.x;
	mov.u32 	%r554, %tid.x;
	mad.lo.s32 	%r1, %r552, %r553, %r554;
	setp.ge.s32 	%p2, %r1, %r551;
	@%p2 bra 	$L__BB2_180;
	shl.b32 	%r2, %r1, 1;
	add.s32 	%r3, %r2, 135;
	cvt.s64.s32 	%rd3, %r1;
	sub.f64 	%fd1, %fd62, %fd61;
	mov.b32 	%r1005, 0;
	mov.pred 	%p186, -1;
$L__BB2_2:
	mov.pred 	%p1, %p186;
	setp.eq.s32 	%p4, %r1, 0;
	add.s32 	%r556, %r3, %r1005;
	xor.b32  	%r557, %r556, -1429050551;
	mul.lo.s32 	%r5, %r557, 1099087573;
	add.s32 	%r558, %r5, -638133224;
	add.s32 	%r1022, %r5, 123456789;
	st.local.v2.u32 	[%rd1], {%r558, %r1022};
	xor.b32  	%r1023, %r5, 362436069;
	mov.b32 	%r559, -123459836;
	st.local.v2.u32 	[%rd1+8], {%r1023, %r559};
	add.s32 	%r1026, %r5, 5783321;
	mov.b32 	%r560, -589760388;
	st.local.v2.u32 	[%rd1+16], {%r560, %r1026};
	@%p4 bra 	$L__BB2_117;
	mov.b32 	%r1009, 0;
	mov.u64 	%rd52, %rd3;
$L__BB2_4:
	mov.u64 	%rd4, %rd52;
	and.b64  	%rd5, %rd4, 3;
	setp.eq.s64 	%p5, %rd5, 0;
	@%p5 bra 	$L__BB2_116;
	mul.wide.u32 	%rd18, %r1009, 3200;
	mov.u64 	%rd19, precalc_xorwow_matrix;
	add.s64 	%rd6, %rd19, %rd18;
	mov.b32 	%r1022, 0;
	mov.u32 	%r1023, %r1022;
	mov.u32 	%r1024, %r1022;
	mov.u32 	%r1025, %r1022;
	mov.u32 	%r1026, %r1022;
	mov.u32 	%r1015, %r1022;
$L__BB2_6:
	mul.wide.u32 	%rd20, %r1015, 4;
	add.s64 	%rd21, %rd1, %rd20;
	ld.local.u32 	%r19, [%rd21+4];
	shl.b32 	%r20, %r1015, 5;
	mov.b32 	%r1021, 0;
$L__BB2_7:
	.pragma "nounroll";
	shr.u32 	%r564, %r19, %r1021;
	and.b32  	%r565, %r564, 1;
	setp.eq.b32 	%p6, %r565, 1;
	not.pred 	%p7, %p6;
	add.s32 	%r566, %r20, %r1021;
	mul.lo.s32 	%r567, %r566, 5;
	mul.wide.u32 	%rd22, %r567, 4;
	add.s64 	%rd7, %rd6, %rd22;
	@%p7 bra 	$L__BB2_9;
	ld.global.u32 	%r568, [%rd7];
	xor.b32  	%r1022, %r1022, %r568;
	ld.global.u32 	%r569, [%rd7+4];
	xor.b32  	%r1023, %r1023, %r569;
	ld.global.u32 	%r570, [%rd7+8];
	xor.b32  	%r1024, %r1024, %r570;
	ld.global.u32 	%r571, [%rd7+12];
	xor.b32  	%r1025, %r1025, %r571;
	ld.global.u32 	%r572, [%rd7+16];
	xor.b32  	%r1026, %r1026, %r572;
$L__BB2_9:
	and.b32  	%r574, %r564, 2;
	setp.eq.s32 	%p8, %r574, 0;
	@%p8 bra 	$L__BB2_11;
	ld.global.u32 	%r575, [%rd7+20];
	xor.b32  	%r1022, %r1022, %r575;
	ld.global.u32 	%r576, [%rd7+24];
	xor.b32  	%r1023, %r1023, %r576;
	ld.global.u32 	%r577, [%rd7+28];
	xor.b32  	%r1024, %r1024, %r577;
	ld.global.u32 	%r578, [%rd7+32];
	xor.b32  	%r1025, %r1025, %r578;
	ld.global.u32 	%r579, [%rd7+36];
	xor.b32  	%r1026, %r1026, %r579;
$L__BB2_11:
	and.b32  	%r581, %r564, 4;
	setp.eq.s32 	%p9, %r581, 0;
	@%p9 bra 	$L__BB2_13;
	ld.global.u32 	%r582, [%rd7+40];
	xor.b32  	%r1022, %r1022, %r582;
	ld.global.u32 	%r583, [%rd7+44];
	xor.b32  	%r1023, %r1023, %r583;
	ld.global.u32 	%r584, [%rd7+48];
	xor.b32  	%r1024, %r1024, %r584;
	ld.global.u32 	%r585, [%rd7+52];
	xor.b32  	%r1025, %r1025, %r585;
	ld.global.u32 	%r586, [%rd7+56];
	xor.b32  	%r1026, %r1026, %r586;
$L__BB2_13:
	and.b32  	%r588, %r564, 8;
	setp.eq.s32 	%p10, %r588, 0;
	@%p10 bra 	$L__BB2_15;
	ld.global.u32 	%r589, [%rd7+60];
	xor.b32  	%r1022, %r1022, %r589;
	ld.global.u32 	%r590, [%rd7+64];
	xor.b32  	%r1023, %r1023, %r590;
	ld.global.u32 	%r591, [%rd7+68];
	xor.b32  	%r1024, %r1024, %r591;
	ld.global.u32 	%r592, [%rd7+72];
	xor.b32  	%r1025, %r1025, %r592;
	ld.global.u32 	%r593, [%rd7+76];
	xor.b32  	%r1026, %r1026, %r593;
$L__BB2_15:
	and.b32  	%r595, %r564, 16;
	setp.eq.s32 	%p11, %r595, 0;
	@%p11 bra 	$L__BB2_17;
	ld.global.u32 	%r596, [%rd7+80];
	xor.b32  	%r1022, %r1022, %r596;
	ld.global.u32 	%r597, [%rd7+84];
	xor.b32  	%r1023, %r1023, %r597;
	ld.global.u32 	%r598, [%rd7+88];
	xor.b32  	%r1024, %r1024, %r598;
	ld.global.u32 	%r599, [%rd7+92];
	xor.b32  	%r1025, %r1025, %r599;
	ld.global.u32 	%r600, [%rd7+96];
	xor.b32  	%r1026, %r1026, %r600;
$L__BB2_17:
	and.b32  	%r602, %r564, 32;
	setp.eq.s32 	%p12, %r602, 0;
	@%p12 bra 	$L__BB2_19;
	ld.global.u32 	%r603, [%rd7+100];
	xor.b32  	%r1022, %r1022, %r603;
	ld.global.u32 	%r604, [%rd7+104];
	xor.b32  	%r1023, %r1023, %r604;
	ld.global.u32 	%r605, [%rd7+108];
	xor.b32  	%r1024, %r1024, %r605;
	ld.global.u32 	%r606, [%rd7+112];
	xor.b32  	%r1025, %r1025, %r606;
	ld.global.u32 	%r607, [%rd7+116];
	xor.b32  	%r1026, %r1026, %r607;
$L__BB2_19:
	and.b32  	%r609, %r564, 64;
	setp.eq.s32 	%p13, %r609, 0;
	@%p13 bra 	$L__BB2_21;
	ld.global.u32 	%r610, [%rd7+120];
	xor.b32  	%r1022, %r1022, %r610;
	ld.global.u32 	%r611, [%rd7+124];
	xor.b32  	%r1023, %r1023, %r611;
	ld.global.u32 	%r612, [%rd7+128];
	xor.b32  	%r1024, %r1024, %r612;
	ld.global.u32 	%r613, [%rd7+132];
	xor.b32  	%r1025, %r1025, %r613;
	ld.global.u32 	%r614, [%rd7+136];
	xor.b32  	%r1026, %r1026, %r614;
$L__BB2_21:
	and.b32  	%r616, %r564, 128;
	setp.eq.s32 	%p14, %r616, 0;
	@%p14 bra 	$L__BB2_23;
	ld.global.u32 	%r617, [%rd7+140];
	xor.b32  	%r1022, %r1022, %r617;
	ld.global.u32 	%r618, [%rd7+144];
	xor.b32  	%r1023, %r1023, %r618;
	ld.global.u32 	%r619, [%rd7+148];
	xor.b32  	%r1024, %r1024, %r619;
	ld.global.u32 	%r620, [%rd7+152];
	xor.b32  	%r1025, %r1025, %r620;
	ld.global.u32 	%r621, [%rd7+156];
	xor.b32  	%r1026, %r1026, %r621;
$L__BB2_23:
	and.b32  	%r623, %r564, 256;
	setp.eq.s32 	%p15, %r623, 0;
	@%p15 bra 	$L__BB2_25;
	ld.global.u32 	%r624, [%rd7+160];
	xor.b32  	%r1022, %r1022, %r624;
	ld.global.u32 	%r625, [%rd7+164];
	xor.b32  	%r1023, %r1023, %r625;
	ld.global.u32 	%r626, [%rd7+168];
	xor.b32  	%r1024, %r1024, %r626;
	ld.global.u32 	%r627, [%rd7+172];
	xor.b32  	%r1025, %r1025, %r627;
	ld.global.u32 	%r628, [%rd7+176];
	xor.b32  	%r1026, %r1026, %r628;
$L__BB2_25:
	and.b32  	%r630, %r564, 512;
	setp.eq.s32 	%p16, %r630, 0;
	@%p16 bra 	$L__BB2_27;
	ld.global.u32 	%r631, [%rd7+180];
	xor.b32  	%r1022, %r1022, %r631;
	ld.global.u32 	%r632, [%rd7+184];
	xor.b32  	%r1023, %r1023, %r632;
	ld.global.u32 	%r633, [%rd7+188];
	xor.b32  	%r1024, %r1024, %r633;
	ld.global.u32 	%r634, [%rd7+192];
	xor.b32  	%r1025, %r1025, %r634;
	ld.global.u32 	%r635, [%rd7+196];
	xor.b32  	%r1026, %r1026, %r635;
$L__BB2_27:
	and.b32  	%r637, %r564, 1024;
	setp.eq.s32 	%p17, %r637, 0;
	@%p17 bra 	$L__BB2_29;
	ld.global.u32 	%r638, [%rd7+200];
	xor.b32  	%r1022, %r1022, %r638;
	ld.global.u32 	%r639, [%rd7+204];
	xor.b32  	%r1023, %r1023, %r639;
	ld.global.u32 	%r640, [%rd7+208];
	xor.b32  	%r1024, %r1024, %r640;
	ld.global.u32 	%r641, [%rd7+212];
	xor.b32  	%r1025, %r1025, %r641;
	ld.global.u32 	%r642, [%rd7+216];
	xor.b32  	%r1026, %r1026, %r642;
$L__BB2_29:
	and.b32  	%r644, %r564, 2048;
	setp.eq.s32 	%p18, %r644, 0;
	@%p18 bra 	$L__BB2_31;
	ld.global.u32 	%r645, [%rd7+220];
	xor.b32  	%r1022, %r1022, %r645;
	ld.global.u32 	%r646, [%rd7+224];
	xor.b32  	%r1023, %r1023, %r646;
	ld.global.u32 	%r647, [%rd7+228];
	xor.b32  	%r1024, %r1024, %r647;
	ld.global.u32 	%r648, [%rd7+232];
	xor.b32  	%r1025, %r1025, %r648;
	ld.global.u32 	%r649, [%rd7+236];
	xor.b32  	%r1026, %r1026, %r649;
$L__BB2_31:
	and.b32  	%r651, %r564, 4096;
	setp.eq.s32 	%p19, %r651, 0;
	@%p19 bra 	$L__BB2_33;
	ld.global.u32 	%r652, [%rd7+240];
	xor.b32  	%r1022, %r1022, %r652;
	ld.global.u32 	%r653, [%rd7+244];
	xor.b32  	%r1023, %r1023, %r653;
	ld.global.u32 	%r654, [%rd7+248];
	xor.b32  	%r1024, %r1024, %r654;
	ld.global.u32 	%r655, [%rd7+252];
	xor.b32  	%r1025, %r1025, %r655;
	ld.global.u32 	%r656, [%rd7+256];
	xor.b32  	%r1026, %r1026, %r656;
$L__BB2_33:
	and.b32  	%r658, %r564, 8192;
	setp.eq.s32 	%p20, %r658, 0;
	@%p20 bra 	$L__BB2_35;
	ld.global.u32 	%r659, [%rd7+260];
	xor.b32  	%r1022, %r1022, %r659;
	ld.global.u32 	%r660, [%rd7+264];
	xor.b32  	%r1023, %r1023, %r660;
	ld.global.u32 	%r661, [%rd7+268];
	xor.b32  	%r1024, %r1024, %r661;
	ld.global.u32 	%r662, [%rd7+272];
	xor.b32  	%r1025, %r1025, %r662;
	ld.global.u32 	%r663, [%rd7+276];
	xor.b32  	%r1026, %r1026, %r663;
$L__BB2_35:
	and.b32  	%r665, %r564, 16384;
	setp.eq.s32 	%p21, %r665, 0;
	@%p21 bra 	$L__BB2_37;
	ld.global.u32 	%r666, [%rd7+280];
	xor.b32  	%r1022, %r1022, %r666;
	ld.global.u32 	%r667, [%rd7+284];
	xor.b32  	%r1023, %r1023, %r667;
	ld.global.u32 	%r668, [%rd7+288];
	xor.b32  	%r1024, %r1024, %r668;
	ld.global.u32 	%r669, [%rd7+292];
	xor.b32  	%r1025, %r1025, %r669;
	ld.global.u32 	%r670, [%rd7+296];
	xor.b32  	%r1026, %r1026, %r670;
$L__BB2_37:
	and.b32  	%r672, %r564, 32768;
	setp.eq.s32 	%p22, %r672, 0;
	@%p22 bra 	$L__BB2_39;
	ld.global.u32 	%r673, [%rd7+300];
	xor.b32  	%r1022, %r1022, %r673;
	ld.global.u32 	%r674, [%rd7+304];
	xor.b32  	%r1023, %r1023, %r674;
	ld.global.u32 	%r675, [%rd7+308];
	xor.b32  	%r1024, %r1024, %r675;
	ld.global.u32 	%r676, [%rd7+312];
	xor.b32  	%r1025, %r1025, %r676;
	ld.global.u32 	%r677, [%rd7+316];
	xor.b32  	%r1026, %r1026, %r677;
$L__BB2_39:
	add.s32 	%r1021, %r1021, 16;
	setp.ne.s32 	%p23, %r1021, 32;
	@%p23 bra 	$L__BB2_7;
	mad.lo.s32 	%r678, %r1015, -31, %r20;
	add.s32 	%r1015, %r678, 1;
	setp.ne.s32 	%p24, %r1015, 5;
	@%p24 bra 	$L__BB2_6;
	st.local.u32 	[%rd1+4], %r1022;
	st.local.v2.u32 	[%rd1+8], {%r1023, %r1024};
	st.local.v2.u32 	[%rd1+16], {%r1025, %r1026};
	setp.eq.s64 	%p25, %rd5, 1;
	@%p25 bra 	$L__BB2_116;
	mov.b32 	%r1022, 0;
	mov.u32 	%r1023, %r1022;
	mov.u32 	%r1116, %r1022;
	mov.u32 	%r1117, %r1022;
	mov.u32 	%r1026, %r1022;
	mov.u32 	%r1107, %r1022;
$L__BB2_43:
	mul.wide.u32 	%rd23, %r1107, 4;
	add.s64 	%rd24, %rd1, %rd23;
	ld.local.u32 	%r195, [%rd24+4];
	shl.b32 	%r196, %r1107, 5;
	mov.b32 	%r1113, 0;
$L__BB2_44:
	.pragma "nounroll";
	shr.u32 	%r681, %r195, %r1113;
	and.b32  	%r682, %r681, 1;
	setp.eq.b32 	%p26, %r682, 1;
	not.pred 	%p27, %p26;
	add.s32 	%r683, %r196, %r1113;
	mul.lo.s32 	%r684, %r683, 5;
	mul.wide.u32 	%rd25, %r684, 4;
	add.s64 	%rd8, %rd6, %rd25;
	@%p27 bra 	$L__BB2_46;
	ld.global.u32 	%r685, [%rd8];
	xor.b32  	%r1022, %r1022, %r685;
	ld.global.u32 	%r686, [%rd8+4];
	xor.b32  	%r1023, %r1023, %r686;
	ld.global.u32 	%r687, [%rd8+8];
	xor.b32  	%r1116, %r1116, %r687;
	ld.global.u32 	%r688, [%rd8+12];
	xor.b32  	%r1117, %r1117, %r688;
	ld.global.u32 	%r689, [%rd8+16];
	xor.b32  	%r1026, %r1026, %r689;
$L__BB2_46:
	and.b32  	%r691, %r681, 2;
	setp.eq.s32 	%p28, %r691, 0;
	@%p28 bra 	$L__BB2_48;
	ld.global.u32 	%r692, [%rd8+20];
	xor.b32  	%r1022, %r1022, %r692;
	ld.global.u32 	%r693, [%rd8+24];
	xor.b32  	%r1023, %r1023, %r693;
	ld.global.u32 	%r694, [%rd8+28];
	xor.b32  	%r1116, %r1116, %r694;
	ld.global.u32 	%r695, [%rd8+32];
	xor.b32  	%r1117, %r1117, %r695;
	ld.global.u32 	%r696, [%rd8+36];
	xor.b32  	%r1026, %r1026, %r696;
$L__BB2_48:
	and.b32  	%r698, %r681, 4;
	setp.eq.s32 	%p29, %r698, 0;
	@%p29 bra 	$L__BB2_50;
	ld.global.u32 	%r699, [%rd8+40];
	xor.b32  	%r1022, %r1022, %r699;
	ld.global.u32 	%r700, [%rd8+44];
	xor.b32  	%r1023, %r1023, %r700;
	ld.global.u32 	%r701, [%rd8+48];
	xor.b32  	%r1116, %r1116, %r701;
	ld.global.u32 	%r702, [%rd8+52];
	xor.b32  	%r1117, %r1117, %r702;
	ld.global.u32 	%r703, [%rd8+56];
	xor.b32  	%r1026, %r1026, %r703;
$L__BB2_50:
	and.b32  	%r705, %r681, 8;
	setp.eq.s32 	%p30, %r705, 0;
	@%p30 bra 	$L__BB2_52;
	ld.global.u32 	%r706, [%rd8+60];
	xor.b32  	%r1022, %r1022, %r706;
	ld.global.u32 	%r707, [%rd8+64];
	xor.b32  	%r1023, %r1023, %r707;
	ld.global.u32 	%r708, [%rd8+68];
	xor.b32  	%r1116, %r1116, %r708;
	ld.global.u32 	%r709, [%rd8+72];
	xor.b32  	%r1117, %r1117, %r709;
	ld.global.u32 	%r710, [%rd8+76];
	xor.b32  	%r1026, %r1026, %r710;
$L__BB2_52:
	and.b32  	%r712, %r681, 16;
	setp.eq.s32 	%p31, %r712, 0;
	@%p31 bra 	$L__BB2_54;
	ld.global.u32 	%r713, [%rd8+80];
	xor.b32  	%r1022, %r1022, %r713;
	ld.global.u32 	%r714, [%rd8+84];
	xor.b32  	%r1023, %r1023, %r714;
	ld.global.u32 	%r715, [%rd8+88];
	xor.b32  	%r1116, %r1116, %r715;
	ld.global.u32 	%r716, [%rd8+92];
	xor.b32  	%r1117, %r1117, %r716;
	ld.global.u32 	%r717, [%rd8+96];
	xor.b32  	%r1026, %r1026, %r717;
$L__BB2_54:
	and.b32  	%r719, %r681, 32;
	setp.eq.s32 	%p32, %r719, 0;
	@%p32 bra 	$L__BB2_56;
	ld.global.u32 	%r720, [%rd8+100];
	xor.b32  	%r1022, %r1022, %r720;
	ld.global.u32 	%r721, [%rd8+104];
	xor.b32  	%r1023, %r1023, %r721;
	ld.global.u32 	%r722, [%rd8+108];
	xor.b32  	%r1116, %r1116, %r722;
	ld.global.u32 	%r723, [%rd8+112];
	xor.b32  	%r1117, %r1117, %r723;
	ld.global.u32 	%r724, [%rd8+116];
	xor.b32  	%r1026, %r1026, %r724;
$L__BB2_56:
	and.b32  	%r726, %r681, 64;
	setp.eq.s32 	%p33, %r726, 0;
	@%p33 bra 	$L__BB2_58;
	ld.global.u32 	%r727, [%rd8+120];
	xor.b32  	%r1022, %r1022, %r727;
	ld.global.u32 	%r728, [%rd8+124];
	xor.b32  	%r1023, %r1023, %r728;
	ld.global.u32 	%r729, [%rd8+128];
	xor.b32  	%r1116, %r1116, %r729;
	ld.global.u32 	%r730, [%rd8+132];
	xor.b32  	%r1117, %r1117, %r730;
	ld.global.u32 	%r731, [%rd8+136];
	xor.b32  	%r1026, %r1026, %r731;
$L__BB2_58:
	and.b32  	%r733, %r681, 128;
	setp.eq.s32 	%p34, %r733, 0;
	@%p34 bra 	$L__BB2_60;
	ld.global.u32 	%r734, [%rd8+140];
	xor.b32  	%r1022, %r1022, %r734;
	ld.global.u32 	%r735, [%rd8+144];
	xor.b32  	%r1023, %r1023, %r735;
	ld.global.u32 	%r736, [%rd8+148];
	xor.b32  	%r1116, %r1116, %r736;
	ld.global.u32 	%r737, [%rd8+152];
	xor.b32  	%r1117, %r1117, %r737;
	ld.global.u32 	%r738, [%rd8+156];
	xor.b32  	%r1026, %r1026, %r738;
$L__BB2_60:
	and.b32  	%r740, %r681, 256;
	setp.eq.s32 	%p35, %r740, 0;
	@%p35 bra 	$L__BB2_62;
	ld.global.u32 	%r741, [%rd8+160];
	xor.b32  	%r1022, %r1022, %r741;
	ld.global.u32 	%r742, [%rd8+164];
	xor.b32  	%r1023, %r1023, %r742;
	ld.global.u32 	%r743, [%rd8+168];
	xor.b32  	%r1116, %r1116, %r743;
	ld.global.u32 	%r744, [%rd8+172];
	xor.b32  	%r1117, %r1117, %r744;
	ld.global.u32 	%r745, [%rd8+176];
	xor.b32  	%r1026, %r1026, %r745;
$L__BB2_62:
	and.b32  	%r747, %r681, 512;
	setp.eq.s32 	%p36, %r747, 0;
	@%p36 bra 	$L__BB2_64;
	ld.global.u32 	%r748, [%rd8+180];
	xor.b32  	%r1022, %r1022, %r748;
	ld.global.u32 	%r749, [%rd8+184];
	xor.b32  	%r1023, %r1023, %r749;
	ld.global.u32 	%r750, [%rd8+188];
	xor.b32  	%r1116, %r1116, %r750;
	ld.global.u32 	%r751, [%rd8+192];
	xor.b32  	%r1117, %r1117, %r751;
	ld.global.u32 	%r752, [%rd8+196];
	xor.b32  	%r1026, %r1026, %r752;
$L__BB2_64:
	and.b32  	%r754, %r681, 1024;
	setp.eq.s32 	%p37, %r754, 0;
	@%p37 bra 	$L__BB2_66;
	ld.global.u32 	%r755, [%rd8+200];
	xor.b32  	%r1022, %r1022, %r755;
	ld.global.u32 	%r756, [%rd8+204];
	xor.b32  	%r1023, %r1023, %r756;
	ld.global.u32 	%r757, [%rd8+208];
	xor.b32  	%r1116, %r1116, %r757;
	ld.global.u32 	%r758, [%rd8+212];
	xor.b32  	%r1117, %r1117, %r758;
	ld.global.u32 	%r759, [%rd8+216];
	xor.b32  	%r1026, %r1026, %r759;
$L__BB2_66:
	and.b32  	%r761, %r681, 2048;
	setp.eq.s32 	%p38, %r761, 0;
	@%p38 bra 	$L__BB2_68;
	ld.global.u32 	%r762, [%rd8+220];
	xor.b32  	%r1022, %r1022, %r762;
	ld.global.u32 	%r763, [%rd8+224];
	xor.b32  	%r1023, %r1023, %r763;
	ld.global.u32 	%r764, [%rd8+228];
	xor.b32  	%r1116, %r1116, %r764;
	ld.global.u32 	%r765, [%rd8+232];
	xor.b32  	%r1117, %r1117, %r765;
	ld.global.u32 	%r766, [%rd8+236];
	xor.b32  	%r1026, %r1026, %r766;
$L__BB2_68:
	and.b32  	%r768, %r681, 4096;
	setp.eq.s32 	%p39, %r768, 0;
	@%p39 bra 	$L__BB2_70;
	ld.global.u32 	%r769, [%rd8+240];
	xor.b32  	%r1022, %r1022, %r769;
	ld.global.u32 	%r770, [%rd8+244];
	xor.b32  	%r1023, %r1023, %r770;
	ld.global.u32 	%r771, [%rd8+248];
	xor.b32  	%r1116, %r1116, %r771;
	ld.global.u32 	%r772, [%rd8+252];
	xor.b32  	%r1117, %r1117, %r772;
	ld.global.u32 	%r773, [%rd8+256];
	xor.b32  	%r1026, %r1026, %r773;
$L__BB2_70:
	and.b32  	%r775, %r681, 8192;
	setp.eq.s32 	%p40, %r775, 0;
	@%p40 bra 	$L__BB2_72;
	ld.global.u32 	%r776, [%rd8+260];
	xor.b32  	%r1022, %r1022, %r776;
	ld.global.u32 	%r777, [%rd8+264];
	xor.b32  	%r1023, %r1023, %r777;
	ld.global.u32 	%r778, [%rd8+268];
	xor.b32  	%r1116, %r1116, %r778;
	ld.global.u32 	%r779, [%rd8+272];
	xor.b32  	%r1117, %r1117, %r779;
	ld.global.u32 	%r780, [%rd8+276];
	xor.b32  	%r1026, %r1026, %r780;
$L__BB2_72:
	and.b32  	%r782, %r681, 16384;
	setp.eq.s32 	%p41, %r782, 0;
	@%p41 bra 	$L__BB2_74;
	ld.global.u32 	%r783, [%rd8+280];
	xor.b32  	%r1022, %r1022, %r783;
	ld.global.u32 	%r784, [%rd8+284];
	xor.b32  	%r1023, %r1023, %r784;
	ld.global.u32 	%r785, [%rd8+288];
	xor.b32  	%r1116, %r1116, %r785;
	ld.global.u32 	%r786, [%rd8+292];
	xor.b32  	%r1117, %r1117, %r786;
	ld.global.u32 	%r787, [%rd8+296];
	xor.b32  	%r1026, %r1026, %r787;
$L__BB2_74:
	and.b32  	%r789, %r681, 32768;
	setp.eq.s32 	%p42, %r789, 0;
	@%p42 bra 	$L__BB2_76;
	ld.global.u32 	%r790, [%rd8+300];
	xor.b32  	%r1022, %r1022, %r790;
	ld.global.u32 	%r791, [%rd8+304];
	xor.b32  	%r1023, %r1023, %r791;
	ld.global.u32 	%r792, [%rd8+308];
	xor.b32  	%r1116, %r1116, %r792;
	ld.global.u32 	%r793, [%rd8+312];
	xor.b32  	%r1117, %r1117, %r793;
	ld.global.u32 	%r794, [%rd8+316];
	xor.b32  	%r1026, %r1026, %r794;
$L__BB2_76:
	add.s32 	%r1113, %r1113, 16;
	setp.ne.s32 	%p43, %r1113, 32;
	@%p43 bra 	$L__BB2_44;
	mad.lo.s32 	%r795, %r1107, -31, %r196;
	add.s32 	%r1107, %r795, 1;
	setp.ne.s32 	%p44, %r1107, 5;
	@%p44 bra 	$L__BB2_43;
	st.local.u32 	[%rd1+4], %r1022;
	st.local.v2.u32 	[%rd1+8], {%r1023, %r1116};
	st.local.v2.u32 	[%rd1+16], {%r1117, %r1026};
	setp.ne.s64 	%p45, %rd5, 3;
	@%p45 bra 	$L__BB2_116;
	mov.b32 	%r1022, 0;
	mov.u32 	%r1023, %r1022;
	mov.u32 	%r1208, %r1022;
	mov.u32 	%r1209, %r1022;
	mov.u32 	%r1026, %r1022;
	mov.u32 	%r1199, %r1022;
$L__BB2_80:
	mul.wide.u32 	%rd26, %r1199, 4;
	add.s64 	%rd27, %rd1, %rd26;
	ld.local.u32 	%r371, [%rd27+4];
	shl.b32 	%r372, %r1199, 5;
	mov.b32 	%r1205, 0;
$L__BB2_81:
	.pragma "nounroll";
	shr.u32 	%r798, %r371, %r1205;
	and.b32  	%r799, %r798, 1;
	setp.eq.b32 	%p46, %r799, 1;
	not.pred 	%p47, %p46;
	add.s32 	%r800, %r372, %r1205;
	mul.lo.s32 	%r801, %r800, 5;
	mul.wide.u32 	%rd28, %r801, 4;
	add.s64 	%rd9, %rd6, %rd28;
	@%p47 bra 	$L__BB2_83;
	ld.global.u32 	%r802, [%rd9];
	xor.b32  	%r1022, %r1022, %r802;
	ld.global.u32 	%r803, [%rd9+4];
	xor.b32  	%r1023, %r1023, %r803;
	ld.global.u32 	%r804, [%rd9+8];
	xor.b32  	%r1208, %r1208, %r804;
	ld.global.u32 	%r805, [%rd9+12];
	xor.b32  	%r1209, %r1209, %r805;
	ld.global.u32 	%r806, [%rd9+16];
	xor.b32  	%r1026, %r1026, %r806;
$L__BB2_83:
	and.b32  	%r808, %r798, 2;
	setp.eq.s32 	%p48, %r808, 0;
	@%p48 bra 	$L__BB2_85;
	ld.global.u32 	%r809, [%rd9+20];
	xor.b32  	%r1022, %r1022, %r809;
	ld.global.u32 	%r810, [%rd9+24];
	xor.b32  	%r1023, %r1023, %r810;
	ld.global.u32 	%r811, [%rd9+28];
	xor.b32  	%r1208, %r1208, %r811;
	ld.global.u32 	%r812, [%rd9+32];
	xor.b32  	%r1209, %r1209, %r812;
	ld.global.u32 	%r813, [%rd9+36];
	xor.b32  	%r1026, %r1026, %r813;
$L__BB2_85:
	and.b32  	%r815, %r798, 4;
	setp.eq.s32 	%p49, %r815, 0;
	@%p49 bra 	$L__BB2_87;
	ld.global.u32 	%r816, [%rd9+40];
	xor.b32  	%r1022, %r1022, %r816;
	ld.global.u32 	%r817, [%rd9+44];
	xor.b32  	%r1023, %r1023, %r817;
	ld.global.u32 	%r818, [%rd9+48];
	xor.b32  	%r1208, %r1208, %r818;
	ld.global.u32 	%r819, [%rd9+52];
	xor.b32  	%r1209, %r1209, %r819;
	ld.global.u32 	%r820, [%rd9+56];
	xor.b32  	%r1026, %r1026, %r820;
$L__BB2_87:
	and.b32  	%r822, %r798, 8;
	setp.eq.s32 	%p50, %r822, 0;
	@%p50 bra 	$L__BB2_89;
	ld.global.u32 	%r823, [%rd9+60];
	xor.b32  	%r1022, %r1022, %r823;
	ld.global.u32 	%r824, [%rd9+64];
	xor.b32  	%r1023, %r1023, %r824;
	ld.global.u32 	%r825, [%rd9+68];
	xor.b32  	%r1208, %r1208, %r825;
	ld.global.u32 	%r826, [%rd9+72];
	xor.b32  	%r1209, %r1209, %r826;
	ld.global.u32 	%r827, [%rd9+76];
	xor.b32  	%r1026, %r1026, %r827;
$L__BB2_89:
	and.b32  	%r829, %r798, 16;
	setp.eq.s32 	%p51, %r829, 0;
	@%p51 bra 	$L__BB2_91;
	ld.global.u32 	%r830, [%rd9+80];
	xor.b32  	%r1022, %r1022, %r830;
	ld.global.u32 	%r831, [%rd9+84];
	xor.b32  	%r1023, %r1023, %r831;
	ld.global.u32 	%r832, [%rd9+88];
	xor.b32  	%r1208, %r1208, %r832;
	ld.global.u32 	%r833, [%rd9+92];
	xor.b32  	%r1209, %r1209, %r833;
	ld.global.u32 	%r834, [%rd9+96];
	xor.b32  	%r1026, %r1026, %r834;
$L__BB2_91:
	and.b32  	%r836, %r798, 32;
	setp.eq.s32 	%p52, %r836, 0;
	@%p52 bra 	$L__BB2_93;
	ld.global.u32 	%r837, [%rd9+100];
	xor.b32  	%r1022, %r1022, %r837;
	ld.global.u32 	%r838, [%rd9+104];
	xor.b32  	%r1023, %r1023, %r838;
	ld.global.u32 	%r839, [%rd9+108];
	xor.b32  	%r1208, %r1208, %r839;
	ld.global.u32 	%r840, [%rd9+112];
	xor.b32  	%r1209, %r1209, %r840;
	ld.global.u32 	%r841, [%rd9+116];
	xor.b32  	%r1026, %r1026, %r841;
$L__BB2_93:
	and.b32  	%r843, %r798, 64;
	setp.eq.s32 	%p53, %r843, 0;
	@%p53 bra 	$L__BB2_95;
	ld.global.u32 	%r844, [%rd9+120];
	xor.b32  	%r1022, %r1022, %r844;
	ld.global.u32 	%r845, [%rd9+124];
	xor.b32  	%r1023, %r1023, %r845;
	ld.global.u32 	%r846, [%rd9+128];
	xor.b32  	%r1208, %r1208, %r846;
	ld.global.u32 	%r847, [%rd9+132];
	xor.b32  	%r1209, %r1209, %r847;
	ld.global.u32 	%r848, [%rd9+136];
	xor.b32  	%r1026, %r1026, %r848;
$L__BB2_95:
	and.b32  	%r850, %r798, 128;
	setp.eq.s32 	%p54, %r850, 0;
	@%p54 bra 	$L__BB2_97;
	ld.global.u32 	%r851, [%rd9+140];
	xor.b32  	%r1022, %r1022, %r851;
	ld.global.u32 	%r852, [%rd9+144];
	xor.b32  	%r1023, %r1023, %r852;
	ld.global.u32 	%r853, [%rd9+148];
	xor.b32  	%r1208, %r1208, %r853;
	ld.global.u32 	%r854, [%rd9+152];
	xor.b32  	%r1209, %r1209, %r854;
	ld.global.u32 	%r855, [%rd9+156];
	xor.b32  	%r1026, %r1026, %r855;
$L__BB2_97:
	and.b32  	%r857, %r798, 256;
	setp.eq.s32 	%p55, %r857, 0;
	@%p55 bra 	$L__BB2_99;
	ld.global.u32 	%r858, [%rd9+160];
	xor.b32  	%r1022, %r1022, %r858;
	ld.global.u32 	%r859, [%rd9+164];
	xor.b32  	%r1023, %r1023, %r859;
	ld.global.u32 	%r860, [%rd9+168];
	xor.b32  	%r1208, %r1208, %r860;
	ld.global.u32 	%r861, [%rd9+172];
	xor.b32  	%r1209, %r1209, %r861;
	ld.global.u32 	%r862, [%rd9+176];
	xor.b32  	%r1026, %r1026, %r862;
$L__BB2_99:
	and.b32  	%r864, %r798, 512;
	setp.eq.s32 	%p56, %r864, 0;
	@%p56 bra 	$L__BB2_101;
	ld.global.u32 	%r865, [%rd9+180];
	xor.b32  	%r1022, %r1022, %r865;
	ld.global.u32 	%r866, [%rd9+184];
	xor.b32  	%r1023, %r1023, %r866;
	ld.global.u32 	%r867, [%rd9+188];
	xor.b32  	%r1208, %r1208, %r867;
	ld.global.u32 	%r868, [%rd9+192];
	xor.b32  	%r1209, %r1209, %r868;
	ld.global.u32 	%r869, [%rd9+196];
	xor.b32  	%r1026, %r1026, %r869;
$L__BB2_101:
	and.b32  	%r871, %r798, 1024;
	setp.eq.s32 	%p57, %r871, 0;
	@%p57 bra 	$L__BB2_103;
	ld.global.u32 	%r872, [%rd9+200];
	xor.b32  	%r1022, %r1022, %r872;
	ld.global.u32 	%r873, [%rd9+204];
	xor.b32  	%r1023, %r1023, %r873;
	ld.global.u32 	%r874, [%rd9+208];
	xor.b32  	%r1208, %r1208, %r874;
	ld.global.u32 	%r875, [%rd9+212];
	xor.b32  	%r1209, %r1209, %r875;
	ld.global.u32 	%r876, [%rd9+216];
	xor.b32  	%r1026, %r1026, %r876;
$L__BB2_103:
	and.b32  	%r878, %r798, 2048;
	setp.eq.s32 	%p58, %r878, 0;
	@%p58 bra 	$L__BB2_105;
	ld.global.u32 	%r879, [%rd9+220];
	xor.b32  	%r1022, %r1022, %r879;
	ld.global.u32 	%r880, [%rd9+224];
	xor.b32  	%r1023, %r1023, %r880;
	ld.global.u32 	%r881, [%rd9+228];
	xor.b32  	%r1208, %r1208, %r881;
	ld.global.u32 	%r882, [%rd9+232];
	xor.b32  	%r1209, %r1209, %r882;
	ld.global.u32 	%r883, [%rd9+236];
	xor.b32  	%r1026, %r1026, %r883;
$L__BB2_105:
	and.b32  	%r885, %r798, 4096;
	setp.eq.s32 	%p59, %r885, 0;
	@%p59 bra 	$L__BB2_107;
	ld.global.u32 	%r886, [%rd9+240];
	xor.b32  	%r1022, %r1022, %r886;
	ld.global.u32 	%r887, [%rd9+244];
	xor.b32  	%r1023, %r1023, %r887;
	ld.global.u32 	%r888, [%rd9+248];
	xor.b32  	%r1208, %r1208, %r888;
	ld.global.u32 	%r889, [%rd9+252];
	xor.b32  	%r1209, %r1209, %r889;
	ld.global.u32 	%r890, [%rd9+256];
	xor.b32  	%r1026, %r1026, %r890;
$L__BB2_107:
	and.b32  	%r892, %r798, 8192;
	setp.eq.s32 	%p60, %r892, 0;
	@%p60 bra 	$L__BB2_109;
	ld.global.u32 	%r893, [%rd9+260];
	xor.b32  	%r1022, %r1022, %r893;
	ld.global.u32 	%r894, [%rd9+264];
	xor.b32  	%r1023, %r1023, %r894;
	ld.global.u32 	%r895, [%rd9+268];
	xor.b32  	%r1208, %r1208, %r895;
	ld.global.u32 	%r896, [%rd9+272];
	xor.b32  	%r1209, %r1209, %r896;
	ld.global.u32 	%r897, [%rd9+276];
	xor.b32  	%r1026, %r1026, %r897;
$L__BB2_109:
	and.b32  	%r899, %r798, 16384;
	setp.eq.s32 	%p61, %r899, 0;
	@%p61 bra 	$L__BB2_111;
	ld.global.u32 	%r900, [%rd9+280];
	xor.b32  	%r1022, %r1022, %r900;
	ld.global.u32 	%r901, [%rd9+284];
	xor.b32  	%r1023, %r1023, %r901;
	ld.global.u32 	%r902, [%rd9+288];
	xor.b32  	%r1208, %r1208, %r902;
	ld.global.u32 	%r903, [%rd9+292];
	xor.b32  	%r1209, %r1209, %r903;
	ld.global.u32 	%r904, [%rd9+296];
	xor.b32  	%r1026, %r1026, %r904;
$L__BB2_111:
	and.b32  	%r906, %r798, 32768;
	setp.eq.s32 	%p62, %r906, 0;
	@%p62 bra 	$L__BB2_113;
	ld.global.u32 	%r907, [%rd9+300];
	xor.b32  	%r1022, %r1022, %r907;
	ld.global.u32 	%r908, [%rd9+304];
	xor.b32  	%r1023, %r1023, %r908;
	ld.global.u32 	%r909, [%rd9+308];
	xor.b32  	%r1208, %r1208, %r909;
	ld.global.u32 	%r910, [%rd9+312];
	xor.b32  	%r1209, %r1209, %r910;
	ld.global.u32 	%r911, [%rd9+316];
	xor.b32  	%r1026, %r1026, %r911;
$L__BB2_113:
	add.s32 	%r1205, %r1205, 16;
	setp.ne.s32 	%p63, %r1205, 32;
	@%p63 bra 	$L__BB2_81;
	mad.lo.s32 	%r912, %r1199, -31, %r372;
	add.s32 	%r1199, %r912, 1;
	setp.ne.s32 	%p64, %r1199, 5;
	@%p64 bra 	$L__BB2_80;
	st.local.u32 	[%rd1+4], %r1022;
	st.local.v2.u32 	[%rd1+8], {%r1023, %r1208};
	st.local.v2.u32 	[%rd1+16], {%r1209, %r1026};
$L__BB2_116:
	shr.u64 	%rd52, %rd4, 2;
	add.s32 	%r1009, %r1009, 1;
	setp.gt.u64 	%p65, %rd4, 3;
	@%p65 bra 	$L__BB2_4;
$L__BB2_117:
	shr.u32 	%r914, %r1022, 2;
	xor.b32  	%r915, %r914, %r1022;
	shl.b32 	%r916, %r1026, 4;
	shl.b32 	%r917, %r915, 1;
	xor.b32  	%r918, %r917, %r916;
	xor.b32  	%r919, %r918, %r915;
	xor.b32  	%r920, %r919, %r1026;
	add.s32 	%r921, %r5, %r920;
	add.s32 	%r922, %r921, -637770787;
	shr.u32 	%r923, %r1023, 2;
	xor.b32  	%r924, %r923, %r1023;
	shl.b32 	%r925, %r920, 4;
	shl.b32 	%r926, %r924, 1;
	xor.b32  	%r927, %r926, %r925;
	xor.b32  	%r928, %r927, %r924;
	xor.b32  	%r929, %r928, %r920;
	add.s32 	%r930, %r5, %r929;
	add.s32 	%r931, %r930, -637408350;
	cvt.u64.u32 	%rd29, %r922;
	mul.wide.u32 	%rd30, %r931, 2097152;
	xor.b64  	%rd31, %rd30, %rd29;
	cvt.rn.f64.u64 	%fd63, %rd31;
	fma.rn.f64 	%fd64, %fd63, 0d3CA0000000000000, 0d3C90000000000000;
	fma.rn.f64 	%fd65, %fd1, %fd64, %fd61;
	mul.wide.u32 	%rd32, %r1005, 8;
	add.s64 	%rd33, %rd2, %rd32;
	st.local.f64 	[%rd33], %fd65;
	mov.b32 	%r1005, 1;
	mov.pred 	%p186, 0;
	@%p1 bra 	$L__BB2_2;
	setp.ne.s32 	%p67, %r1, 0;
	ld.local.v2.f64 	{%fd421, %fd420}, [%rd2];
	mul.f64 	%fd66, %fd421, %fd421;
	sub.f64 	%fd67, %fd420, %fd66;
	mul.f64 	%fd68, %fd67, 0d4059000000000000;
	mul.f64 	%fd69, %fd67, %fd68;
	mov.f64 	%fd70, 0d3FF0000000000000;
	sub.f64 	%fd4, %fd70, %fd421;
	fma.rn.f64 	%fd424, %fd4, %fd4, %fd69;
	cvta.to.global.u64 	%rd34, %rd12;
	shl.b64 	%rd35, %rd3, 3;
	add.s64 	%rd11, %rd34, %rd35;
	st.global.f64 	[%rd11], %fd424;
	@%p67 bra 	$L__BB2_120;
	add.u64 	%rd36, %SP, 64;
	add.u64 	%rd37, %SPL, 64;
	st.local.f64 	[%rd37], %fd424;
	mov.u64 	%rd38, $str;
	cvta.global.u64 	%rd39, %rd38;
	{ // callseq 0, 0
	.param .b64 param0;
	st.param.b64 	[param0], %rd39;
	.param .b64 param1;
	st.param.b64 	[param1], %rd36;
	.param .b32 retval0;
	call.uni (retval0), 
	vprintf, 
	(
	param0, 
	param1
	);
	ld.param.b32 	%r932, [retval0];
	} // callseq 0
$L__BB2_120:
	cvt.rn.f32.f64 	%f1, %fd4;
	abs.f32 	%f44, %f1;
	setp.lt.f32 	%p68, %f44, 0f00800000;
	mul.f32 	%f45, %f44, 0f4B800000;
	selp.f32 	%f46, %f45, %f44, %p68;
	selp.f32 	%f47, 0fC1C00000, 0f00000000, %p68;
	mov.b32 	%r934, %f46;
	add.s32 	%r935, %r934, -1060439283;
	and.b32  	%r936, %r935, -8388608;
	sub.s32 	%r937, %r934, %r936;
	mov.b32 	%f48, %r937;
	cvt.rn.f32.s32 	%f49, %r936;
	fma.rn.f32 	%f50, %f49, 0f34000000, %f47;
	add.f32 	%f51, %f48, 0fBF800000;
	add.f32 	%f52, %f48, 0f3F800000;
	rcp.approx.ftz.f32 	%f53, %f52;
	add.f32 	%f54, %f51, %f51;
	mul.f32 	%f55, %f54, %f53;
	mul.f32 	%f56, %f55, %f55;
	sub.f32 	%f57, %f51, %f55;
	add.f32 	%f58, %f57, %f57;
	neg.f32 	%f59, %f55;
	fma.rn.f32 	%f60, %f59, %f51, %f58;
	mul.rn.f32 	%f61, %f53, %f60;
	fma.rn.f32 	%f62, %f56, 0f3A2C32E4, 0f3B52E7DB;
	fma.rn.f32 	%f63, %f62, %f56, 0f3C93BB73;
	fma.rn.f32 	%f64, %f63, %f56, 0f3DF6384F;
	mul.rn.f32 	%f65, %f64, %f56;
	fma.rn.f32 	%f66, %f55, 0f3FB8AA3B, %f50;
	sub.f32 	%f67, %f50, %f66;
	fma.rn.f32 	%f68, %f55, 0f3FB8AA3B, %f67;
	fma.rn.f32 	%f69, %f61, 0f3FB8AA3B, %f68;
	fma.rn.f32 	%f70, %f55, 0f32A55E34, %f69;
	mul.f32 	%f71, %f65, 0f40400000;
	fma.rn.f32 	%f72, %f71, %f61, %f70;
	fma.rn.f32 	%f73, %f65, %f55, %f72;
	add.rn.f32 	%f74, %f66, %f73;
	neg.f32 	%f75, %f66;
	add.rn.f32 	%f76, %f74, %f75;
	neg.f32 	%f77, %f76;
	add.rn.f32 	%f78, %f73, %f77;
	mov.f32 	%f465, 0f3F800000;
	mul.rn.f32 	%f79, %f74, %f465;
	sub.f32 	%f80, %f74, %f79;
	add.f32 	%f81, %f78, %f80;
	cvt.rni.f32.f32 	%f82, %f79;
	sub.f32 	%f83, %f79, %f82;
	add.f32 	%f84, %f83, %f81;
	fma.rn.f32 	%f85, %f84, 0f391FCB8E, 0f3AAF85ED;
	fma.rn.f32 	%f86, %f85, %f84, 0f3C1D9856;
	fma.rn.f32 	%f87, %f86, %f84, 0f3D6357BB;
	fma.rn.f32 	%f88, %f87, %f84, 0f3E75FDEC;
	fma.rn.f32 	%f89, %f88, %f84, 0f3F317218;
	fma.rn.f32 	%f90, %f89, %f84, 0f3F800000;
	cvt.rzi.s32.f32 	%r938, %f82;
	setp.gt.f32 	%p69, %f82, 0f00000000;
	selp.b32 	%r939, 0, -2097152000, %p69;
	add.s32 	%r940, %r939, 2130706432;
	mov.b32 	%f91, %r940;
	mul.f32 	%f92, %f90, %f91;
	shl.b32 	%r941, %r938, 23;
	sub.s32 	%r942, %r941, %r939;
	mov.b32 	%f93, %r942;
	mul.f32 	%f94, %f92, %f93;
	abs.f32 	%f95, %f79;
	setp.gt.f32 	%p70, %f95, 0f43180000;
	setp.lt.f32 	%p71, %f79, 0f00000000;
	selp.f32 	%f96, 0f00000000, 0f7F800000, %p71;
	selp.f32 	%f97, %f96, %f94, %p70;
	setp.eq.f32 	%p72, %f1, 0f3F800000;
	setp.nan.f32 	%p73, %f44, %f44;
	setp.eq.f32 	%p74, %f1, 0f00000000;
	setp.eq.f32 	%p75, %f44, 0f7F800000;
	setp.geu.f32 	%p76, %f1, 0f00000000;
	neg.f32 	%f98, %f97;
	add.f32 	%f3, %f1, %f1;
	add.rn.f32 	%f4, %f1, %f465;
	cvt.rn.f32.f64 	%f5, %fd421;
	abs.f32 	%f99, %f5;
	setp.lt.f32 	%p77, %f99, 0f00800000;
	mul.f32 	%f100, %f99, 0f4B800000;
	selp.f32 	%f101, %f100, %f99, %p77;
	selp.f32 	%f102, 0fC1C00000, 0f00000000, %p77;
	mov.b32 	%r943, %f101;
	add.s32 	%r944, %r943, -1060439283;
	and.b32  	%r945, %r944, -8388608;
	sub.s32 	%r946, %r943, %r945;
	mov.b32 	%f103, %r946;
	cvt.rn.f32.s32 	%f104, %r945;
	fma.rn.f32 	%f105, %f104, 0f34000000, %f102;
	add.f32 	%f106, %f103, 0fBF800000;
	add.f32 	%f107, %f103, 0f3F800000;
	rcp.approx.ftz.f32 	%f108, %f107;
	add.f32 	%f109, %f106, %f106;
	mul.f32 	%f110, %f109, %f108;
	mul.f32 	%f111, %f110, %f110;
	sub.f32 	%f112, %f106, %f110;
	add.f32 	%f113, %f112, %f112;
	neg.f32 	%f114, %f110;
	fma.rn.f32 	%f115, %f114, %f106, %f113;
	mul.rn.f32 	%f116, %f108, %f115;
	fma.rn.f32 	%f117, %f111, 0f3A2C32E4, 0f3B52E7DB;
	fma.rn.f32 	%f118, %f117, %f111, 0f3C93BB73;
	fma.rn.f32 	%f119, %f118, %f111, 0f3DF6384F;
	mul.rn.f32 	%f120, %f119, %f111;
	fma.rn.f32 	%f121, %f110, 0f3FB8AA3B, %f105;
	sub.f32 	%f122, %f105, %f121;
	fma.rn.f32 	%f123, %f110, 0f3FB8AA3B, %f122;
	fma.rn.f32 	%f124, %f116, 0f3FB8AA3B, %f123;
	fma.rn.f32 	%f125, %f110, 0f32A55E34, %f124;
	mul.f32 	%f126, %f120, 0f40400000;
	fma.rn.f32 	%f127, %f126, %f116, %f125;
	fma.rn.f32 	%f128, %f120, %f110, %f127;
	add.rn.f32 	%f129, %f121, %f128;
	neg.f32 	%f130, %f121;
	add.rn.f32 	%f131, %f129, %f130;
	neg.f32 	%f132, %f131;
	add.rn.f32 	%f133, %f128, %f132;
	mov.f32 	%f134, 0f40000000;
	mul.rn.f32 	%f135, %f129, %f134;
	neg.f32 	%f136, %f135;
	fma.rn.f32 	%f137, %f129, 0f40000000, %f136;
	fma.rn.f32 	%f138, %f133, 0f40000000, %f137;
	cvt.rni.f32.f32 	%f139, %f135;
	sub.f32 	%f140, %f135, %f139;
	add.f32 	%f141, %f140, %f138;
	fma.rn.f32 	%f142, %f141, 0f391FCB8E, 0f3AAF85ED;
	fma.rn.f32 	%f143, %f142, %f141, 0f3C1D9856;
	fma.rn.f32 	%f144, %f143, %f141, 0f3D6357BB;
	fma.rn.f32 	%f145, %f144, %f141, 0f3E75FDEC;
	fma.rn.f32 	%f146, %f145, %f141, 0f3F317218;
	fma.rn.f32 	%f147, %f146, %f141, 0f3F800000;
	cvt.rzi.s32.f32 	%r947, %f139;
	setp.gt.f32 	%p78, %f139, 0f00000000;
	selp.b32 	%r948, 0, -2097152000, %p78;
	add.s32 	%r949, %r948, 2130706432;
	mov.b32 	%f148, %r949;
	mul.f32 	%f149, %f147, %f148;
	shl.b32 	%r950, %r947, 23;
	sub.s32 	%r951, %r950, %r948;
	mov.b32 	%f150, %r951;
	mul.f32 	%f151, %f149, %f150;
	abs.f32 	%f152, %f135;
	setp.gt.f32 	%p79, %f152, 0f43180000;
	setp.lt.f32 	%p80, %f135, 0f00000000;
	selp.f32 	%f153, 0f00000000, 0f7F800000, %p80;
	selp.f32 	%f154, %f153, %f151, %p79;
	setp.eq.f32 	%p81, %f5, 0f3F800000;
	setp.nan.f32 	%p82, %f99, %f99;
	setp.eq.f32 	%p83, %f5, 0f00000000;
	setp.eq.f32 	%p84, %f99, 0f7F800000;
	or.pred  	%p85, %p83, %p84;
	add.f32 	%f7, %f5, %f5;
	mov.b32 	%r952, %f7;
	and.b32  	%r953, %r952, 2147483647;
	mov.b32 	%f155, %r953;
	add.rn.f32 	%f156, %f5, %f134;
	mul.rn.f32 	%f157, %f129, %f465;
	sub.f32 	%f158, %f129, %f157;
	add.f32 	%f159, %f133, %f158;
	cvt.rni.f32.f32 	%f160, %f157;
	sub.f32 	%f161, %f157, %f160;
	add.f32 	%f162, %f161, %f159;
	fma.rn.f32 	%f163, %f162, 0f391FCB8E, 0f3AAF85ED;
	fma.rn.f32 	%f164, %f163, %f162, 0f3C1D9856;
	fma.rn.f32 	%f165, %f164, %f162, 0f3D6357BB;
	fma.rn.f32 	%f166, %f165, %f162, 0f3E75FDEC;
	fma.rn.f32 	%f167, %f166, %f162, 0f3F317218;
	fma.rn.f32 	%f168, %f167, %f162, 0f3F800000;
	cvt.rzi.s32.f32 	%r954, %f160;
	setp.gt.f32 	%p86, %f160, 0f00000000;
	selp.b32 	%r955, 0, -2097152000, %p86;
	add.s32 	%r956, %r955, 2130706432;
	mov.b32 	%f169, %r956;
	mul.f32 	%f170, %f168, %f169;
	shl.b32 	%r957, %r954, 23;
	sub.s32 	%r958, %r957, %r955;
	mov.b32 	%f171, %r958;
	mul.f32 	%f172, %f170, %f171;
	abs.f32 	%f173, %f157;
	setp.gt.f32 	%p87, %f173, 0f43180000;
	setp.lt.f32 	%p88, %f157, 0f00000000;
	selp.f32 	%f174, 0f00000000, 0f7F800000, %p88;
	selp.f32 	%f175, %f174, %f172, %p87;
	setp.geu.f32 	%p89, %f5, 0f00000000;
	neg.f32 	%f176, %f175;
	add.rn.f32 	%f8, %f5, %f465;
	selp.f32 	%f9, %f97, %f98, %p76;
	selp.f32 	%f177, %f3, %f9, %p75;
	selp.f32 	%f178, %f3, %f177, %p74;
	selp.f32 	%f179, %f4, %f178, %p73;
	selp.f32 	%f180, 0f3F800000, %f179, %p72;
	cvt.f64.f32 	%fd71, %f180;
	add.f64 	%fd6, %fd71, %fd71;
	selp.f32 	%f181, %f155, %f154, %p85;
	selp.f32 	%f182, %f156, %f181, %p82;
	selp.f32 	%f183, 0f3F800000, %f182, %p81;
	cvt.f64.f32 	%fd72, %f183;
	selp.f32 	%f10, %f175, %f176, %p89;
	selp.f32 	%f184, %f7, %f10, %p85;
	selp.f32 	%f185, %f8, %f184, %p82;
	selp.f32 	%f186, 0f3F800000, %f185, %p81;
	cvt.f64.f32 	%fd73, %f186;
	add.f64 	%fd7, %fd73, %fd73;
	sub.f64 	%fd74, %fd420, %fd72;
	cvt.rn.f32.f64 	%f11, %fd74;
	abs.f32 	%f12, %f11;
	setp.lt.f32 	%p90, %f12, 0f00800000;
	mul.f32 	%f187, %f12, 0f4B800000;
	selp.f32 	%f188, %f187, %f12, %p90;
	selp.f32 	%f189, 0fC1C00000, 0f00000000, %p90;
	mov.b32 	%r959, %f188;
	add.s32 	%r960, %r959, -1060439283;
	and.b32  	%r961, %r960, -8388608;
	sub.s32 	%r962, %r959, %r961;
	mov.b32 	%f190, %r962;
	cvt.rn.f32.s32 	%f191, %r961;
	fma.rn.f32 	%f192, %f191, 0f34000000, %f189;
	add.f32 	%f193, %f190, 0fBF800000;
	add.f32 	%f194, %f190, 0f3F800000;
	rcp.approx.ftz.f32 	%f195, %f194;
	add.f32 	%f196, %f193, %f193;
	mul.f32 	%f197, %f196, %f195;
	mul.f32 	%f198, %f197, %f197;
	sub.f32 	%f199, %f193, %f197;
	add.f32 	%f200, %f199, %f199;
	neg.f32 	%f201, %f197;
	fma.rn.f32 	%f202, %f201, %f193, %f200;
	mul.rn.f32 	%f203, %f195, %f202;
	fma.rn.f32 	%f204, %f198, 0f3A2C32E4, 0f3B52E7DB;
	fma.rn.f32 	%f205, %f204, %f198, 0f3C93BB73;
	fma.rn.f32 	%f206, %f205, %f198, 0f3DF6384F;
	mul.rn.f32 	%f207, %f206, %f198;
	fma.rn.f32 	%f208, %f197, 0f3FB8AA3B, %f192;
	sub.f32 	%f209, %f192, %f208;
	fma.rn.f32 	%f210, %f197, 0f3FB8AA3B, %f209;
	fma.rn.f32 	%f211, %f203, 0f3FB8AA3B, %f210;
	fma.rn.f32 	%f212, %f197, 0f32A55E34, %f211;
	mul.f32 	%f213, %f207, 0f40400000;
	fma.rn.f32 	%f214, %f213, %f203, %f212;
	fma.rn.f32 	%f215, %f207, %f197, %f214;
	add.rn.f32 	%f216, %f208, %f215;
	neg.f32 	%f217, %f208;
	add.rn.f32 	%f218, %f216, %f217;
	neg.f32 	%f219, %f218;
	add.rn.f32 	%f220, %f215, %f219;
	mul.rn.f32 	%f221, %f216, %f465;
	sub.f32 	%f222, %f216, %f221;
	add.f32 	%f223, %f220, %f222;
	cvt.rni.f32.f32 	%f224, %f221;
	sub.f32 	%f225, %f221, %f224;
	add.f32 	%f226, %f225, %f223;
	fma.rn.f32 	%f227, %f226, 0f391FCB8E, 0f3AAF85ED;
	fma.rn.f32 	%f228, %f227, %f226, 0f3C1D9856;
	fma.rn.f32 	%f229, %f228, %f226, 0f3D6357BB;
	fma.rn.f32 	%f230, %f229, %f226, 0f3E75FDEC;
	fma.rn.f32 	%f231, %f230, %f226, 0f3F317218;
	fma.rn.f32 	%f232, %f231, %f226, 0f3F800000;
	cvt.rzi.s32.f32 	%r963, %f224;
	setp.gt.f32 	%p91, %f224, 0f00000000;
	selp.b32 	%r964, 0, -2097152000, %p91;
	add.s32 	%r965, %r964, 2130706432;
	mov.b32 	%f233, %r965;
	mul.f32 	%f234, %f232, %f233;
	shl.b32 	%r966, %r963, 23;
	sub.s32 	%r967, %r966, %r964;
	mov.b32 	%f235, %r967;
	mul.f32 	%f236, %f234, %f235;
	abs.f32 	%f237, %f221;
	setp.gt.f32 	%p92, %f237, 0f43180000;
	setp.lt.f32 	%p93, %f221, 0f00000000;
	selp.f32 	%f238, 0f00000000, 0f7F800000, %p93;
	selp.f32 	%f13, %f238, %f236, %p92;
	setp.eq.f32 	%p94, %f11, 0f3F800000;
	@%p94 bra 	$L__BB2_127;
	setp.num.f32 	%p95, %f12, %f12;
	@%p95 bra 	$L__BB2_123;
	mov.f32 	%f239, 0f3F800000;
	add.rn.f32 	%f465, %f11, %f239;
	bra.uni 	$L__BB2_127;
$L__BB2_123:
	setp.neu.f32 	%p96, %f11, 0f00000000;
	setp.neu.f32 	%p97, %f12, 0f7F800000;
	and.pred  	%p98, %p96, %p97;
	@%p98 bra 	$L__BB2_125;
	add.f32 	%f465, %f11, %f11;
	bra.uni 	$L__BB2_127;
$L__BB2_125:
	setp.geu.f32 	%p99, %f11, 0f00000000;
	mov.f32 	%f465, %f13;
	@%p99 bra 	$L__BB2_127;
	neg.f32 	%f465, %f13;
$L__BB2_127:
	setp.eq.f32 	%p100, %f11, 0f3F800000;
	setp.nan.f32 	%p101, %f99, %f99;
	setp.eq.f32 	%p102, %f5, 0f3F800000;
	setp.nan.f32 	%p103, %f44, %f44;
	setp.eq.f32 	%p104, %f1, 0f3F800000;
	cvt.f64.f32 	%fd75, %f465;
	add.f64 	%fd76, %fd75, %fd75;
	mov.f64 	%fd77, 0d0000000000000000;
	sub.f64 	%fd78, %fd77, %fd7;
	mul.f64 	%fd79, %fd78, %fd76;
	mul.f64 	%fd80, %fd79, 0d4059000000000000;
	sub.f64 	%fd81, %fd80, %fd6;
	add.f64 	%fd423, %fd81, 0d0000000000000000;
	setp.eq.f32 	%p105, %f1, 0f00000000;
	setp.eq.f32 	%p106, %f44, 0f7F800000;
	selp.f32 	%f241, %f4, %f3, %p103;
	selp.f32 	%f242, 0f3F800000, %f241, %p104;
	selp.f32 	%f243, %f242, %f9, %p106;
	selp.f32 	%f244, %f242, %f243, %p105;
	selp.f32 	%f245, %f242, %f244, %p103;
	selp.f32 	%f246, %f242, %f245, %p104;
	cvt.f64.f32 	%fd82, %f246;
	add.f64 	%fd9, %fd82, %fd82;
	setp.eq.f32 	%p107, %f5, 0f00000000;
	setp.eq.f32 	%p108, %f99, 0f7F800000;
	selp.f32 	%f247, %f8, %f7, %p101;
	selp.f32 	%f248, 0f3F800000, %f247, %p102;
	selp.f32 	%f249, %f248, %f10, %p108;
	selp.f32 	%f250, %f248, %f249, %p107;
	selp.f32 	%f251, %f248, %f250, %p101;
	selp.f32 	%f252, %f248, %f251, %p102;
	cvt.f64.f32 	%fd83, %f252;
	add.f64 	%fd84, %fd83, %fd83;
	mul.f64 	%fd10, %fd84, 0d0000000000000000;
	mov.f32 	%f466, 0f3F800000;
	@%p100 bra 	$L__BB2_134;
	setp.nan.f32 	%p109, %f12, %f12;
	@%p109 bra 	$L__BB2_133;
	setp.eq.f32 	%p110, %f11, 0f00000000;
	setp.eq.f32 	%p111, %f12, 0f7F800000;
	or.pred  	%p112, %p110, %p111;
	@%p112 bra 	$L__BB2_132;
	setp.geu.f32 	%p113, %f11, 0f00000000;
	mov.f32 	%f466, %f13;
	@%p113 bra 	$L__BB2_134;
	neg.f32 	%f466, %f13;
	bra.uni 	$L__BB2_134;
$L__BB2_132:
	add.f32 	%f466, %f11, %f11;
	bra.uni 	$L__BB2_134;
$L__BB2_133:
	mov.f32 	%f253, 0f3F800000;
	add.rn.f32 	%f466, %f11, %f253;
$L__BB2_134:
	cvt.f64.f32 	%fd85, %f466;
	add.f64 	%fd86, %fd85, %fd85;
	mov.f64 	%fd87, 0d3FF0000000000000;
	sub.f64 	%fd88, %fd87, %fd10;
	mul.f64 	%fd89, %fd88, %fd86;
	mul.f64 	%fd90, %fd9, 0d8000000000000000;
	fma.rn.f64 	%fd11, %fd89, 0d4059000000000000, %fd90;
	setp.lt.s32 	%p114, %r550, 1;
	@%p114 bra 	$L__BB2_179;
	add.f64 	%fd422, %fd11, 0d0000000000000000;
	mov.b32 	%r1292, 0;
	mov.f64 	%fd415, 0d0000000000000000;
	mov.f64 	%fd414, 0d3FF0000000000000;
	mov.f64 	%fd416, %fd415;
	mov.f64 	%fd417, %fd414;
$L__BB2_136:
	mul.f64 	%fd93, %fd422, %fd422;
	fma.rn.f64 	%fd94, %fd423, %fd423, %fd93;
	sqrt.rn.f64 	%fd95, %fd94;
	setp.lt.f64 	%p115, %fd95, 0d3E45798EE2308C3A;
	@%p115 bra 	$L__BB2_179;
	fma.rn.f64 	%fd97, %fd417, %fd423, 0d0000000000000000;
	fma.rn.f64 	%fd24, %fd416, %fd422, %fd97;
	fma.rn.f64 	%fd98, %fd415, %fd423, 0d0000000000000000;
	fma.rn.f64 	%fd25, %fd414, %fd422, %fd98;
	mul.f64 	%fd99, %fd24, %fd423;
	mov.f64 	%fd100, 0d0000000000000000;
	sub.f64 	%fd101, %fd100, %fd99;
	mul.f64 	%fd102, %fd25, %fd422;
	sub.f64 	%fd26, %fd101, %fd102;
	sub.f64 	%fd103, %fd421, %fd24;
	sub.f64 	%fd104, %fd420, %fd25;
	mul.f64 	%fd105, %fd103, %fd103;
	sub.f64 	%fd106, %fd104, %fd105;
	mul.f64 	%fd107, %fd106, 0d4059000000000000;
	mul.f64 	%fd108, %fd106, %fd107;
	mov.f64 	%fd413, 0d3FF0000000000000;
	sub.f64 	%fd109, %fd413, %fd103;
	fma.rn.f64 	%fd110, %fd109, %fd109, %fd108;
	fma.rn.f64 	%fd111, %fd26, 0d3FD3333333333333, %fd424;
	setp.le.f64 	%p116, %fd110, %fd111;
	@%p116 bra 	$L__BB2_158;
	fma.rn.f64 	%fd113, %fd24, 0dBFE0000000000000, %fd421;
	fma.rn.f64 	%fd114, %fd25, 0dBFE0000000000000, %fd420;
	mul.f64 	%fd115, %fd113, %fd113;
	sub.f64 	%fd116, %fd114, %fd115;
	mul.f64 	%fd117, %fd116, 0d4059000000000000;
	mul.f64 	%fd118, %fd116, %fd117;
	mov.f64 	%fd119, 0d3FF0000000000000;
	sub.f64 	%fd120, %fd119, %fd113;
	fma.rn.f64 	%fd121, %fd120, %fd120, %fd118;
	fma.rn.f64 	%fd122, %fd26, 0d3FC3333333333333, %fd424;
	setp.le.f64 	%p117, %fd121, %fd122;
	mov.f64 	%fd413, 0d3FE0000000000000;
	@%p117 bra 	$L__BB2_158;
	fma.rn.f64 	%fd124, %fd24, 0dBFD0000000000000, %fd421;
	fma.rn.f64 	%fd125, %fd25, 0dBFD0000000000000, %fd420;
	mul.f64 	%fd126, %fd124, %fd124;
	sub.f64 	%fd127, %fd125, %fd126;
	mul.f64 	%fd128, %fd127, 0d4059000000000000;
	mul.f64 	%fd129, %fd127, %fd128;
	mov.f64 	%fd130, 0d3FF0000000000000;
	sub.f64 	%fd131, %fd130, %fd124;
	fma.rn.f64 	%fd132, %fd131, %fd131, %fd129;
	fma.rn.f64 	%fd133, %fd26, 0d3FB3333333333333, %fd424;
	setp.le.f64 	%p118, %fd132, %fd133;
	mov.f64 	%fd413, 0d3FD0000000000000;
	@%p118 bra 	$L__BB2_158;
	fma.rn.f64 	%fd135, %fd24, 0dBFC0000000000000, %fd421;
	fma.rn.f64 	%fd136, %fd25, 0dBFC0000000000000, %fd420;
	mul.f64 	%fd137, %fd135, %fd135;
	sub.f64 	%fd138, %fd136, %fd137;
	mul.f64 	%fd139, %fd138, 0d4059000000000000;
	mul.f64 	%fd140, %fd138, %fd139;
	mov.f64 	%fd141, 0d3FF0000000000000;
	sub.f64 	%fd142, %fd141, %fd135;
	fma.rn.f64 	%fd143, %fd142, %fd142, %fd140;
	fma.rn.f64 	%fd144, %fd26, 0d3FA3333333333333, %fd424;
	setp.le.f64 	%p119, %fd143, %fd144;
	mov.f64 	%fd413, 0d3FC0000000000000;
	@%p119 bra 	$L__BB2_158;
	fma.rn.f64 	%fd146, %fd24, 0dBFB0000000000000, %fd421;
	fma.rn.f64 	%fd147, %fd25, 0dBFB0000000000000, %fd420;
	mul.f64 	%fd148, %fd146, %fd146;
	sub.f64 	%fd149, %fd147, %fd148;
	mul.f64 	%fd150, %fd149, 0d4059000000000000;
	mul.f64 	%fd151, %fd149, %fd150;
	mov.f64 	%fd152, 0d3FF0000000000000;
	sub.f64 	%fd153, %fd152, %fd146;
	fma.rn.f64 	%fd154, %fd153, %fd153, %fd151;
	fma.rn.f64 	%fd155, %fd26, 0d3F93333333333333, %fd424;
	setp.le.f64 	%p120, %fd154, %fd155;
	mov.f64 	%fd413, 0d3FB0000000000000;
	@%p120 bra 	$L__BB2_158;
	fma.rn.f64 	%fd157, %fd24, 0dBFA0000000000000, %fd421;
	fma.rn.f64 	%fd158, %fd25, 0dBFA0000000000000, %fd420;
	mul.f64 	%fd159, %fd157, %fd157;
	sub.f64 	%fd160, %fd158, %fd159;
	mul.f64 	%fd161, %fd160, 0d4059000000000000;
	mul.f64 	%fd162, %fd160, %fd161;
	mov.f64 	%fd163, 0d3FF0000000000000;
	sub.f64 	%fd164, %fd163, %fd157;
	fma.rn.f64 	%fd165, %fd164, %fd164, %fd162;
	fma.rn.f64 	%fd166, %fd26, 0d3F83333333333333, %fd424;
	setp.le.f64 	%p121, %fd165, %fd166;
	mov.f64 	%fd413, 0d3FA0000000000000;
	@%p121 bra 	$L__BB2_158;
	fma.rn.f64 	%fd168, %fd24, 0dBF90000000000000, %fd421;
	fma.rn.f64 	%fd169, %fd25, 0dBF90000000000000, %fd420;
	mul.f64 	%fd170, %fd168, %fd168;
	sub.f64 	%fd171, %fd169, %fd170;
	mul.f64 	%fd172, %fd171, 0d4059000000000000;
	mul.f64 	%fd173, %fd171, %fd172;
	mov.f64 	%fd174, 0d3FF0000000000000;
	sub.f64 	%fd175, %fd174, %fd168;
	fma.rn.f64 	%fd176, %fd175, %fd175, %fd173;
	fma.rn.f64 	%fd177, %fd26, 0d3F73333333333333, %fd424;
	setp.le.f64 	%p122, %fd176, %fd177;
	mov.f64 	%fd413, 0d3F90000000000000;
	@%p122 bra 	$L__BB2_158;
	fma.rn.f64 	%fd179, %fd24, 0dBF80000000000000, %fd421;
	fma.rn.f64 	%fd180, %fd25, 0dBF80000000000000, %fd420;
	mul.f64 	%fd181, %fd179, %fd179;
	sub.f64 	%fd182, %fd180, %fd181;
	mul.f64 	%fd183, %fd182, 0d4059000000000000;
	mul.f64 	%fd184, %fd182, %fd183;
	mov.f64 	%fd185, 0d3FF0000000000000;
	sub.f64 	%fd186, %fd185, %fd179;
	fma.rn.f64 	%fd187, %fd186, %fd186, %fd184;
	fma.rn.f64 	%fd188, %fd26, 0d3F63333333333333, %fd424;
	setp.le.f64 	%p123, %fd187, %fd188;
	mov.f64 	%fd413, 0d3F80000000000000;
	@%p123 bra 	$L__BB2_158;
	fma.rn.f64 	%fd190, %fd24, 0dBF70000000000000, %fd421;
	fma.rn.f64 	%fd191, %fd25, 0dBF70000000000000, %fd420;
	mul.f64 	%fd192, %fd190, %fd190;
	sub.f64 	%fd193, %fd191, %fd192;
	mul.f64 	%fd194, %fd193, 0d4059000000000000;
	mul.f64 	%fd195, %fd193, %fd194;
	mov.f64 	%fd196, 0d3FF0000000000000;
	sub.f64 	%fd197, %fd196, %fd190;
	fma.rn.f64 	%fd198, %fd197, %fd197, %fd195;
	fma.rn.f64 	%fd199, %fd26, 0d3F53333333333333, %fd424;
	setp.le.f64 	%p124, %fd198, %fd199;
	mov.f64 	%fd413, 0d3F70000000000000;
	@%p124 bra 	$L__BB2_158;
	fma.rn.f64 	%fd201, %fd24, 0dBF60000000000000, %fd421;
	fma.rn.f64 	%fd202, %fd25, 0dBF60000000000000, %fd420;
	mul.f64 	%fd203, %fd201, %fd201;
	sub.f64 	%fd204, %fd202, %fd203;
	mul.f64 	%fd205, %fd204, 0d4059000000000000;
	mul.f64 	%fd206, %fd204, %fd205;
	mov.f64 	%fd207, 0d3FF0000000000000;
	sub.f64 	%fd208, %fd207, %fd201;
	fma.rn.f64 	%fd209, %fd208, %fd208, %fd206;
	fma.rn.f64 	%fd210, %fd26, 0d3F43333333333333, %fd424;
	setp.le.f64 	%p125, %fd209, %fd210;
	mov.f64 	%fd413, 0d3F60000000000000;
	@%p125 bra 	$L__BB2_158;
	fma.rn.f64 	%fd212, %fd24, 0dBF50000000000000, %fd421;
	fma.rn.f64 	%fd213, %fd25, 0dBF50000000000000, %fd420;
	mul.f64 	%fd214, %fd212, %fd212;
	sub.f64 	%fd215, %fd213, %fd214;
	mul.f64 	%fd216, %fd215, 0d4059000000000000;
	mul.f64 	%fd217, %fd215, %fd216;
	mov.f64 	%fd218, 0d3FF0000000000000;
	sub.f64 	%fd219, %fd218, %fd212;
	fma.rn.f64 	%fd220, %fd219, %fd219, %fd217;
	fma.rn.f64 	%fd221, %fd26, 0d3F33333333333333, %fd424;
	setp.le.f64 	%p126, %fd220, %fd221;
	mov.f64 	%fd413, 0d3F50000000000000;
	@%p126 bra 	$L__BB2_158;
	fma.rn.f64 	%fd223, %fd24, 0dBF40000000000000, %fd421;
	fma.rn.f64 	%fd224, %fd25, 0dBF40000000000000, %fd420;
	mul.f64 	%fd225, %fd223, %fd223;
	sub.f64 	%fd226, %fd224, %fd225;
	mul.f64 	%fd227, %fd226, 0d4059000000000000;
	mul.f64 	%fd228, %fd226, %fd227;
	mov.f64 	%fd229, 0d3FF0000000000000;
	sub.f64 	%fd230, %fd229, %fd223;
	fma.rn.f64 	%fd231, %fd230, %fd230, %fd228;
	fma.rn.f64 	%fd232, %fd26, 0d3F23333333333333, %fd424;
	setp.le.f64 	%p127, %fd231, %fd232;
	mov.f64 	%fd413, 0d3F40000000000000;
	@%p127 bra 	$L__BB2_158;
	fma.rn.f64 	%fd234, %fd24, 0dBF30000000000000, %fd421;
	fma.rn.f64 	%fd235, %fd25, 0dBF30000000000000, %fd420;
	mul.f64 	%fd236, %fd234, %fd234;
	sub.f64 	%fd237, %fd235, %fd236;
	mul.f64 	%fd238, %fd237, 0d4059000000000000;
	mul.f64 	%fd239, %fd237, %fd238;
	mov.f64 	%fd240, 0d3FF0000000000000;
	sub.f64 	%fd241, %fd240, %fd234;
	fma.rn.f64 	%fd242, %fd241, %fd241, %fd239;
	fma.rn.f64 	%fd243, %fd26, 0d3F13333333333333, %fd424;
	setp.le.f64 	%p128, %fd242, %fd243;
	mov.f64 	%fd413, 0d3F30000000000000;
	@%p128 bra 	$L__BB2_158;
	fma.rn.f64 	%fd245, %fd24, 0dBF20000000000000, %fd421;
	fma.rn.f64 	%fd246, %fd25, 0dBF20000000000000, %fd420;
	mul.f64 	%fd247, %fd245, %fd245;
	sub.f64 	%fd248, %fd246, %fd247;
	mul.f64 	%fd249, %fd248, 0d4059000000000000;
	mul.f64 	%fd250, %fd248, %fd249;
	mov.f64 	%fd251, 0d3FF0000000000000;
	sub.f64 	%fd252, %fd251, %fd245;
	fma.rn.f64 	%fd253, %fd252, %fd252, %fd250;
	fma.rn.f64 	%fd254, %fd26, 0d3F03333333333333, %fd424;
	setp.le.f64 	%p129, %fd253, %fd254;
	mov.f64 	%fd413, 0d3F20000000000000;
	@%p129 bra 	$L__BB2_158;
	fma.rn.f64 	%fd256, %fd24, 0dBF10000000000000, %fd421;
	fma.rn.f64 	%fd257, %fd25, 0dBF10000000000000, %fd420;
	mul.f64 	%fd258, %fd256, %fd256;
	sub.f64 	%fd259, %fd257, %fd258;
	mul.f64 	%fd260, %fd259, 0d4059000000000000;
	mul.f64 	%fd261, %fd259, %fd260;
	mov.f64 	%fd262, 0d3FF0000000000000;
	sub.f64 	%fd263, %fd262, %fd256;
	fma.rn.f64 	%fd264, %fd263, %fd263, %fd261;
	fma.rn.f64 	%fd265, %fd26, 0d3EF3333333333333, %fd424;
	setp.le.f64 	%p130, %fd264, %fd265;
	mov.f64 	%fd413, 0d3F10000000000000;
	@%p130 bra 	$L__BB2_158;
	fma.rn.f64 	%fd267, %fd24, 0dBF00000000000000, %fd421;
	fma.rn.f64 	%fd268, %fd25, 0dBF00000000000000, %fd420;
	mul.f64 	%fd269, %fd267, %fd267;
	sub.f64 	%fd270, %fd268, %fd269;
	mul.f64 	%fd271, %fd270, 0d4059000000000000;
	mul.f64 	%fd272, %fd270, %fd271;
	mov.f64 	%fd273, 0d3FF0000000000000;
	sub.f64 	%fd274, %fd273, %fd267;
	fma.rn.f64 	%fd275, %fd274, %fd274, %fd272;
	fma.rn.f64 	%fd276, %fd26, 0d3EE3333333333333, %fd424;
	setp.le.f64 	%p131, %fd275, %fd276;
	mov.f64 	%fd413, 0d3F00000000000000;
	@%p131 bra 	$L__BB2_158;
	fma.rn.f64 	%fd278, %fd24, 0dBEF0000000000000, %fd421;
	fma.rn.f64 	%fd279, %fd25, 0dBEF0000000000000, %fd420;
	mul.f64 	%fd280, %fd278, %fd278;
	sub.f64 	%fd281, %fd279, %fd280;
	mul.f64 	%fd282, %fd281, 0d4059000000000000;
	mul.f64 	%fd283, %fd281, %fd282;
	mov.f64 	%fd284, 0d3FF0000000000000;
	sub.f64 	%fd285, %fd284, %fd278;
	fma.rn.f64 	%fd286, %fd285, %fd285, %fd283;
	fma.rn.f64 	%fd287, %fd26, 0d3ED3333333333333, %fd424;
	setp.le.f64 	%p132, %fd286, %fd287;
	mov.f64 	%fd413, 0d3EF0000000000000;
	@%p132 bra 	$L__BB2_158;
	fma.rn.f64 	%fd289, %fd24, 0dBEE0000000000000, %fd421;
	fma.rn.f64 	%fd290, %fd25, 0dBEE0000000000000, %fd420;
	mul.f64 	%fd291, %fd289, %fd289;
	sub.f64 	%fd292, %fd290, %fd291;
	mul.f64 	%fd293, %fd292, 0d4059000000000000;
	mul.f64 	%fd294, %fd292, %fd293;
	mov.f64 	%fd295, 0d3FF0000000000000;
	sub.f64 	%fd296, %fd295, %fd289;
	fma.rn.f64 	%fd297, %fd296, %fd296, %fd294;
	fma.rn.f64 	%fd298, %fd26, 0d3EC3333333333333, %fd424;
	setp.le.f64 	%p133, %fd297, %fd298;
	mov.f64 	%fd413, 0d3EE0000000000000;
	@%p133 bra 	$L__BB2_158;
	fma.rn.f64 	%fd300, %fd24, 0dBED0000000000000, %fd421;
	fma.rn.f64 	%fd301, %fd25, 0dBED0000000000000, %fd420;
	mul.f64 	%fd302, %fd300, %fd300;
	sub.f64 	%fd303, %fd301, %fd302;
	mul.f64 	%fd304, %fd303, 0d4059000000000000;
	mul.f64 	%fd305, %fd303, %fd304;
	mov.f64 	%fd306, 0d3FF0000000000000;
	sub.f64 	%fd307, %fd306, %fd300;
	fma.rn.f64 	%fd308, %fd307, %fd307, %fd305;
	fma.rn.f64 	%fd309, %fd26, 0d3EB3333333333333, %fd424;
	setp.le.f64 	%p134, %fd308, %fd309;
	mov.f64 	%fd413, 0d3ED0000000000000;
	@%p134 bra 	$L__BB2_158;
	fma.rn.f64 	%fd311, %fd24, 0dBEC0000000000000, %fd421;
	fma.rn.f64 	%fd312, %fd25, 0dBEC0000000000000, %fd420;
	mul.f64 	%fd313, %fd311, %fd311;
	sub.f64 	%fd314, %fd312, %fd313;
	mul.f64 	%fd315, %fd314, 0d4059000000000000;
	mul.f64 	%fd316, %fd314, %fd315;
	mov.f64 	%fd317, 0d3FF0000000000000;
	sub.f64 	%fd318, %fd317, %fd311;
	fma.rn.f64 	%fd319, %fd318, %fd318, %fd316;
	fma.rn.f64 	%fd320, %fd26, 0d3EA3333333333333, %fd424;
	setp.le.f64 	%p135, %fd319, %fd320;
	mov.f64 	%fd413, 0d3EC0000000000000;
	@%p135 bra 	$L__BB2_158;
	mov.f64 	%fd413, 0d3EB0000000000000;
$L__BB2_158:
	mul.f64 	%fd322, %fd24, %fd413;
	sub.f64 	%fd28, %fd421, %fd322;
	sub.f64 	%fd29, %fd28, %fd421;
	mul.f64 	%fd323, %fd25, %fd413;
	sub.f64 	%fd30, %fd420, %fd323;
	sub.f64 	%fd31, %fd30, %fd420;
	mul.f64 	%fd324, %fd28, %fd28;
	sub.f64 	%fd325, %fd30, %fd324;
	mul.f64 	%fd326, %fd325, 0d4059000000000000;
	mul.f64 	%fd327, %fd325, %fd326;
	mov.f64 	%fd328, 0d3FF0000000000000;
	sub.f64 	%fd329, %fd328, %fd28;
	fma.rn.f64 	%fd32, %fd329, %fd329, %fd327;
	cvt.rn.f32.f64 	%f22, %fd329;
	abs.f32 	%f255, %f22;
	setp.lt.f32 	%p136, %f255, 0f00800000;
	mul.f32 	%f256, %f255, 0f4B800000;
	selp.f32 	%f257, %f256, %f255, %p136;
	selp.f32 	%f258, 0fC1C00000, 0f00000000, %p136;
	mov.b32 	%r969, %f257;
	add.s32 	%r970, %r969, -1060439283;
	and.b32  	%r971, %r970, -8388608;
	sub.s32 	%r972, %r969, %r971;
	mov.b32 	%f259, %r972;
	cvt.rn.f32.s32 	%f260, %r971;
	fma.rn.f32 	%f261, %f260, 0f34000000, %f258;
	add.f32 	%f262, %f259, 0fBF800000;
	add.f32 	%f263, %f259, 0f3F800000;
	rcp.approx.ftz.f32 	%f264, %f263;
	add.f32 	%f265, %f262, %f262;
	mul.f32 	%f266, %f265, %f264;
	mul.f32 	%f267, %f266, %f266;
	sub.f32 	%f268, %f262, %f266;
	add.f32 	%f269, %f268, %f268;
	neg.f32 	%f270, %f266;
	fma.rn.f32 	%f271, %f270, %f262, %f269;
	mul.rn.f32 	%f272, %f264, %f271;
	fma.rn.f32 	%f273, %f267, 0f3A2C32E4, 0f3B52E7DB;
	fma.rn.f32 	%f274, %f273, %f267, 0f3C93BB73;
	fma.rn.f32 	%f275, %f274, %f267, 0f3DF6384F;
	mul.rn.f32 	%f276, %f275, %f267;
	fma.rn.f32 	%f277, %f266, 0f3FB8AA3B, %f261;
	sub.f32 	%f278, %f261, %f277;
	fma.rn.f32 	%f279, %f266, 0f3FB8AA3B, %f278;
	fma.rn.f32 	%f280, %f272, 0f3FB8AA3B, %f279;
	fma.rn.f32 	%f281, %f266, 0f32A55E34, %f280;
	mul.f32 	%f282, %f276, 0f40400000;
	fma.rn.f32 	%f283, %f282, %f272, %f281;
	fma.rn.f32 	%f284, %f276, %f266, %f283;
	add.rn.f32 	%f285, %f277, %f284;
	neg.f32 	%f286, %f277;
	add.rn.f32 	%f287, %f285, %f286;
	neg.f32 	%f288, %f287;
	add.rn.f32 	%f289, %f284, %f288;
	mov.f32 	%f467, 0f3F800000;
	mul.rn.f32 	%f290, %f285, %f467;
	sub.f32 	%f291, %f285, %f290;
	add.f32 	%f292, %f289, %f291;
	cvt.rni.f32.f32 	%f293, %f290;
	sub.f32 	%f294, %f290, %f293;
	add.f32 	%f295, %f294, %f292;
	fma.rn.f32 	%f296, %f295, 0f391FCB8E, 0f3AAF85ED;
	fma.rn.f32 	%f297, %f296, %f295, 0f3C1D9856;
	fma.rn.f32 	%f298, %f297, %f295, 0f3D6357BB;
	fma.rn.f32 	%f299, %f298, %f295, 0f3E75FDEC;
	fma.rn.f32 	%f300, %f299, %f295, 0f3F317218;
	fma.rn.f32 	%f301, %f300, %f295, 0f3F800000;
	cvt.rzi.s32.f32 	%r973, %f293;
	setp.gt.f32 	%p137, %f293, 0f00000000;
	selp.b32 	%r974, 0, -2097152000, %p137;
	add.s32 	%r975, %r974, 2130706432;
	mov.b32 	%f302, %r975;
	mul.f32 	%f303, %f301, %f302;
	shl.b32 	%r976, %r973, 23;
	sub.s32 	%r977, %r976, %r974;
	mov.b32 	%f304, %r977;
	mul.f32 	%f305, %f303, %f304;
	abs.f32 	%f306, %f290;
	setp.gt.f32 	%p138, %f306, 0f43180000;
	setp.lt.f32 	%p139, %f290, 0f00000000;
	selp.f32 	%f307, 0f00000000, 0f7F800000, %p139;
	selp.f32 	%f308, %f307, %f305, %p138;
	setp.eq.f32 	%p140, %f22, 0f3F800000;
	setp.nan.f32 	%p141, %f255, %f255;
	setp.eq.f32 	%p142, %f22, 0f00000000;
	setp.eq.f32 	%p143, %f255, 0f7F800000;
	setp.geu.f32 	%p144, %f22, 0f00000000;
	neg.f32 	%f309, %f308;
	add.f32 	%f24, %f22, %f22;
	add.rn.f32 	%f25, %f22, %f467;
	cvt.rn.f32.f64 	%f26, %fd28;
	abs.f32 	%f310, %f26;
	setp.lt.f32 	%p145, %f310, 0f00800000;
	mul.f32 	%f311, %f310, 0f4B800000;
	selp.f32 	%f312, %f311, %f310, %p145;
	selp.f32 	%f313, 0fC1C00000, 0f00000000, %p145;
	mov.b32 	%r978, %f312;
	add.s32 	%r979, %r978, -1060439283;
	and.b32  	%r980, %r979, -8388608;
	sub.s32 	%r981, %r978, %r980;
	mov.b32 	%f314, %r981;
	cvt.rn.f32.s32 	%f315, %r980;
	fma.rn.f32 	%f316, %f315, 0f34000000, %f313;
	add.f32 	%f317, %f314, 0fBF800000;
	add.f32 	%f318, %f314, 0f3F800000;
	rcp.approx.ftz.f32 	%f319, %f318;
	add.f32 	%f320, %f317, %f317;
	mul.f32 	%f321, %f320, %f319;
	mul.f32 	%f322, %f321, %f321;
	sub.f32 	%f323, %f317, %f321;
	add.f32 	%f324, %f323, %f323;
	neg.f32 	%f325, %f321;
	fma.rn.f32 	%f326, %f325, %f317, %f324;
	mul.rn.f32 	%f327, %f319, %f326;
	fma.rn.f32 	%f328, %f322, 0f3A2C32E4, 0f3B52E7DB;
	fma.rn.f32 	%f329, %f328, %f322, 0f3C93BB73;
	fma.rn.f32 	%f330, %f329, %f322, 0f3DF6384F;
	mul.rn.f32 	%f331, %f330, %f322;
	fma.rn.f32 	%f332, %f321, 0f3FB8AA3B, %f316;
	sub.f32 	%f333, %f316, %f332;
	fma.rn.f32 	%f334, %f321, 0f3FB8AA3B, %f333;
	fma.rn.f32 	%f335, %f327, 0f3FB8AA3B, %f334;
	fma.rn.f32 	%f336, %f321, 0f32A55E34, %f335;
	mul.f32 	%f337, %f331, 0f40400000;
	fma.rn.f32 	%f338, %f337, %f327, %f336;
	fma.rn.f32 	%f339, %f331, %f321, %f338;
	add.rn.f32 	%f340, %f332, %f339;
	neg.f32 	%f341, %f332;
	add.rn.f32 	%f342, %f340, %f341;
	neg.f32 	%f343, %f342;
	add.rn.f32 	%f344, %f339, %f343;
	mov.f32 	%f345, 0f40000000;
	mul.rn.f32 	%f346, %f340, %f345;
	neg.f32 	%f347, %f346;
	fma.rn.f32 	%f348, %f340, 0f40000000, %f347;
	fma.rn.f32 	%f349, %f344, 0f40000000, %f348;
	cvt.rni.f32.f32 	%f350, %f346;
	sub.f32 	%f351, %f346, %f350;
	add.f32 	%f352, %f351, %f349;
	fma.rn.f32 	%f353, %f352, 0f391FCB8E, 0f3AAF85ED;
	fma.rn.f32 	%f354, %f353, %f352, 0f3C1D9856;
	fma.rn.f32 	%f355, %f354, %f352, 0f3D6357BB;
	fma.rn.f32 	%f356, %f355, %f352, 0f3E75FDEC;
	fma.rn.f32 	%f357, %f356, %f352, 0f3F317218;
	fma.rn.f32 	%f358, %f357, %f352, 0f3F800000;
	cvt.rzi.s32.f32 	%r982, %f350;
	setp.gt.f32 	%p146, %f350, 0f00000000;
	selp.b32 	%r983, 0, -2097152000, %p146;
	add.s32 	%r984, %r983, 2130706432;
	mov.b32 	%f359, %r984;
	mul.f32 	%f360, %f358, %f359;
	shl.b32 	%r985, %r982, 23;
	sub.s32 	%r986, %r985, %r983;
	mov.b32 	%f361, %r986;
	mul.f32 	%f362, %f360, %f361;
	abs.f32 	%f363, %f346;
	setp.gt.f32 	%p147, %f363, 0f43180000;
	setp.lt.f32 	%p148, %f346, 0f00000000;
	selp.f32 	%f364, 0f00000000, 0f7F800000, %p148;
	selp.f32 	%f365, %f364, %f362, %p147;
	setp.eq.f32 	%p149, %f26, 0f3F800000;
	setp.nan.f32 	%p150, %f310, %f310;
	setp.eq.f32 	%p151, %f26, 0f00000000;
	setp.eq.f32 	%p152, %f310, 0f7F800000;
	or.pred  	%p153, %p151, %p152;
	add.f32 	%f28, %f26, %f26;
	mov.b32 	%r987, %f28;
	and.b32  	%r988, %r987, 2147483647;
	mov.b32 	%f366, %r988;
	add.rn.f32 	%f367, %f26, %f345;
	mul.rn.f32 	%f368, %f340, %f467;
	sub.f32 	%f369, %f340, %f368;
	add.f32 	%f370, %f344, %f369;
	cvt.rni.f32.f32 	%f371, %f368;
	sub.f32 	%f372, %f368, %f371;
	add.f32 	%f373, %f372, %f370;
	fma.rn.f32 	%f374, %f373, 0f391FCB8E, 0f3AAF85ED;
	fma.rn.f32 	%f375, %f374, %f373, 0f3C1D9856;
	fma.rn.f32 	%f376, %f375, %f373, 0f3D6357BB;
	fma.rn.f32 	%f377, %f376, %f373, 0f3E75FDEC;
	fma.rn.f32 	%f378, %f377, %f373, 0f3F317218;
	fma.rn.f32 	%f379, %f378, %f373, 0f3F800000;
	cvt.rzi.s32.f32 	%r989, %f371;
	setp.gt.f32 	%p154, %f371, 0f00000000;
	selp.b32 	%r990, 0, -2097152000, %p154;
	add.s32 	%r991, %r990, 2130706432;
	mov.b32 	%f380, %r991;
	mul.f32 	%f381, %f379, %f380;
	shl.b32 	%r992, %r989, 23;
	sub.s32 	%r993, %r992, %r990;
	mov.b32 	%f382, %r993;
	mul.f32 	%f383, %f381, %f382;
	abs.f32 	%f384, %f368;
	setp.gt.f32 	%p155, %f384, 0f43180000;
	setp.lt.f32 	%p156, %f368, 0f00000000;
	selp.f32 	%f385, 0f00000000, 0f7F800000, %p156;
	selp.f32 	%f386, %f385, %f383, %p155;
	setp.geu.f32 	%p157, %f26, 0f00000000;
	neg.f32 	%f387, %f386;
	add.rn.f32 	%f29, %f26, %f467;
	selp.f32 	%f30, %f308, %f309, %p144;
	selp.f32 	%f388, %f24, %f30, %p143;
	selp.f32 	%f389, %f24, %f388, %p142;
	selp.f32 	%f390, %f25, %f389, %p141;
	selp.f32 	%f391, 0f3F800000, %f390, %p140;
	cvt.f64.f32 	%fd330, %f391;
	add.f64 	%fd33, %fd330, %fd330;
	selp.f32 	%f392, %f366, %f365, %p153;
	selp.f32 	%f393, %f367, %f392, %p150;
	selp.f32 	%f394, 0f3F800000, %f393, %p149;
	cvt.f64.f32 	%fd331, %f394;
	selp.f32 	%f31, %f386, %f387, %p157;
	selp.f32 	%f395, %f28, %f31, %p153;
	selp.f32 	%f396, %f29, %f395, %p150;
	selp.f32 	%f397, 0f3F800000, %f396, %p149;
	cvt.f64.f32 	%fd332, %f397;
	add.f64 	%fd34, %fd332, %fd332;
	sub.f64 	%fd333, %fd30, %fd331;
	cvt.rn.f32.f64 	%f32, %fd333;
	abs.f32 	%f33, %f32;
	setp.lt.f32 	%p158, %f33, 0f00800000;
	mul.f32 	%f398, %f33, 0f4B800000;
	selp.f32 	%f399, %f398, %f33, %p158;
	selp.f32 	%f400, 0fC1C00000, 0f00000000, %p158;
	mov.b32 	%r994, %f399;
	add.s32 	%r995, %r994, -1060439283;
	and.b32  	%r996, %r995, -8388608;
	sub.s32 	%r997, %r994, %r996;
	mov.b32 	%f401, %r997;
	cvt.rn.f32.s32 	%f402, %r996;
	fma.rn.f32 	%f403, %f402, 0f34000000, %f400;
	add.f32 	%f404, %f401, 0fBF800000;
	add.f32 	%f405, %f401, 0f3F800000;
	rcp.approx.ftz.f32 	%f406, %f405;
	add.f32 	%f407, %f404, %f404;
	mul.f32 	%f408, %f407, %f406;
	mul.f32 	%f409, %f408, %f408;
	sub.f32 	%f410, %f404, %f408;
	add.f32 	%f411, %f410, %f410;
	neg.f32 	%f412, %f408;
	fma.rn.f32 	%f413, %f412, %f404, %f411;
	mul.rn.f32 	%f414, %f406, %f413;
	fma.rn.f32 	%f415, %f409, 0f3A2C32E4, 0f3B52E7DB;
	fma.rn.f32 	%f416, %f415, %f409, 0f3C93BB73;
	fma.rn.f32 	%f417, %f416, %f409, 0f3DF6384F;
	mul.rn.f32 	%f418, %f417, %f409;
	fma.rn.f32 	%f419, %f408, 0f3FB8AA3B, %f403;
	sub.f32 	%f420, %f403, %f419;
	fma.rn.f32 	%f421, %f408, 0f3FB8AA3B, %f420;
	fma.rn.f32 	%f422, %f414, 0f3FB8AA3B, %f421;
	fma.rn.f32 	%f423, %f408, 0f32A55E34, %f422;
	mul.f32 	%f424, %f418, 0f40400000;
	fma.rn.f32 	%f425, %f424, %f414, %f423;
	fma.rn.f32 	%f426, %f418, %f408, %f425;
	add.rn.f32 	%f427, %f419, %f426;
	neg.f32 	%f428, %f419;
	add.rn.f32 	%f429, %f427, %f428;
	neg.f32 	%f430, %f429;
	add.rn.f32 	%f431, %f426, %f430;
	mul.rn.f32 	%f432, %f427, %f467;
	sub.f32 	%f433, %f427, %f432;
	add.f32 	%f434, %f431, %f433;
	cvt.rni.f32.f32 	%f435, %f432;
	sub.f32 	%f436, %f432, %f435;
	add.f32 	%f437, %f436, %f434;
	fma.rn.f32 	%f438, %f437, 0f391FCB8E, 0f3AAF85ED;
	fma.rn.f32 	%f439, %f438, %f437, 0f3C1D9856;
	fma.rn.f32 	%f440, %f439, %f437, 0f3D6357BB;
	fma.rn.f32 	%f441, %f440, %f437, 0f3E75FDEC;
	fma.rn.f32 	%f442, %f441, %f437, 0f3F317218;
	fma.rn.f32 	%f443, %f442, %f437, 0f3F800000;
	cvt.rzi.s32.f32 	%r998, %f435;
	setp.gt.f32 	%p159, %f435, 0f00000000;
	selp.b32 	%r999, 0, -2097152000, %p159;
	add.s32 	%r1000, %r999, 2130706432;
	mov.b32 	%f444, %r1000;
	mul.f32 	%f445, %f443, %f444;
	shl.b32 	%r1001, %r998, 23;
	sub.s32 	%r1002, %r1001, %r999;
	mov.b32 	%f446, %r1002;
	mul.f32 	%f447, %f445, %f446;
	abs.f32 	%f448, %f432;
	setp.gt.f32 	%p160, %f448, 0f43180000;
	setp.lt.f32 	%p161, %f432, 0f00000000;
	selp.f32 	%f449, 0f00000000, 0f7F800000, %p161;
	selp.f32 	%f34, %f449, %f447, %p160;
	setp.eq.f32 	%p162, %f32, 0f3F800000;
	@%p162 bra 	$L__BB2_165;
	setp.num.f32 	%p163, %f33, %f33;
	@%p163 bra 	$L__BB2_161;
	mov.f32 	%f450, 0f3F800000;
	add.rn.f32 	%f467, %f32, %f450;
	bra.uni 	$L__BB2_165;
$L__BB2_161:
	setp.neu.f32 	%p164, %f32, 0f00000000;
	setp.neu.f32 	%p165, %f33, 0f7F800000;
	and.pred  	%p166, %p164, %p165;
	@%p166 bra 	$L__BB2_163;
	add.f32 	%f467, %f32, %f32;
	bra.uni 	$L__BB2_165;
$L__BB2_163:
	setp.geu.f32 	%p167, %f32, 0f00000000;
	mov.f32 	%f467, %f34;
	@%p167 bra 	$L__BB2_165;
	neg.f32 	%f467, %f34;
$L__BB2_165:
	setp.eq.f32 	%p168, %f32, 0f3F800000;
	setp.nan.f32 	%p169, %f310, %f310;
	setp.eq.f32 	%p170, %f26, 0f3F800000;
	setp.nan.f32 	%p171, %f255, %f255;
	setp.eq.f32 	%p172, %f22, 0f3F800000;
	cvt.f64.f32 	%fd334, %f467;
	add.f64 	%fd335, %fd334, %fd334;
	mov.f64 	%fd336, 0d0000000000000000;
	sub.f64 	%fd337, %fd336, %fd34;
	mul.f64 	%fd338, %fd337, %fd335;
	mul.f64 	%fd339, %fd338, 0d4059000000000000;
	sub.f64 	%fd340, %fd339, %fd33;
	add.f64 	%fd35, %fd340, 0d0000000000000000;
	setp.eq.f32 	%p173, %f22, 0f00000000;
	setp.eq.f32 	%p174, %f255, 0f7F800000;
	selp.f32 	%f452, %f25, %f24, %p171;
	selp.f32 	%f453, 0f3F800000, %f452, %p172;
	selp.f32 	%f454, %f453, %f30, %p174;
	selp.f32 	%f455, %f453, %f454, %p173;
	selp.f32 	%f456, %f453, %f455, %p171;
	selp.f32 	%f457, %f453, %f456, %p172;
	cvt.f64.f32 	%fd341, %f457;
	add.f64 	%fd36, %fd341, %fd341;
	setp.eq.f32 	%p175, %f26, 0f00000000;
	setp.eq.f32 	%p176, %f310, 0f7F800000;
	selp.f32 	%f458, %f29, %f28, %p169;
	selp.f32 	%f459, 0f3F800000, %f458, %p170;
	selp.f32 	%f460, %f459, %f31, %p176;
	selp.f32 	%f461, %f459, %f460, %p175;
	selp.f32 	%f462, %f459, %f461, %p169;
	selp.f32 	%f463, %f459, %f462, %p170;
	cvt.f64.f32 	%fd342, %f463;
	add.f64 	%fd343, %fd342, %fd342;
	mul.f64 	%fd37, %fd343, 0d0000000000000000;
	mov.f32 	%f468, 0f3F800000;
	@%p168 bra 	$L__BB2_172;
	setp.nan.f32 	%p177, %f33, %f33;
	@%p177 bra 	$L__BB2_171;
	setp.eq.f32 	%p178, %f32, 0f00000000;
	setp.eq.f32 	%p179, %f33, 0f7F800000;
	or.pred  	%p180, %p178, %p179;
	@%p180 bra 	$L__BB2_170;
	setp.geu.f32 	%p181, %f32, 0f00000000;
	mov.f32 	%f468, %f34;
	@%p181 bra 	$L__BB2_172;
	neg.f32 	%f468, %f34;
	bra.uni 	$L__BB2_172;
$L__BB2_170:
	add.f32 	%f468, %f32, %f32;
	bra.uni 	$L__BB2_172;
$L__BB2_171:
	mov.f32 	%f464, 0f3F800000;
	add.rn.f32 	%f468, %f32, %f464;
$L__BB2_172:
	cvt.f64.f32 	%fd344, %f468;
	add.f64 	%fd345, %fd344, %fd344;
	mov.f64 	%fd346, 0d3FF0000000000000;
	sub.f64 	%fd347, %fd346, %fd37;
	mul.f64 	%fd348, %fd347, %fd345;
	mul.f64 	%fd349, %fd348, 0d4059000000000000;
	mul.f64 	%fd350, %fd36, 0d0000000000000000;
	sub.f64 	%fd351, %fd349, %fd350;
	add.f64 	%fd38, %fd351, 0d0000000000000000;
	sub.f64 	%fd39, %fd35, %fd423;
	sub.f64 	%fd40, %fd38, %fd422;
	fma.rn.f64 	%fd352, %fd29, %fd39, 0d0000000000000000;
	fma.rn.f64 	%fd41, %fd31, %fd40, %fd352;
	abs.f64 	%fd353, %fd41;
	setp.lt.f64 	%p182, %fd353, 0d3D06849B86A12B9B;
	@%p182 bra 	$L__BB2_174;
	rcp.rn.f64 	%fd354, %fd41;
	sub.f64 	%fd355, %fd28, %fd421;
	mul.f64 	%fd356, %fd354, %fd355;
	mul.f64 	%fd357, %fd356, %fd39;
	mov.f64 	%fd358, 0d3FF0000000000000;
	sub.f64 	%fd359, %fd358, %fd357;
	mul.f64 	%fd360, %fd354, %fd39;
	mul.f64 	%fd361, %fd360, %fd355;
	sub.f64 	%fd362, %fd358, %fd361;
	fma.rn.f64 	%fd363, %fd417, %fd362, 0d0000000000000000;
	mul.f64 	%fd364, %fd354, %fd40;
	mul.f64 	%fd365, %fd364, %fd355;
	mov.f64 	%fd366, 0d0000000000000000;
	sub.f64 	%fd367, %fd366, %fd365;
	fma.rn.f64 	%fd368, %fd416, %fd367, %fd363;
	mul.f64 	%fd369, %fd356, %fd40;
	sub.f64 	%fd370, %fd366, %fd369;
	fma.rn.f64 	%fd371, %fd359, %fd368, 0d0000000000000000;
	fma.rn.f64 	%fd372, %fd415, %fd362, 0d0000000000000000;
	fma.rn.f64 	%fd373, %fd414, %fd367, %fd372;
	fma.rn.f64 	%fd374, %fd370, %fd373, %fd371;
	fma.rn.f64 	%fd42, %fd356, %fd355, %fd374;
	sub.f64 	%fd375, %fd30, %fd420;
	mul.f64 	%fd376, %fd360, %fd375;
	sub.f64 	%fd377, %fd366, %fd376;
	fma.rn.f64 	%fd378, %fd417, %fd377, 0d0000000000000000;
	mul.f64 	%fd379, %fd364, %fd375;
	sub.f64 	%fd380, %fd358, %fd379;
	fma.rn.f64 	%fd381, %fd416, %fd380, %fd378;
	fma.rn.f64 	%fd382, %fd359, %fd381, 0d0000000000000000;
	fma.rn.f64 	%fd383, %fd415, %fd377, 0d0000000000000000;
	fma.rn.f64 	%fd384, %fd414, %fd380, %fd383;
	fma.rn.f64 	%fd385, %fd370, %fd384, %fd382;
	fma.rn.f64 	%fd416, %fd356, %fd375, %fd385;
	mul.f64 	%fd386, %fd354, %fd375;
	mul.f64 	%fd387, %fd386, %fd39;
	sub.f64 	%fd388, %fd366, %fd387;
	mul.f64 	%fd389, %fd386, %fd40;
	sub.f64 	%fd390, %fd358, %fd389;
	fma.rn.f64 	%fd391, %fd388, %fd368, 0d0000000000000000;
	fma.rn.f64 	%fd392, %fd390, %fd373, %fd391;
	fma.rn.f64 	%fd415, %fd386, %fd355, %fd392;
	fma.rn.f64 	%fd393, %fd388, %fd381, 0d0000000000000000;
	fma.rn.f64 	%fd394, %fd390, %fd384, %fd393;
	fma.rn.f64 	%fd414, %fd386, %fd375, %fd394;
	mov.f64 	%fd417, %fd42;
$L__BB2_174:
	setp.geu.f64 	%p183, %fd32, %fd424;
	@%p183 bra 	$L__BB2_176;
	mov.f64 	%fd420, %fd30;
	mov.f64 	%fd421, %fd28;
	mov.f64 	%fd422, %fd38;
	mov.f64 	%fd423, %fd35;
	mov.f64 	%fd424, %fd32;
$L__BB2_176:
	ld.param.s8 	%rs2, [_Z14optimizeKernelIN4util10RosenbrockILi2EEELi2ELj128EEvddPdPiS3_S3_iib_param_8];
	setp.eq.s16 	%p184, %rs2, 0;
	@%p184 bra 	$L__BB2_178;
	ld.param.u64 	%rd51, [_Z14optimizeKernelIN4util10RosenbrockILi2EEELi2ELj128EEvddPdPiS3_S3_iib_param_5];
	shl.b32 	%r1003, %r1292, 1;
	mad.lo.s32 	%r1004, %r2, %r550, %r1003;
	cvta.to.global.u64 	%rd40, %rd51;
	mul.wide.s32 	%rd41, %r1004, 8;
	add.s64 	%rd42, %rd40, %rd41;
	st.global.f64 	[%rd42], %fd421;
	st.global.f64 	[%rd42+8], %fd420;
$L__BB2_178:
	add.s32 	%r1292, %r1292, 1;
	setp.ne.s32 	%p185, %r1292, %r550;
	@%p185 bra 	$L__BB2_136;
$L__BB2_179:
	ld.param.u64 	%rd50, [_Z14optimizeKernelIN4util10RosenbrockILi2EEELi2ELj128EEvddPdPiS3_S3_iib_param_4];
	ld.param.u64 	%rd49, [_Z14optimizeKernelIN4util10RosenbrockILi2EEELi2ELj128EEvddPdPiS3_S3_iib_param_3];
	mul.f64 	%fd395, %fd421, %fd421;
	sub.f64 	%fd396, %fd420, %fd395;
	mul.f64 	%fd397, %fd396, 0d4059000000000000;
	mul.f64 	%fd398, %fd396, %fd397;
	mov.f64 	%fd399, 0d3FF0000000000000;
	sub.f64 	%fd400, %fd399, %fd421;
	fma.rn.f64 	%fd401, %fd400, %fd400, %fd398;
	st.global.f64 	[%rd11], %fd401;
	cvta.to.global.u64 	%rd43, %rd49;
	mul.wide.s32 	%rd44, %r1, 4;
	add.s64 	%rd45, %rd43, %rd44;
	st.global.u32 	[%rd45], %r1;
	cvta.to.global.u64 	%rd46, %rd50;
	mul.wide.s32 	%rd47, %r2, 8;
	add.s64 	%rd48, %rd46, %rd47;
	st.global.f64 	[%rd48], %fd421;
	st.global.f64 	[%rd48+8], %fd420;
$L__BB2_180:
	ret;

}
	// .globl	_Z14optimizeKernelIN4util10RosenbrockILi2EEELi2ELj256EEvddPdPiS3_S3_iib
.visible .entry _Z14optimizeKernelIN4util10RosenbrockILi2EEELi2ELj256EEvddPdPiS3_S3_iib(
	.param .f64 _Z14optimizeKernelIN4util10RosenbrockILi2EEELi2ELj256EEvddPdPiS3_S3_iib_param_0,
	.param .f64 _Z14optimizeKernelIN4util10RosenbrockILi2EEELi2ELj256EEvddPdPiS3_S3_iib_param_1,
	.param .u64 .ptr .align 1 _Z14optimizeKernelIN4util10RosenbrockILi2EEELi2ELj256EEvddPdPiS3_S3_iib_param_2,
	.param .u64 .ptr .align 1 _Z14optimizeKernelIN4util10RosenbrockILi2EEELi2ELj256EEvddPdPiS3_S3_iib_param_3,
	.param .u64 .ptr .align 1 _Z14optimizeKernelIN4util10RosenbrockILi2EEELi2ELj256EEvddPdPiS3_S3_iib_param_4,
	.param .u64 .ptr .align 1 _Z14optimizeKernelIN4util10RosenbrockILi2EEELi2ELj256EEvddPdPiS3_S3_iib_param_5,
	.param .u32 _Z14optimizeKernelIN4util10RosenbrockILi2EEELi2ELj256EEvddPdPiS3_S3_iib_param_6,
	.param .u32 _Z14optimizeKernelIN4util10RosenbrockILi2EEELi2ELj256EEvddPdPiS3_S3_iib_param_7,
	.param .u8 _Z14optimizeKernelIN4util10RosenbrockILi2EEELi2ELj256EEvddPdPiS3_S3_iib_param_8
)
{
	.local .align 16 .b8 	__local_depot3[80];
	.reg .b64 	%SP;
	.reg .b64 	%SPL;
	.reg .pred 	%p<187>;
	.reg .b16 	%rs<3>;
	.reg .b32 	%r<1293>;
	.reg .b32 	%f<469>;
	.reg .b64 	%rd<53>;
	.reg .b64 	%fd<429>;

	mov.u64 	%SPL, __local_depot3;
	cvta.local.u64 	%SP, %SPL;
	ld.param.f64 	%fd61, [_Z14optimizeKernelIN4util10RosenbrockILi2EEELi2ELj256EEvddPdPiS3_S3_iib_param_0];
	ld.param.f64 	%fd62, [_Z14optimizeKernelIN4util10RosenbrockILi2EEELi2ELj256EEvddPdPiS3_S3_iib_param_1];
	ld.param.u64 	%rd12, [_Z14optimizeKernelIN4util10RosenbrockILi2EEELi2ELj256EEvddPdPiS3_S3_iib_param_2];
	ld.param.u32 	%r551, [_Z14optimizeKernelIN4util10RosenbrockILi2EEELi2ELj256EEvddPdPiS3_S3_iib_param_6];
	ld.param.u32 	%r550, [_Z14optimizeKernelIN4util10RosenbrockILi2EEELi2ELj256EEvddPdPiS3_S3_iib_param_7];
	add.u64 	%rd1, %SPL, 0;
	add.u64 	%rd2, %SPL, 48;
	mov.u32 	%r552, %ctaid.x;
	mov.u32 	%r553, %ntid.x;
	mov.u32 	%r554, %tid.x;
	mad.lo.s32 	%r1, %r552, %r553, %r554;
	setp.ge.s32 	%p2, %r1, %r551;
	@%p2 bra 	$L__BB3_180;
	shl.b32 	%r2, %r1, 1;
	add.s32 	%r3, %r2, 135;
	cvt.s64.s32 	%rd3, %r1;
	sub.f64 	%fd1, %fd62, %fd61;
	mov.b32 	%r1005, 0;
	mov.pred 	%p186, -1;
$L__BB3_2:
	mov.pred 	%p1, %p186;
	setp.eq.s32 	%p4, %r1, 0;
	add.s32 	%r556, %r3, %r1005;
	xor.b32  	%r557, %r556, -1429050551;
	mul.lo.s32 	%r5, %r557, 1099087573;
	add.s32 	%r558, %r5, -638133224;
	add.s32 	%r1022, %r5, 123456789;
	st.local.v2.u32 	[%rd1], {%r558, %r1022};
	xor.b32  	%r1023, %r5, 362436069;
	mov.b32 	%r559, -123459836;
	st.local.v2.u32 	[%rd1+8], {%r1023, %r559};
	add.s32 	%r1026, %r5, 5783321;
	mov.b32 	%r560, -589760388;
	st.local.v2.u32 	[%rd1+16], {%r560, %r1026};
	@%p4 bra 	$L__BB3_117;
	mov.b32 	%r1009, 0;
	mov.u64 	%rd52, %rd3;
$L__BB3_4:
	mov.u64 	%rd4, %rd52;
	and.b64  	%rd5, %rd4, 3;
	setp.eq.s64 	%p5, %rd5, 0;
	@%p5 bra 	$L__BB3_116;
	mul.wide.u32 	%rd18, %r1009, 3200;
	mov.u64 	%rd19, precalc_xorwow_matrix;
	add.s64 	%rd6, %rd19, %rd18;
	mov.b32 	%r1022, 0;
	mov.u32 	%r1023, %r1022;
	mov.u32 	%r1024, %r1022;
	mov.u32 	%r1025, %r1022;
	mov.u32 	%r1026, %r1022;
	mov.u32 	%r1015, %r1022;
$L__BB3_6:
	mul.wide.u32 	%rd20, %r1015, 4;
	add.s64 	%rd21, %rd1, %rd20;
	ld.local.u32 	%r19, [%rd21+4];
	shl.b32 	%r20, %r1015, 5;
	mov.b32 	%r1021, 0;
$L__BB3_7:
	.pragma "nounroll";
	shr.u32 	%r564, %r19, %r1021;
	and.b32  	%r565, %r564, 1;
	setp.eq.b32 	%p6, %r565, 1;
	not.pred 	%p7, %p6;
	add.s32 	%r566, %r20, %r1021;
	mul.lo.s32 	%r567, %r566, 5;
	mul.wide.u32 	%rd22, %r567, 4;
	add.s64 	%rd7, %rd6, %rd22;
	@%p7 bra 	$L__BB3_9;
	ld.global.u32 	%r568, [%rd7];
	xor.b32  	%r1022, %r1022, %r568;
	ld.global.u32 	%r569, [%rd7+4];
	xor.b32  	%r1023, %r1023, %r569;
	ld.global.u32 	%r570, [%rd7+8];
	xor.b32  	%r1024, %r1024, %r570;
	ld.global.u32 	%r571, [%rd7+12];
	xor.b32  	%r1025, %r1025, %r571;
	ld.global.u32 	%r572, [%rd7+16];
	xor.b32  	%r1026, %r1026, %r572;
$L__BB3_9:
	and.b32  	%r574, %r564, 2;
	setp.eq.s32 	%p8, %r574, 0;
	@%p8 bra 	$L__BB3_11;
	ld.global.u32 	%r575, [%rd7+20];
	xor.b32  	%r1022, %r1022, %r575;
	ld.global.u32 	%r576, [%rd7+24];
	xor.b32  	%r1023, %r1023, %r576;
	ld.global.u32 	%r577, [%rd7+28];
	xor.b32  	%r1024, %r1024, %r577;
	ld.global.u32 	%r578, [%rd7+32];
	xor.b32  	%r1025, %r1025, %r578;
	ld.global.u32 	%r579, [%rd7+36];
	xor.b32  	%r1026, %r1026, %r579;
$L__BB3_11:
	and.b32  	%r581, %r564, 4;
	setp.eq.s32 	%p9, %r581, 0;
	@%p9 bra 	$L__BB3_13;
	ld.global.u32 	%r582, [%rd7+40];
	xor.b32  	%r1022, %r1022, %r582;
	ld.global.u32 	%r583, [%rd7+44];
	xor.b32  	%r1023, %r1023, %r583;
	ld.global.u32 	%r584, [%rd7+48];
	xor.b32  	%r1024, %r1024, %r584;
	ld.global.u32 	%r585, [%rd7+52];
	xor.b32  	%r1025, %r1025, %r585;
	ld.global.u32 	%r586, [%rd7+56];
	xor.b32  	%r1026, %r1026, %r586;
$L__BB3_13:
	and.b32  	%r588, %r564, 8;
	setp.eq.s32 	%p10, %r588, 0;
	@%p10 bra 	$L__BB3_15;
	ld.global.u32 	%r589, [%rd7+60];
	xor.b32  	%r1022, %r1022, %r589;
	ld.global.u32 	%r590, [%rd7+64];
	xor.b32  	%r1023, %r1023, %r590;
	ld.global.u32 	%r591, [%rd7+68];
	xor.b32  	%r1024, %r1024, %r591;
	ld.global.u32 	%r592, [%rd7+72];
	xor.b32  	%r1025, %r1025, %r592;
	ld.global.u32 	%r593, [%rd7+76];
	xor.b32  	%r1026, %r1026, %r593;
$L__BB3_15:
	and.b32  	%r595, %r564, 16;
	setp.eq.s32 	%p11, %r595, 0;
	@%p11 bra 	$L__BB3_17;
	ld.global.u32 	%r596, [%rd7+80];
	xor.b32  	%r1022, %r1022, %r596;
	ld.global.u32 	%r597, [%rd7+84];
	xor.b32  	%r1023, %r1023, %r597;
	ld.global.u32 	%r598, [%rd7+88];
	xor.b32  	%r1024, %r1024, %r598;
	ld.global.u32 	%r599, [%rd7+92];
	xor.b32  	%r1025, %r1025, %r599;
	ld.global.u32 	%r600, [%rd7+96];
	xor.b32  	%r1026, %r1026, %r600;
$L__BB3_17:
	and.b32  	%r602, %r564, 32;
	setp.eq.s32 	%p12, %r602, 0;
	@%p12 bra 	$L__BB3_19;
	ld.global.u32 	%r603, [%rd7+100];
	xor.b32  	%r1022, %r1022, %r603;
	ld.global.u32 	%r604, [%rd7+104];
	xor.b32  	%r1023, %r1023, %r604;
	ld.global.u32 	%r605, [%rd7+108];
	xor.b32  	%r1024, %r1024, %r605;
	ld.global.u32 	%r606, [%rd7+112];
	xor.b32  	%r1025, %r1025, %r606;
	ld.global.u32 	%r607, [%rd7+116];
	xor.b32  	%r1026, %r1026, %r607;
$L__BB3_19:
	and.b32  	%r609, %r564, 64;
	setp.eq.s32 	%p13, %r609, 0;
	@%p13 bra 	$L__BB3_21;
	ld.global.u32 	%r610, [%rd7+120];
	xor.b32  	%r1022, %r1022, %r610;
	ld.global.u32 	%r611, [%rd7+124];
	xor.b32  	%r1023, %r1023, %r611;
	ld.global.u32 	%r612, [%rd7+128];
	xor.b32  	%r1024, %r1024, %r612;
	ld.global.u32 	%r613, [%rd7+132];
	xor.b32  	%r1025, %r1025, %r613;
	ld.global.u32 	%r614, [%rd7+136];
	xor.b32  	%r1026, %r1026, %r614;
$L__BB3_21:
	and.b32  	%r616, %r564, 128;
	setp.eq.s32 	%p14, %r616, 0;
	@%p14 bra 	$L__BB3_23;
	ld.global.u32 	%r617, [%rd7+140];
	xor.b32  	%r1022, %r1022, %r617;
	ld.global.u32 	%r618, [%rd7+144];
	xor.b32  	%r1023, %r1023, %r618;
	ld.global.u32 	%r619, [%rd7+148];
	xor.b32  	%r1024, %r1024, %r619;
	ld.global.u32 	%r620, [%rd7+152];
	xor.b32  	%r1025, %r1025, %r620;
	ld.global.u32 	%r621, [%rd7+156];
	xor.b32  	%r1026, %r1026, %r621;
$L__BB3_23:
	and.b32  	%r623, %r564, 256;
	setp.eq.s32 	%p15, %r623, 0;
	@%p15 bra 	$L__BB3_25;
	ld.global.u32 	%r624, [%rd7+160];
	xor.b32  	%r1022, %r1022, %r624;
	ld.global.u32 	%r625, [%rd7+164];
	xor.b32  	%r1023, %r1023, %r625;
	ld.global.u32 	%r626, [%rd7+168];
	xor.b32  	%r1024, %r1024, %r626;
	ld.global.u32 	%r627, [%rd7+172];
	xor.b32  	%r1025, %r1025, %r627;
	ld.global.u32 	%r628, [%rd7+176];
	xor.b32  	%r1026, %r1026, %r628;
$L__BB3_25:
	and.b32  	%r630, %r564, 512;
	setp.eq.s32 	%p16, %r630, 0;
	@%p16 bra 	$L__BB3_27;
	ld.global.u32 	%r631, [%rd7+180];
	xor.b32  	%r1022, %r1022, %r631;
	ld.global.u32 	%r632, [%rd7+184];
	xor.b32  	%r1023, %r1023, %r632;
	ld.global.u32 	%r633, [%rd7+188];
	xor.b32  	%r1024, %r1024, %r633;
	ld.global.u32 	%r634, [%rd7+192];
	xor.b32  	%r1025, %r1025, %r634;
	ld.global.u32 	%r635, [%rd7+196];
	xor.b32  	%r1026, %r1026, %r635;
$L__BB3_27:
	and.b32  	%r637, %r564, 1024;
	setp.eq.s32 	%p17, %r637, 0;
	@%p17 bra 	$L__BB3_29;
	ld.global.u32 	%r638, [%rd7+200];
	xor.b32  	%r1022, %r1022, %r638;
	ld.global.u32 	%r639, [%rd7+204];
	xor.b32  	%r1023, %r1023, %r639;
	ld.global.u32 	%r640, [%rd7+208];
	xor.b32  	%r1024, %r1024, %r640;
	ld.global.u32 	%r641, [%rd7+212];
	xor.b32  	%r1025, %r1025, %r641;
	ld.global.u32 	%r642, [%rd7+216];
	xor.b32  	%r1026, %r1026, %r642;
$L__BB3_29:
	and.b32  	%r644, %r564, 2048;
	setp.eq.s32 	%p18, %r644, 0;
	@%p18 bra 	$L__BB3_31;
	ld.global.u32 	%r645, [%rd7+220];
	xor.b32  	%r1022, %r1022, %r645;
	ld.global.u32 	%r646, [%rd7+224];
	xor.b32  	%r1023, %r1023, %r646;
	ld.global.u32 	%r647, [%rd7+228];
	xor.b32  	%r1024, %r1024, %r647;
	ld.global.u32 	%r648, [%rd7+232];
	xor.b32  	%r1025, %r1025, %r648;
	ld.global.u32 	%r649, [%rd7+236];
	xor.b32  	%r1026, %r1026, %r649;
$L__BB3_31:
	and.b32  	%r651, %r564, 4096;
	setp.eq.s32 	%p19, %r651, 0;
	@%p19 bra 	$L__BB3_33;
	ld.global.u32 	%r652, [%rd7+240];
	xor.b32  	%r1022, %r1022, %r652;
	ld.global.u32 	%r653, [%rd7+244];
	xor.b32  	%r1023, %r1023, %r653;
	ld.global.u32 	%r654, [%rd7+248];
	xor.b32  	%r1024, %r1024, %r654;
	ld.global.u32 	%r655, [%rd7+252];
	xor.b32  	%r1025, %r1025, %r655;
	ld.global.u32 	%r656, [%rd7+256];
	xor.b32  	%r1026, %r1026, %r656;
$L__BB3_33:
	and.b32  	%r658, %r564, 8192;
	setp.eq.s32 	%p20, %r658, 0;
	@%p20 bra 	$L__BB3_35;
	ld.global.u32 	%r659, [%rd7+260];
	xor.b32  	%r1022, %r1022, %r659;
	ld.global.u32 	%r660, [%rd7+264];
	xor.b32  	%r1023, %r1023, %r660;
	ld.global.u32 	%r661, [%rd7+268];
	xor.b32  	%r1024, %r1024, %r661;
	ld.global.u32 	%r662, [%rd7+272];
	xor.b32  	%r1025, %r1025, %r662;
	ld.global.u32 	%r663, [%rd7+276];
	xor.b32  	%r1026, %r1026, %r663;
$L__BB3_35:
	and.b32  	%r665, %r564, 16384;
	setp.eq.s32 	%p21, %r665, 0;
	@%p21 bra 	$L__BB3_37;
	ld.global.u32 	%r666, [%rd7+280];
	xor.b32  	%r1022, %r1022, %r666;
	ld.global.u32 	%r667, [%rd7+284];
	xor.b32  	%r1023, %r1023, %r667;
	ld.global.u32 	%r668, [%rd7+288];
	xor.b32  	%r1024, %r1024, %r668;
	ld.global.u32 	%r669, [%rd7+292];
	xor.b32  	%r1025, %r1025, %r669;
	ld.global.u32 	%r670, [%rd7+296];
	xor.b32  	%r1026, %r1026, %r670;
$L__BB3_37:
	and.b32  	%r672, %r564, 32768;
	setp.eq.s32 	%p22, %r672, 0;
	@%p22 bra 	$L__BB3_39;
	ld.global.u32 	%r673, [%rd7+300];
	xor.b32  	%r1022, %r1022, %r673;
	ld.global.u32 	%r674, [%rd7+304];
	xor.b32  	%r1023, %r1023, %r674;
	ld.global.u32 	%r675, [%rd7+308];
	xor.b32  	%r1024, %r1024, %r675;
	ld.global.u32 	%r676, [%rd7+312];
	xor.b32  	%r1025, %r1025, %r676;
	ld.global.u32 	%r677, [%rd7+316];
	xor.b32  	%r1026, %r1026, %r677;
$L__BB3_39:
	add.s32 	%r1021, %r1021, 16;
	setp.ne.s32 	%p23, %r1021, 32;
	@%p23 bra 	$L__BB3_7;
	mad.lo.s32 	%r678, %r1015, -31, %r20;
	add.s32 	%r1015, %r678, 1;
	setp.ne.s32 	%p24, %r1015, 5;
	@%p24 bra 	$L__BB3_6;
	st.local.u32 	[%rd1+4], %r1022;
	st.local.v2.u32 	[%rd1+8], {%r1023, %r1024};
	st.local.v2.u32 	[%rd1+16], {%r1025, %r1026};
	setp.eq.s64 	%p25, %rd5, 1;
	@%p25 bra 	$L__BB3_116;
	mov.b32 	%r1022, 0;
	mov.u32 	%r1023, %r1022;
	mov.u32 	%r1116, %r1022;
	mov.u32 	%r1117, %r1022;
	mov.u32 	%r1026, %r1022;
	mov.u32 	%r1107, %r1022;
$L__BB3_43:
	mul.wide.u32 	%rd23, %r1107, 4;
	add.s64 	%rd24, %rd1, %rd23;
	ld.local.u32 	%r195, [%rd24+4];
	shl.b32 	%r196, %r1107, 5;
	mov.b32 	%r1113, 0;
$L__BB3_44:
	.pragma "nounroll";
	shr.u32 	%r681, %r195, %r1113;
	and.b32  	%r682, %r681, 1;
	setp.eq.b32 	%p26, %r682, 1;
	not.pred 	%p27, %p26;
	add.s32 	%r683, %r196, %r1113;
	mul.lo.s32 	%r684, %r683, 5;
	mul.wide.u32 	%rd25, %r684, 4;
	add.s64 	%rd8, %rd6, %rd25;
	@%p27 bra 	$L__BB3_46;
	ld.global.u32 	%r685, [%rd8];
	xor.b32  	%r1022, %r1022, %r685;
	ld.global.u32 	%r686, [%rd8+4];
	xor.b32  	%r1023, %r1023, %r686;
	ld.global.u32 	%r687, [%rd8+8];
	xor.b32  	%r1116, %r1116, %r687;
	ld.global.u32 	%r688, [%rd8+12];
	xor.b32  	%r1117, %r1117, %r688;
	ld.global.u32 	%r689, [%rd8+16];
	xor.b32  	%r1026, %r1026, %r689;
$L__BB3_46:
	and.b32  	%r691, %r681, 2;
	setp.eq.s32 	%p28, %r691, 0;
	@%p28 bra 	$L__BB3_48;
	ld.global.u32 	%r692, [%rd8+20];
	xor.b32  	%r1022, %r1022, %r692;
	ld.global.u32 	%r693, [%rd8+24];
	xor.b32  	%r1023, %r1023, %r693;
	ld.global.u32 	%r694, [%rd8+28];
	xor.b32  	%r1116, %r1116, %r694;
	ld.global.u32 	%r695, [%rd8+32];
	xor.b32  	%r1117, %r1117, %r695;
	ld.global.u32 	%r696, [%rd8+36];
	xor.b32  	%r1026, %r1026, %r696;
$L__BB3_48:
	and.b32  	%r698, %r681, 4;
	setp.eq.s32 	%p29, %r698, 0;
	@%p29 bra 	$L__BB3_50;
	ld.global.u32 	%r699, [%rd8+40];
	xor.b32  	%r1022, %r1022, %r699;
	ld.global.u32 	%r700, [%rd8+44];
	xor.b32  	%r1023, %r1023, %r700;
	ld.global.u32 	%r701, [%rd8+48];
	xor.b32  	%r1116, %r1116, %r701;
	ld.global.u32 	%r702, [%rd8+52];
	xor.b32  	%r1117, %r1117, %r702;
	ld.global.u32 	%r703, [%rd8+56];
	xor.b32  	%r1026, %r1026, %r703;
$L__BB3_50:
	and.b32  	%r705, %r681, 8;
	setp.eq.s32 	%p30, %r705, 0;
	@%p30 bra 	$L__BB3_52;
	ld.global.u32 	%r706, [%rd8+60];
	xor.b32  	%r1022, %r1022, %r706;
	ld.global.u32 	%r707, [%rd8+64];
	xor.b32  	%r1023, %r1023, %r707;
	ld.global.u32 	%r708, [%rd8+68];
	xor.b32  	%r1116, %r1116, %r708;
	ld.global.u32 	%r709, [%rd8+72];
	xor.b32  	%r1117, %r1117, %r709;
	ld.global.u32 	%r710, [%rd8+76];
	xor.b32  	%r1026, %r1026, %r710;
$L__BB3_52:
	and.b32  	%r712, %r681, 16;
	setp.eq.s32 	%p31, %r712, 0;
	@%p31 bra 	$L__BB3_54;
	ld.global.u32 	%r713, [%rd8+80];
	xor.b32  	%r1022, %r1022, %r713;
	ld.global.u32 	%r714, [%rd8+84];
	xor.b32  	%r1023, %r1023, %r714;
	ld.global.u32 	%r715, [%rd8+88];
	xor.b32  	%r1116, %r1116, %r715;
	ld.global.u32 	%r716, [%rd8+92];
	xor.b32  	%r1117, %r1117, %r716;
	ld.global.u32 	%r717, [%rd8+96];
	xor.b32  	%r1026, %r1026, %r717;
$L__BB3_54:
	and.b32  	%r719, %r681, 32;
	setp.eq.s32 	%p32, %r719, 0;
	@%p32 bra 	$L__BB3_56;
	ld.global.u32 	%r720, [%rd8+100];
	xor.b32  	%r1022, %r1022, %r720;
	ld.global.u32 	%r721, [%rd8+104];
	xor.b32  	%r1023, %r1023, %r721;
	ld.global.u32 	%r722, [%rd8+108];
	xor.b32  	%r1116, %r1116, %r722;
	ld.global.u32 	%r723, [%rd8+112];
	xor.b32  	%r1117, %r1117, %r723;
	ld.global.u32 	%r724, [%rd8+116];
	xor.b32  	%r1026, %r1026, %r724;
$L__BB3_56:
	and.b32  	%r726, %r681, 64;
	setp.eq.s32 	%p33, %r726, 0;
	@%p33 bra 	$L__BB3_58;
	ld.global.u32 	%r727, [%rd8+120];
	xor.b32  	%r1022, %r1022, %r727;
	ld.global.u32 	%r728, [%rd8+124];
	xor.b32  	%r1023, %r1023, %r728;
	ld.global.u32 	%r729, [%rd8+128];
	xor.b32  	%r1116, %r1116, %r729;
	ld.global.u32 	%r730, [%rd8+132];
	xor.b32  	%r1117, %r1117, %r730;
	ld.global.u32 	%r731, [%rd8+136];
	xor.b32  	%r1026, %r1026, %r731;
$L__BB3_58:
	and.b32  	%r733, %r681, 128;
	setp.eq.s32 	%p34, %r733, 0;
	@%p34 bra 	$L__BB3_60;
	ld.global.u32 	%r734, [%rd8+140];
	xor.b32  	%r1022, %r1022, %r734;
	ld.global.u32 	%r735, [%rd8+144];
	xor.b32  	%r1023, %r1023, %r735;
	ld.global.u32 	%r736, [%rd8+148];
	xor.b32  	%r1116, %r1116, %r736;
	ld.global.u32 	%r737, [%rd8+152];
	xor.b32  	%r1117, %r1117, %r737;
	ld.global.u32 	%r738, [%rd8+156];
	xor.b32  	%r1026, %r1026, %r738;
$L__BB3_60:
	and.b32  	%r740, %r681, 256;
	setp.eq.s32 	%p35, %r740, 0;
	@%p35 bra 	$L__BB3_62;
	ld.global.u32 	%r741, [%rd8+160];
	xor.b32  	%r1022, %r1022, %r741;
	ld.global.u32 	%r742, [%rd8+164];
	xor.b32  	%r1023, %r1023, %r742;
	ld.global.u32 	%r743, [%rd8+168];
	xor.b32  	%r1116, %r1116, %r743;
	ld.global.u32 	%r744, [%rd8+172];
	xor.b32  	%r1117, %r1117, %r744;
	ld.global.u32 	%r745, [%rd8+176];
	xor.b32  	%r1026, %r1026, %r745;
$L__BB3_62:
	and.b32  	%r747, %r681, 512;
	setp.eq.s32 	%p36, %r747, 0;
	@%p36 bra 	$L__BB3_64;
	ld.global.u32 	%r748, [%rd8+180];
	xor.b32  	%r1022, %r1022, %r748;
	ld.global.u32 	%r749, [%rd8+184];
	xor.b32  	%r1023, %r1023, %r749;
	ld.global.u32 	%r750, [%rd8+188];
	xor.b32  	%r1116, %r1116, %r750;
	ld.global.u32 	%r751, [%rd8+192];
	xor.b32  	%r1117, %r1117, %r751;
	ld.global.u32 	%r752, [%rd8+196];
	xor.b32  	%r1026, %r1026, %r752;
$L__BB3_64:
	and.b32  	%r754, %r681, 1024;
	setp.eq.s32 	%p37, %r754, 0;
	@%p37 bra 	$L__BB3_66;
	ld.global.u32 	%r755, [%rd8+200];
	xor.b32  	%r1022, %r1022, %r755;
	ld.global.u32 	%r756, [%rd8+204];
	xor.b32  	%r1023, %r1023, %r756;
	ld.global.u32 	%r757, [%rd8+208];
	xor.b32  	%r1116, %r1116, %r757;
	ld.global.u32 	%r758, [%rd8+212];
	xor.b32  	%r1117, %r1117, %r758;
	ld.global.u32 	%r759, [%rd8+216];
	xor.b32  	%r1026, %r1026, %r759;
$L__BB3_66:
	and.b32  	%r761, %r681, 2048;
	setp.eq.s32 	%p38, %r761, 0;
	@%p38 bra 	$L__BB3_68;
	ld.global.u32 	%r762, [%rd8+220];
	xor.b32  	%r1022, %r1022, %r762;
	ld.global.u32 	%r763, [%rd8+224];
	xor.b32  	%r1023, %r1023, %r763;
	ld.global.u32 	%r764, [%rd8+228];
	xor.b32  	%r1116, %r1116, %r764;
	ld.global.u32 	%r765, [%rd8+232];
	xor.b32  	%r1117, %r1117, %r765;
	ld.global.u32 	%r766, [%rd8+236];
	xor.b32  	%r1026, %r1026, %r766;
$L__BB3_68:
	and.b32  	%r768, %r681, 4096;
	setp.eq.s32 	%p39, %r768, 0;
	@%p39 bra 	$L__BB3_70;
	ld.global.u32 	%r769, [%rd8+240];
	xor.b32  	%r1022, %r1022, %r769;
	ld.global.u32 	%r770, [%rd8+244];
	xor.b32  	%r1023, %r1023, %r770;
	ld.global.u32 	%r771, [%rd8+248];
	xor.b32  	%r1116, %r1116, %r771;
	ld.global.u32 	%r772, [%rd8+252];
	xor.b32  	%r1117, %r1117, %r772;
	ld.global.u32 	%r773, [%rd8+256];
	xor.b32  	%r1026, %r1026, %r773;
$L__BB3_70:
	and.b32  	%r775, %r681, 8192;
	setp.eq.s32 	%p40, %r775, 0;
	@%p40 bra 	$L__BB3_72;
	ld.global.u32 	%r776, [%rd8+260];
	xor.b32  	%r1022, %r1022, %r776;
	ld.global.u32 	%r777, [%rd8+264];
	xor.b32  	%r1023, %r1023, %r777;
	ld.global.u32 	%r778, [%rd8+268];
	xor.b32  	%r1116, %r1116, %r778;
	ld.global.u32 	%r779, [%rd8+272];
	xor.b32  	%r1117, %r1117, %r779;
	ld.global.u32 	%r780, [%rd8+276];
	xor.b32  	%r1026, %r1026, %r780;
$L__BB3_72:
	and.b32  	%r782, %r681, 16384;
	setp.eq.s32 	%p41, %r782, 0;
	@%p41 bra 	$L__BB3_74;
	ld.global.u32 	%r783, [%rd8+280];
	xor.b32  	%r1022, %r1022, %r783;
	ld.global.u32 	%r784, [%rd8+284];
	xor.b32  	%r1023, %r1023, %r784;
	ld.global.u32 	%r785, [%rd8+288];
	xor.b32  	%r1116, %r1116, %r785;
	ld.global.u32 	%r786, [%rd8+292];
	xor.b32  	%r1117, %r1117, %r786;
	ld.global.u32 	%r787, [%rd8+296];
	xor.b32  	%r1026, %r1026, %r787;
$L__BB3_74:
	and.b32  	%r789, %r681, 32768;
	setp.eq.s32 	%p42, %r789, 0;
	@%p42 bra 	$L__BB3_76;
	ld.global.u32 	%r790, [%rd8+300];
	xor.b32  	%r1022, %r1022, %r790;
	ld.global.u32 	%r791, [%rd8+304];
	xor.b32  	%r1023, %r1023, %r791;
	ld.global.u32 	%r792, [%rd8+308];
	xor.b32  	%r1116, %r1116, %r792;
	ld.global.u32 	%r793, [%rd8+312];
	xor.b32  	%r1117, %r1117, %r793;
	ld.global.u32 	%r794, [%rd8+316];
	xor.b32  	%r1026, %r1026, %r794;
$L__BB3_76:
	add.s32 	%r1113, %r1113, 16;
	setp.ne.s32 	%p43, %r1113, 32;
	@%p43 bra 	$L__BB3_44;
	mad.lo.s32 	%r795, %r1107, -31, %r196;
	add.s32 	%r1107, %r795, 1;
	setp.ne.s32 	%p44, %r1107, 5;
	@%p44 bra 	$L__BB3_43;
	st.local.u32 	[%rd1+4], %r1022;
	st.local.v2.u32 	[%rd1+8], {%r1023, %r1116};
	st.local.v2.u32 	[%rd1+16], {%r1117, %r1026};
	setp.ne.s64 	%p45, %rd5, 3;
	@%p45 bra 	$L__BB3_116;
	mov.b32 	%r1022, 0;
	mov.u32 	%r1023, %r1022;
	mov.u32 	%r1208, %r1022;
	mov.u32 	%r1209, %r1022;
	mov.u32 	%r1026, %r1022;
	mov.u32 	%r1199, %r1022;
$L__BB3_80:
	mul.wide.u32 	%rd26, %r1199, 4;
	add.s64 	%rd27, %rd1, %rd26;
	ld.local.u32 	%r371, [%rd27+4];
	shl.b32 	%r372, %r1199, 5;
	mov.b32 	%r1205, 0;
$L__BB3_81:
	.pragma "nounroll";
	shr.u32 	%r798, %r371, %r1205;
	and.b32  	%r799, %r798, 1;
	setp.eq.b32 	%p46, %r799, 1;
	not.pred 	%p47, %p46;
	add.s32 	%r800, %r372, %r1205;
	mul.lo.s32 	%r801, %r800, 5;
	mul.wide.u32 	%rd28, %r801, 4;
	add.s64 	%rd9, %rd6, %rd28;
	@%p47 bra 	$L__BB3_83;
	ld.global.u32 	%r802, [%rd9];
	xor.b32  	%r1022, %r1022, %r802;
	ld.global.u32 	%r803, [%rd9+4];
	xor.b32  	%r1023, %r1023, %r803;
	ld.global.u32 	%r804, [%rd9+8];
	xor.b32  	%r1208, %r1208, %r804;
	ld.global.u32 	%r805, [%rd9+12];
	xor.b32  	%r1209, %r1209, %r805;
	ld.global.u32 	%r806, [%rd9+16];
	xor.b32  	%r1026, %r1026, %r806;
$L__BB3_83:
	and.b32  	%r808, %r798, 2;
	setp.eq.s32 	%p48, %r808, 0;
	@%p48 bra 	$L__BB3_85;
	ld.global.u32 	%r809, [%rd9+20];
	xor.b32  	%r1022, %r1022, %r809;
	ld.global.u32 	%r810, [%rd9+24];
	xor.b32  	%r1023, %r1023, %r810;
	ld.global.u32 	%r811, [%rd9+28];
	xor.b32  	%r1208, %r1208, %r811;
	ld.global.u32 	%r812, [%rd9+32];
	xor.b32  	%r1209, %r1209, %r812;
	ld.global.u32 	%r813, [%rd9+36];
	xor.b32  	%r1026, %r1026, %r813;
$L__BB3_85:
	and.b32  	%r815, %r798, 4;
	setp.eq.s32 	%p49, %r815, 0;
	@%p49 bra 	$L__BB3_87;
	ld.global.u32 	%r816, [%rd9+40];
	xor.b32  	%r1022, %r1022, %r816;
	ld.global.u32 	%r817, [%rd9+44];
	xor.b32  	%r1023, %r1023, %r817;
	ld.global.u32 	%r818, [%rd9+48];
	xor.b32  	%r1208, %r1208, %r818;
	ld.global.u32 	%r819, [%rd9+52];
	xor.b32  	%r1209, %r1209, %r819;
	ld.global.u32 	%r820, [%rd9+56];
	xor.b32  	%r1026, %r1026, %r820;
$L__BB3_87:
	and.b32  	%r822, %r798, 8;
	setp.eq.s32 	%p50, %r822, 0;
	@%p50 bra 	$L__BB3_89;
	ld.global.u32 	%r823, [%rd9+60];
	xor.b32  	%r1022, %r1022, %r823;
	ld.global.u32 	%r824, [%rd9+64];
	xor.b32  	%r1023, %r1023, %r824;
	ld.global.u32 	%r825, [%rd9+68];
	xor.b32  	%r1208, %r1208, %r825;
	ld.global.u32 	%r826, [%rd9+72];
	xor.b32  	%r1209, %r1209, %r826;
	ld.global.u32 	%r827, [%rd9+76];
	xor.b32  	%r1026, %r1026, %r827;
$L__BB3_89:
	and.b32  	%r829, %r798, 16;
	setp.eq.s32 	%p51, %r829, 0;
	@%p51 bra 	$L__BB3_91;
	ld.global.u32 	%r830, [%rd9+80];
	xor.b32  	%r1022, %r1022, %r830;
	ld.global.u32 	%r831, [%rd9+84];
	xor.b32  	%r1023, %r1023, %r831;
	ld.global.u32 	%r832, [%rd9+88];
	xor.b32  	%r1208, %r1208, %r832;
	ld.global.u32 	%r833, [%rd9+92];
	xor.b32  	%r1209, %r1209, %r833;
	ld.global.u32 	%r834, [%rd9+96];
	xor.b32  	%r1026, %r1026, %r834;
$L__BB3_91:
	and.b32  	%r836, %r798, 32;
	setp.eq.s32 	%p52, %r836, 0;
	@%p52 bra 	$L__BB3_93;
	ld.global.u32 	%r837, [%rd9+100];
	xor.b32  	%r1022, %r1022, %r837;
	ld.global.u32 	%r838, [%rd9+104];
	xor.b32  	%r1023, %r1023, %r838;
	ld.global.u32 	%r839, [%rd9+108];
	xor.b32  	%r1208, %r1208, %r839;
	ld.global.u32 	%r840, [%rd9+112];
	xor.b32  	%r1209, %r1209, %r840;
	ld.global.u32 	%r841, [%rd9+116];
	xor.b32  	%r1026, %r1026, %r841;
$L__BB3_93:
	and.b32  	%r843, %r798, 64;
	setp.eq.s32 	%p53, %r843, 0;
	@%p53 bra 	$L__BB3_95;
	ld.global.u32 	%r844, [%rd9+120];
	xor.b32  	%r1022, %r1022, %r844;
	ld.global.u32 	%r845, [%rd9+124];
	xor.b32  	%r1023, %r1023, %r845;
	ld.global.u32 	%r846, [%rd9+128];
	xor.b32  	%r1208, %r1208, %r846;
	ld.global.u32 	%r847, [%rd9+132];
	xor.b32  	%r1209, %r1209, %r847;
	ld.global.u32 	%r848, [%rd9+136];
	xor.b32  	%r1026, %r1026, %r848;
$L__BB3_95:
	and.b32  	%r850, %r798, 128;
	setp.eq.s32 	%p54, %r850, 0;
	@%p54 bra 	$L__BB3_97;
	ld.global.u32 	%r851, [%rd9+140];
	xor.b32  	%r1022, %r1022, %r851;
	ld.global.u32 	%r852, [%rd9+144];
	xor.b32  	%r1023, %r1023, %r852;
	ld.global.u32 	%r853, [%rd9+148];
	xor.b32  	%r1208, %r1208, %r853;
	ld.global.u32 	%r854, [%rd9+152];
	xor.b32  	%r1209, %r1209, %r854;
	ld.global.u32 	%r855, [%rd9+156];
	xor.b32  	%r1026, %r1026, %r855;
$L__BB3_97:
	and.b32  	%r857, %r798, 256;
	setp.eq.s32 	%p55, %r857, 0;
	@%p55 bra 	$L__BB3_99;
	ld.global.u32 	%r858, [%rd9+160];
	xor.b32  	%r1022, %r1022, %r858;
	ld.global.u32 	%r859, [%rd9+164];
	xor.b32  	%r1023, %r1023, %r859;
	ld.global.u32 	%r860, [%rd9+168];
	xor.b32  	%r1208, %r1208, %r860;
	ld.global.u32 	%r861, [%rd9+172];
	xor.b32  	%r1209, %r1209, %r861;
	ld.global.u32 	%r862, [%rd9+176];
	xor.b32  	%r1026, %r1026, %r862;
$L__BB3_99:
	and.b32  	%r864, %r798, 512;
	setp.eq.s32 	%p56, %r864, 0;
	@%p56 bra 	$L__BB3_101;
	ld.global.u32 	%r865, [%rd9+180];
	xor.b32  	%r1022, %r1022, %r865;
	ld.global.u32 	%r866, [%rd9+184];
	xor.b32  	%r1023, %r1023, %r866;
	ld.global.u32 	%r867, [%rd9+188];
	xor.b32  	%r1208, %r1208, %r867;
	ld.global.u32 	%r868, [%rd9+192];
	xor.b32  	%r1209, %r1209, %r868;
	ld.global.u32 	%r869, [%rd9+196];
	xor.b32  	%r1026, %r1026, %r869;
$L__BB3_101:
	and.b32  	%r871, %r798, 1024;
	setp.eq.s32 	%p57, %r871, 0;
	@%p57 bra 	$L__BB3_103;
	ld.global.u32 	%r872, [%rd9+200];
	xor.b32  	%r1022, %r1022, %r872;
	ld.global.u32 	%r873, [%rd9+204];
	xor.b32  	%r1023, %r1023, %r873;
	ld.global.u32 	%r874, [%rd9+208];
	xor.b32  	%r1208, %r1208, %r874;
	ld.global.u32 	%r875, [%rd9+212];
	xor.b32  	%r1209, %r1209, %r875;
	ld.global.u32 	%r876, [%rd9+216];
	xor.b32  	%r1026, %r1026, %r876;
$L__BB3_103:
	and.b32  	%r878, %r798, 2048;
	setp.eq.s32 	%p58, %r878, 0;
	@%p58 bra 	$L__BB3_105;
	ld.global.u32 	%r879, [%rd9+220];
	xor.b32  	%r1022, %r1022, %r879;
	ld.global.u32 	%r880, [%rd9+224];
	xor.b32  	%r1023, %r1023, %r880;
	ld.global.u32 	%r881, [%rd9+228];
	xor.b32  	%r1208, %r1208, %r881;
	ld.global.u32 	%r882, [%rd9+232];
	xor.b32  	%r1209, %r1209, %r882;
	ld.global.u32 	%r883, [%rd9+236];
	xor.b32  	%r1026, %r1026, %r883;
$L__BB3_105:
	and.b32  	%r885, %r798, 4096;
	setp.eq.s32 	%p59, %r885, 0;
	@%p59 bra 	$L__BB3_107;
	ld.global.u32 	%r886, [%rd9+240];
	xor.b32  	%r1022, %r1022, %r886;
	ld.global.u32 	%r887, [%rd9+244];
	xor.b32  	%r1023, %r1023, %r887;
	ld.global.u32 	%r888, [%rd9+248];
	xor.b32  	%r1208, %r1208, %r888;
	ld.global.u32 	%r889, [%rd9+252];
	xor.b32  	%r1209, %r1209, %r889;
	ld.global.u32 	%r890, [%rd9+256];
	xor.b32  	%r1026, %r1026, %r890;
$L__BB3_107:
	and.b32  	%r892, %r798, 8192;
	setp.eq.s32 	%p60, %r892, 0;
	@%p60 bra 	$L__BB3_109;
	ld.global.u32 	%r893, [%rd9+260];
	xor.b32  	%r1022, %r1022, %r893;
	ld.global.u32 	%r894, [%rd9+264];
	xor.b32  	%r1023, %r1023, %r894;
	ld.global.u32 	%r895, [%rd9+268];
	xor.b32  	%r1208, %r1208, %r895;
	ld.global.u32 	%r896, [%rd9+272];
	xor.b32  	%r1209, %r1209, %r896;
	ld.global.u32 	%r897, [%rd9+276];
	xor.b32  	%r1026, %r1026, %r897;
$L__BB3_109:
	and.b32  	%r899, %r798, 16384;
	setp.eq.s32 	%p61, %r899, 0;
	@%p61 bra 	$L__BB3_111;
	ld.global.u32 	%r900, [%rd9+280];
	xor.b32  	%r1022, %r1022, %r900;
	ld.global.u32 	%r901, [%rd9+284];
	xor.b32  	%r1023, %r1023, %r901;
	ld.global.u32 	%r902, [%rd9+288];
	xor.b32  	%r1208, %r1208, %r902;
	ld.global.u32 	%r903, [%rd9+292];
	xor.b32  	%r1209, %r1209, %r903;
	ld.global.u32 	%r904, [%rd9+296];
	xor.b32  	%r1026, %r1026, %r904;
$L__BB3_111:
	and.b32  	%r906, %r798, 32768;
	setp.eq.s32 	%p62, %r906, 0;
	@%p62 bra 	$L__BB3_113;
	ld.global.u32 	%r907, [%rd9+300];
	xor.b32  	%r1022, %r1022, %r907;
	ld.global.u32 	%r908, [%rd9+304];
	xor.b32  	%r1023, %r1023, %r908;
	ld.global.u32 	%r909, [%rd9+308];
	xor.b32  	%r1208, %r1208, %r909;
	ld.global.u32 	%r910, [%rd9+312];
	xor.b32  	%r1209, %r1209, %r910;
	ld.global.u32 	%r911, [%rd9+316];
	xor.b32  	%r1026, %r1026, %r911;
$L__BB3_113:
	add.s32 	%r1205, %r1205, 16;
	setp.ne.s32 	%p63, %r1205, 32;
	@%p63 bra 	$L__BB3_81;
	mad.lo.s32 	%r912, %r1199, -31, %r372;
	add.s32 	%r1199, %r912, 1;
	setp.ne.s32 	%p64, %r1199, 5;
	@%p64 bra 	$L__BB3_80;
	st.local.u32 	[%rd1+4], %r1022;
	st.local.v2.u32 	[%rd1+8], {%r1023, %r1208};
	st.local.v2.u32 	[%rd1+16], {%r1209, %r1026};
$L__BB3_116:
	shr.u64 	%rd52, %rd4, 2;
	add.s32 	%r1009, %r1009, 1;
	setp.gt.u64 	%p65, %rd4, 3;
	@%p65 bra 	$L__BB3_4;
$L__BB3_117:
	shr.u32 	%r914, %r1022, 2;
	xor.b32  	%r915, %r914, %r1022;
	shl.b32 	%r916, %r1026, 4;
	shl.b32 	%r917, %r915, 1;
	xor.b32  	%r918, %r917, %r916;
	xor.b32  	%r919, %r918, %r915;
	xor.b32  	%r920, %r919, %r1026;
	add.s32 	%r921, %r5, %r920;
	add.s32 	%r922, %r921, -637770787;
	shr.u32 	%r923, %r1023, 2;
	xor.b32  	%r924, %r923, %r1023;
	shl.b32 	%r925, %r920, 4;
	shl.b32 	%r926, %r924, 1;
	xor.b32  	%r927, %r926, %r925;
	xor.b32  	%r928, %r927, %r924;
	xor.b32  	%r929, %r928, %r920;
	add.s32 	%r930, %r5, %r929;
	add.s32 	%r931, %r930, -637408350;
	cvt.u64.u32 	%rd29, %r922;
	mul.wide.u32 	%rd30, %r931, 2097152;
	xor.b64  	%rd31, %rd30, %rd29;
	cvt.rn.f64.u64 	%fd63, %rd31;
	fma.rn.f64 	%fd64, %fd63, 0d3CA0000000000000, 0d3C90000000000000;
	fma.rn.f64 	%fd65, %fd1, %fd64, %fd61;
	mul.wide.u32 	%rd32, %r1005, 8;
	add.s64 	%rd33, %rd2, %rd32;
	st.local.f64 	[%rd33], %fd65;
	mov.b32 	%r1005, 1;
	mov.pred 	%p186, 0;
	@%p1 bra 	$L__BB3_2;
	setp.ne.s32 	%p67, %r1, 0;
	ld.local.v2.f64 	{%fd421, %fd420}, [%rd2];
	mul.f64 	%fd66, %fd421, %fd421;
	sub.f64 	%fd67, %fd420, %fd66;
	mul.f64 	%fd68, %fd67, 0d4059000000000000;
	mul.f64 	%fd69, %fd67, %fd68;
	mov.f64 	%fd70, 0d3FF0000000000000;
	sub.f64 	%fd4, %fd70, %fd421;
	fma.rn.f64 	%fd424, %fd4, %fd4, %fd69;
	cvta.to.global.u64 	%rd34, %rd12;
	shl.b64 	%rd35, %rd3, 3;
	add.s64 	%rd11, %rd34, %rd35;
	st.global.f64 	[%rd11], %fd424;
	@%p67 bra 	$L__BB3_120;
	add.u64 	%rd36, %SP, 64;
	add.u64 	%rd37, %SPL, 64;
	st.local.f64 	[%rd37], %fd424;
	mov.u64 	%rd38, $str;
	cvta.global.u64 	%rd39, %rd38;
	{ // callseq 1, 0
	.param .b64 param0;
	st.param.b64 	[param0], %rd39;
	.param .b64 param1;
	st.param.b64 	[param1], %rd36;
	.param .b32 retval0;
	call.uni (retval0), 
	vprintf, 
	(
	param0, 
	param1
	);
	ld.param.b32 	%r932, [retval0];
	} // callseq 1
$L__BB3_120:
	cvt.rn.f32.f64 	%f1, %fd4;
	abs.f32 	%f44, %f1;
	setp.lt.f32 	%p68, %f44, 0f00800000;
	mul.f32 	%f45, %f44, 0f4B800000;
	selp.f32 	%f46, %f45, %f44, %p68;
	selp.f32 	%f47, 0fC1C00000, 0f00000000, %p68;
	mov.b32 	%r934, %f46;
	add.s32 	%r935, %r934, -1060439283;
	and.b32  	%r936, %r935, -8388608;
	sub.s32 	%r937, %r934, %r936;
	mov.b32 	%f48, %r937;
	cvt.rn.f32.s32 	%f49, %r936;
	fma.rn.f32 	%f50, %f49, 0f34000000, %f47;
	add.f32 	%f51, %f48, 0fBF800000;
	add.f32 	%f52, %f48, 0f3F800000;
	rcp.approx.ftz.f32 	%f53, %f52;
	add.f32 	%f54, %f51, %f51;
	mul.f32 	%f55, %f54, %f53;
	mul.f32 	%f56, %f55, %f55;
	sub.f32 	%f57, %f51, %f55;
	add.f32 	%f58, %f57, %f57;
	neg.f32 	%f59, %f55;
	fma.rn.f32 	%f60, %f59, %f51, %f58;
	mul.rn.f32 	%f61, %f53, %f60;
	fma.rn.f32 	%f62, %f56, 0f3A2C32E4, 0f3B52E7DB;
	fma.rn.f32 	%f63, %f62, %f56, 0f3C93BB73;
	fma.rn.f32 	%f64, %f63, %f56, 0f3DF6384F;
	mul.rn.f32 	%f65, %f64, %f56;
	fma.rn.f32 	%f66, %f55, 0f3FB8AA3B, %f50;
	sub.f32 	%f67, %f50, %f66;
	fma.rn.f32 	%f68, %f55, 0f3FB8AA3B, %f67;
	fma.rn.f32 	%f69, %f61, 0f3FB8AA3B, %f68;
	fma.rn.f32 	%f70, %f55, 0f32A55E34, %f69;
	mul.f32 	%f71, %f65, 0f40400000;
	fma.rn.f32 	%f72, %f71, %f61, %f70;
	fma.rn.f32 	%f73, %f65, %f55, %f72;
	add.rn.f32 	%f74, %f66, %f73;
	neg.f32 	%f75, %f66;
	add.rn.f32 	%f76, %f74, %f75;
	neg.f32 	%f77, %f76;
	add.rn.f32 	%f78, %f73, %f77;
	mov.f32 	%f465, 0f3F800000;
	mul.rn.f32 	%f79, %f74, %f465;
	sub.f32 	%f80, %f74, %f79;
	add.f32 	%f81, %f78, %f80;
	cvt.rni.f32.f32 	%f82, %f79;
	sub.f32 	%f83, %f79, %f82;
	add.f32 	%f84, %f83, %f81;
	fma.rn.f32 	%f85, %f84, 0f391FCB8E, 0f3AAF85ED;
	fma.rn.f32 	%f86, %f85, %f84, 0f3C1D9856;
	fma.rn.f32 	%f87, %f86, %f84, 0f3D6357BB;
	fma.rn.f32 	%f88, %f87, %f84, 0f3E75FDEC;
	fma.rn.f32 	%f89, %f88, %f84, 0f3F317218;
	fma.rn.f32 	%f90, %f89, %f84, 0f3F800000;
	cvt.rzi.s32.f32 	%r938, %f82;
	setp.gt.f32 	%p69, %f82, 0f00000000;
	selp.b32 	%r939, 0, -2097152000, %p69;
	add.s32 	%r940, %r939, 2130706432;
	mov.b32 	%f91, %r940;
	mul.f32 	%f92, %f90, %f91;
	shl.b32 	%r941, %r938, 23;
	sub.s32 	%r942, %r941, %r939;
	mov.b32 	%f93, %r942;
	mul.f32 	%f94, %f92, %f93;
	abs.f32 	%f95, %f79;
	setp.gt.f32 	%p70, %f95, 0f43180000;
	setp.lt.f32 	%p71, %f79, 0f00000000;
	selp.f32 	%f96, 0f00000000, 0f7F800000, %p71;
	selp.f32 	%f97, %f96, %f94, %p70;
	setp.eq.f32 	%p72, %f1, 0f3F800000;
	setp.nan.f32 	%p73, %f44, %f44;
	setp.eq.f32 	%p74, %f1, 0f00000000;
	setp.eq.f32 	%p75, %f44, 0f7F800000;
	setp.geu.f32 	%p76, %f1, 0f00000000;
	neg.f32 	%f98, %f97;
	add.f32 	%f3, %f1, %f1;
	add.rn.f32 	%f4, %f1, %f465;
	cvt.rn.f32.f64 	%f5, %fd421;
	abs.f32 	%f99, %f5;
	setp.lt.f32 	%p77, %f99, 0f00800000;
	mul.f32 	%f100, %f99, 0f4B800000;
	selp.f32 	%f101, %f100, %f99, %p77;
	selp.f32 	%f102, 0fC1C00000, 0f00000000, %p77;
	mov.b32 	%r943, %f101;
	add.s32 	%r944, %r943, -1060439283;
	and.b32  	%r945, %r944, -8388608;
	sub.s32 	%r946, %r943, %r945;
	mov.b32 	%f103, %r946;
	cvt.rn.f32.s32 	%f104, %r945;
	fma.rn.f32 	%f105, %f104, 0f34000000, %f102;
	add.f32 	%f106, %f103, 0fBF800000;
	add.f32 	%f107, %f103, 0f3F800000;
	rcp.approx.ftz.f32 	%f108, %f107;
	add.f32 	%f109, %f106, %f106;
	mul.f32 	%f110, %f109, %f108;
	mul.f32 	%f111, %f110, %f110;
	sub.f32 	%f112, %f106, %f110;
	add.f32 	%f113, %f112, %f112;
	neg.f32 	%f114, %f110;
	fma.rn.f32 	%f115, %f114, %f106, %f113;
	mul.rn.f32 	%f116, %f108, %f115;
	fma.rn.f32 	%f117, %f111, 0f3A2C32E4, 0f3B52E7DB;
	fma.rn.f32 	%f118, %f117, %f111, 0f3C93BB73;
	fma.rn.f32 	%f119, %f118, %f111, 0f3DF6384F;
	mul.rn.f32 	%f120, %f119, %f111;
	fma.rn.f32 	%f121, %f110, 0f3FB8AA3B, %f105;
	sub.f32 	%f122, %f105, %f121;
	fma.rn.f32 	%f123, %f110, 0f3FB8AA3B, %f122;
	fma.rn.f32 	%f124, %f116, 0f3FB8AA3B, %f123;
	fma.rn.f32 	%f125, %f110, 0f32A55E34, %f124;
	mul.f32 	%f126, %f120, 0f40400000;
	fma.rn.f32 	%f127, %f126, %f116, %f125;
	fma.rn.f32 	%f128, %f120, %f110, %f127;
	add.rn.f32 	%f129, %f121, %f128;
	neg.f32 	%f130, %f121;
	add.rn.f32 	%f131, %f129, %f130;
	neg.f32 	%f132, %f131;
	add.rn.f32 	%f133, %f128, %f132;
	mov.f32 	%f134, 0f40000000;
	mul.rn.f32 	%f135, %f129, %f134;
	neg.f32 	%f136, %f135;
	fma.rn.f32 	%f137, %f129, 0f40000000, %f136;
	fma.rn.f32 	%f138, %f133, 0f40000000, %f137;
	cvt.rni.f32.f32 	%f139, %f135;
	sub.f32 	%f140, %f135, %f139;
	add.f32 	%f141, %f140, %f138;
	fma.rn.f32 	%f142, %f141, 0f391FCB8E, 0f3AAF85ED;
	fma.rn.f32 	%f143, %f142, %f141, 0f3C1D9856;
	fma.rn.f32 	%f144, %f143, %f141, 0f3D6357BB;
	fma.rn.f32 	%f145, %f144, %f141, 0f3E75FDEC;
	fma.rn.f32 	%f146, %f145, %f141, 0f3F317218;
	fma.rn.f32 	%f147, %f146, %f141, 0f3F800000;
	cvt.rzi.s32.f32 	%r947, %f139;
	setp.gt.f32 	%p78, %f139, 0f00000000;
	selp.b32 	%r948, 0, -2097152000, %p78;
	add.s32 	%r949, %r948, 2130706432;
	mov.b32 	%f148, %r949;
	mul.f32 	%f149, %f147, %f148;
	shl.b32 	%r950, %r947, 23;
	sub.s32 	%r951, %r950, %r948;
	mov.b32 	%f150, %r951;
	mul.f32 	%f151, %f149, %f150;
	abs.f32 	%f152, %f135;
	setp.gt.f32 	%p79, %f152, 0f43180000;
	setp.lt.f32 	%p80, %f135, 0f00000000;
	selp.f32 	%f153, 0f00000000, 0f7F800000, %p80;
	selp.f32 	%f154, %f153, %f151, %p79;
	setp.eq.f32 	%p81, %f5, 0f3F800000;
	setp.nan.f32 	%p82, %f99, %f99;
	setp.eq.f32 	%p83, %f5, 0f00000000;
	setp.eq.f32 	%p84, %f99, 0f7F800000;
	or.pred  	%p85, %p83, %p84;
	add.f32 	%f7, %f5, %f5;
	mov.b32 	%r952, %f7;
	and.b32  	%r953, %r952, 2147483647;
	mov.b32 	%f155, %r953;
	add.rn.f32 	%f156, %f5, %f134;
	mul.rn.f32 	%f157, %f129, %f465;
	sub.f32 	%f158, %f129, %f157;
	add.f32 	%f159, %f133, %f158;
	cvt.rni.f32.f32 	%f160, %f157;
	sub.f32 	%f161, %f157, %f160;
	add.f32 	%f162, %f161, %f159;
	fma.rn.f32 	%f163, %f162, 0f391FCB8E, 0f3AAF85ED;
	fma.rn.f32 	%f164, %f163, %f162, 0f3C1D9856;
	fma.rn.f32 	%f165, %f164, %f162, 0f3D6357BB;
	fma.rn.f32 	%f166, %f165, %f162, 0f3E75FDEC;
	fma.rn.f32 	%f167, %f166, %f162, 0f3F317218;
	fma.rn.f32 	%f168, %f167, %f162, 0f3F800000;
	cvt.rzi.s32.f32 	%r954, %f160;
	setp.gt.f32 	%p86, %f160, 0f00000000;
	selp.b32 	%r955, 0, -2097152000, %p86;
	add.s32 	%r956, %r955, 2130706432;
	mov.b32 	%f169, %r956;
	mul.f32 	%f170, %f168, %f169;
	shl.b32 	%r957, %r954, 23;
	sub.s32 	%r958, %r957, %r955;
	mov.b32 	%f171, %r958;
	mul.f32 	%f172, %f170, %f171;
	abs.f32 	%f173, %f157;
	setp.gt.f32 	%p87, %f173, 0f43180000;
	setp.lt.f32 	%p88, %f157, 0f00000000;
	selp.f32 	%f174, 0f00000000, 0f7F800000, %p88;
	selp.f32 	%f175, %f174, %f172, %p87;
	setp.geu.f32 	%p89, %f5, 0f00000000;
	neg.f32 	%f176, %f175;
	add.rn.f32 	%f8, %f5, %f465;
	selp.f32 	%f9, %f97, %f98, %p76;
	selp.f32 	%f177, %f3, %f9, %p75;
	selp.f32 	%f178, %f3, %f177, %p74;
	selp.f32 	%f179, %f4, %f178, %p73;
	selp.f32 	%f180, 0f3F800000, %f179, %p72;
	cvt.f64.f32 	%fd71, %f180;
	add.f64 	%fd6, %fd71, %fd71;
	selp.f32 	%f181, %f155, %f154, %p85;
	selp.f32 	%f182, %f156, %f181, %p82;
	selp.f32 	%f183, 0f3F800000, %f182, %p81;
	cvt.f64.f32 	%fd72, %f183;
	selp.f32 	%f10, %f175, %f176, %p89;
	selp.f32 	%f184, %f7, %f10, %p85;
	selp.f32 	%f185, %f8, %f184, %p82;
	selp.f32 	%f186, 0f3F800000, %f185, %p81;
	cvt.f64.f32 	%fd73, %f186;
	add.f64 	%fd7, %fd73, %fd73;
	sub.f64 	%fd74, %fd420, %fd72;
	cvt.rn.f32.f64 	%f11, %fd74;
	abs.f32 	%f12, %f11;
	setp.lt.f32 	%p90, %f12, 0f00800000;
	mul.f32 	%f187, %f12, 0f4B800000;
	selp.f32 	%f188, %f187, %f12, %p90;
	selp.f32 	%f189, 0fC1C00000, 0f00000000, %p90;
	mov.b32 	%r959, %f188;
	add.s32 	%r960, %r959, -1060439283;
	and.b32  	%r961, %r960, -8388608;
	sub.s32 	%r962, %r959, %r961;
	mov.b32 	%f190, %r962;
	cvt.rn.f32.s32 	%f191, %r961;
	fma.rn.f32 	%f192, %f191, 0f34000000, %f189;
	add.f32 	%f193, %f190, 0fBF800000;
	add.f32 	%f194, %f190, 0f3F800000;
	rcp.approx.ftz.f32 	%f195, %f194;
	add.f32 	%f196, %f193, %f193;
	mul.f32 	%f197, %f196, %f195;
	mul.f32 	%f198, %f197, %f197;
	sub.f32 	%f199, %f193, %f197;
	add.f32 	%f200, %f199, %f199;
	neg.f32 	%f201, %f197;
	fma.rn.f32 	%f202, %f201, %f193, %f200;
	mul.rn.f32 	%f203, %f195, %f202;
	fma.rn.f32 	%f204, %f198, 0f3A2C32E4, 0f3B52E7DB;
	fma.rn.f32 	%f205, %f204, %f198, 0f3C93BB73;
	fma.rn.f32 	%f206, %f205, %f198, 0f3DF6384F;
	mul.rn.f32 	%f207, %f206, %f198;
	fma.rn.f32 	%f208, %f197, 0f3FB8AA3B, %f192;
	sub.f32 	%f209, %f192, %f208;
	fma.rn.f32 	%f210, %f197, 0f3FB8AA3B, %f209;
	fma.rn.f32 	%f211, %f203, 0f3FB8AA3B, %f210;
	fma.rn.f32 	%f212, %f197, 0f32A55E34, %f211;
	mul.f32 	%f213, %f207, 0f40400000;
	fma.rn.f32 	%f214, %f213, %f203, %f212;
	fma.rn.f32 	%f215, %f207, %f197, %f214;
	add.rn.f32 	%f216, %f208, %f215;
	neg.f32 	%f217, %f208;
	add.rn.f32 	%f218, %f216, %f217;
	neg.f32 	%f219, %f218;
	add.rn.f32 	%f220, %f215, %f219;
	mul.rn.f32 	%f221, %f216, %f465;
	sub.f32 	%f222, %f216, %f221;
	add.f32 	%f223, %f220, %f222;
	cvt.rni.f32.f32 	%f224, %f221;
	sub.f32 	%f225, %f221, %f224;
	add.f32 	%f226, %f225, %f223;
	fma.rn.f32 	%f227, %f226, 0f391FCB8E, 0f3AAF85ED;
	fma.rn.f32 	%f228, %f227, %f226, 0f3C1D9856;
	fma.rn.f32 	%f229, %f228, %f226, 0f3D6357BB;
	fma.rn.f32 	%f230, %f229, %f226, 0f3E75FDEC;
	fma.rn.f32 	%f231, %f230, %f226, 0f3F317218;
	fma.rn.f32 	%f232, %f231, %f226, 0f3F800000;
	cvt.rzi.s32.f32 	%r963, %f224;
	setp.gt.f32 	%p91, %f224, 0f00000000;
	selp.b32 	%r964, 0, -2097152000, %p91;
	add.s32 	%r965, %r964, 2130706432;
	mov.b32 	%f233, %r965;
	mul.f32 	%f234, %f232, %f233;
	shl.b32 	%r966, %r963, 23;
	sub.s32 	%r967, %r966, %r964;
	mov.b32 	%f235, %r967;
	mul.f32 	%f236, %f234, %f235;
	abs.f32 	%f237, %f221;
	setp.gt.f32 	%p92, %f237, 0f43180000;
	setp.lt.f32 	%p93, %f221, 0f00000000;
	selp.f32 	%f238, 0f00000000, 0f7F800000, %p93;
	selp.f32 	%f13, %f238, %f236, %p92;
	setp.eq.f32 	%p94, %f11, 0f3F800000;
	@%p94 bra 	$L__BB3_127;
	setp.num.f32 	%p95, %f12, %f12;
	@%p95 bra 	$L__BB3_123;
	mov.f32 	%f239, 0f3F800000;
	add.rn.f32 	%f465, %f11, %f239;
	bra.uni 	$L__BB3_127;
$L__BB3_123:
	setp.neu.f32 	%p96, %f11, 0f00000000;
	setp.neu.f32 	%p97, %f12, 0f7F800000;
	and.pred  	%p98, %p96, %p97;
	@%p98 bra 	$L__BB3_125;
	add.f32 	%f465, %f11, %f11;
	bra.uni 	$L__BB3_127;
$L__BB3_125:
	setp.geu.f32 	%p99, %f11, 0f00000000;
	mov.f32 	%f465, %f13;
	@%p99 bra 	$L__BB3_127;
	neg.f32 	%f465, %f13;
$L__BB3_127:
	setp.eq.f32 	%p100, %f11, 0f3F800000;
	setp.nan.f32 	%p101, %f99, %f99;
	setp.eq.f32 	%p102, %f5, 0f3F800000;
	setp.nan.f32 	%p103, %f44, %f44;
	setp.eq.f32 	%p104, %f1, 0f3F800000;
	cvt.f64.f32 	%fd75, %f465;
	add.f64 	%fd76, %fd75, %fd75;
	mov.f64 	%fd77, 0d0000000000000000;
	sub.f64 	%fd78, %fd77, %fd7;
	mul.f64 	%fd79, %fd78, %fd76;
	mul.f64 	%fd80, %fd79, 0d4059000000000000;
	sub.f64 	%fd81, %fd80, %fd6;
	add.f64 	%fd423, %fd81, 0d0000000000000000;
	setp.eq.f32 	%p105, %f1, 0f00000000;
	setp.eq.f32 	%p106, %f44, 0f7F800000;
	selp.f32 	%f241, %f4, %f3, %p103;
	selp.f32 	%f242, 0f3F800000, %f241, %p104;
	selp.f32 	%f243, %f242, %f9, %p106;
	selp.f32 	%f244, %f242, %f243, %p105;
	selp.f32 	%f245, %f242, %f244, %p103;
	selp.f32 	%f246, %f242, %f245, %p104;
	cvt.f64.f32 	%fd82, %f246;
	add.f64 	%fd9, %fd82, %fd82;
	setp.eq.f32 	%p107, %f5, 0f00000000;
	setp.eq.f32 	%p108, %f99, 0f7F800000;
	selp.f32 	%f247, %f8, %f7, %p101;
	selp.f32 	%f248, 0f3F800000, %f247, %p102;
	selp.f32 	%f249, %f248, %f10, %p108;
	selp.f32 	%f250, %f248, %f249, %p107;
	selp.f32 	%f251, %f248, %f250, %p101;
	selp.f32 	%f252, %f248, %f251, %p102;
	cvt.f64.f32 	%fd83, %f252;
	add.f64 	%fd84, %fd83, %fd83;
	mul.f64 	%fd10, %fd84, 0d0000000000000000;
	mov.f32 	%f466, 0f3F800000;
	@%p100 bra 	$L__BB3_134;
	setp.nan.f32 	%p109, %f12, %f12;
	@%p109 bra 	$L__BB3_133;
	setp.eq.f32 	%p110, %f11, 0f00000000;
	setp.eq.f32 	%p111, %f12, 0f7F800000;
	or.pred  	%p112, %p110, %p111;
	@%p112 bra 	$L__BB3_132;
	setp.geu.f32 	%p113, %f11, 0f00000000;
	mov.f32 	%f466, %f13;
	@%p113 bra 	$L__BB3_134;
	neg.f32 	%f466, %f13;
	bra.uni 	$L__BB3_134;
$L__BB3_132:
	add.f32 	%f466, %f11, %f11;
	bra.uni 	$L__BB3_134;
$L__BB3_133:
	mov.f32 	%f253, 0f3F800000;
	add.rn.f32 	%f466, %f11, %f253;
$L__BB3_134:
	cvt.f64.f32 	%fd85, %f466;
	add.f64 	%fd86, %fd85, %fd85;
	mov.f64 	%fd87, 0d3FF0000000000000;
	sub.f64 	%fd88, %fd87, %fd10;
	mul.f64 	%fd89, %fd88, %fd86;
	mul.f64 	%fd90, %fd9, 0d8000000000000000;
	fma.rn.f64 	%fd11, %fd89, 0d4059000000000000, %fd90;
	setp.lt.s32 	%p114, %r550, 1;
	@%p114 bra 	$L__BB3_179;
	add.f64 	%fd422, %fd11, 0d0000000000000000;
	mov.b32 	%r1292, 0;
	mov.f64 	%fd415, 0d0000000000000000;
	mov.f64 	%fd414, 0d3FF0000000000000;
	mov.f64 	%fd416, %fd415;
	mov.f64 	%fd417, %fd414;
$L__BB3_136:
	mul.f64 	%fd93, %fd422, %fd422;
	fma.rn.f64 	%fd94, %fd423, %fd423, %fd93;
	sqrt.rn.f64 	%fd95, %fd94;
	setp.lt.f64 	%p115, %fd95, 0d3E45798EE2308C3A;
	@%p115 bra 	$L__BB3_179;
	fma.rn.f64 	%fd97, %fd417, %fd423, 0d0000000000000000;
	fma.rn.f64 	%fd24, %fd416, %fd422, %fd97;
	fma.rn.f64 	%fd98, %fd415, %fd423, 0d0000000000000000;
	fma.rn.f64 	%fd25, %fd414, %fd422, %fd98;
	mul.f64 	%fd99, %fd24, %fd423;
	mov.f64 	%fd100, 0d0000000000000000;
	sub.f64 	%fd101, %fd100, %fd99;
	mul.f64 	%fd102, %fd25, %fd422;
	sub.f64 	%fd26, %fd101, %fd102;
	sub.f64 	%fd103, %fd421, %fd24;
	sub.f64 	%fd104, %fd420, %fd25;
	mul.f64 	%fd105, %fd103, %fd103;
	sub.f64 	%fd106, %fd104, %fd105;
	mul.f64 	%fd107, %fd106, 0d4059000000000000;
	mul.f64 	%fd108, %fd106, %fd107;
	mov.f64 	%fd413, 0d3FF0000000000000;
	sub.f64 	%fd109, %fd413, %fd103;
	fma.rn.f64 	%fd110, %fd109, %fd109, %fd108;
	fma.rn.f64 	%fd111, %fd26, 0d3FD3333333333333, %fd424;
	setp.le.f64 	%p116, %fd110, %fd111;
	@%p116 bra 	$L__BB3_158;
	fma.rn.f64 	%fd113, %fd24, 0dBFE0000000000000, %fd421;
	fma.rn.f64 	%fd114, %fd25, 0dBFE0000000000000, %fd420;
	mul.f64 	%fd115, %fd113, %fd113;
	sub.f64 	%fd116, %fd114, %fd115;
	mul.f64 	%fd117, %fd116, 0d4059000000000000;
	mul.f64 	%fd118, %fd116, %fd117;
	mov.f64 	%fd119, 0d3FF0000000000000;
	sub.f64 	%fd120, %fd119, %fd113;
	fma.rn.f64 	%fd121, %fd120, %fd120, %fd118;
	fma.rn.f64 	%fd122, %fd26, 0d3FC3333333333333, %fd424;
	setp.le.f64 	%p117, %fd121, %fd122;
	mov.f64 	%fd413, 0d3FE0000000000000;
	@%p117 bra 	$L__BB3_158;
	fma.rn.f64 	%fd124, %fd24, 0dBFD0000000000000, %fd421;
	fma.rn.f64 	%fd125, %fd25, 0dBFD0000000000000, %fd420;
	mul.f64 	%fd126, %fd124, %fd124;
	sub.f64 	%fd127, %fd125, %fd126;
	mul.f64 	%fd128, %fd127, 0d4059000000000000;
	mul.f64 	%fd129, %fd127, %fd128;
	mov.f64 	%fd130, 0d3FF0000000000000;
	sub.f64 	%fd131, %fd130, %fd124;
	fma.rn.f64 	%fd132, %fd131, %fd131, %fd129;
	fma.rn.f64 	%fd133, %fd26, 0d3FB3333333333333, %fd424;
	setp.le.f64 	%p118, %fd132, %fd133;
	mov.f64 	%fd413, 0d3FD0000000000000;
	@%p118 bra 	$L__BB3_158;
	fma.rn.f64 	%fd135, %fd24, 0dBFC0000000000000, %fd421;
	fma.rn.f64 	%fd136, %fd25, 0dBFC0000000000000, %fd420;
	mul.f64 	%fd137, %fd135, %fd135;
	sub.f64 	%fd138, %fd136, %fd137;
	mul.f64 	%fd139, %fd138, 0d4059000000000000;
	mul.f64 	%fd140, %fd138, %fd139;
	mov.f64 	%fd141, 0d3FF0000000000000;
	sub.f64 	%fd142, %fd141, %fd135;
	fma.rn.f64 	%fd143, %fd142, %fd142, %fd140;
	fma.rn.f64 	%fd144, %fd26, 0d3FA3333333333333, %fd424;
	setp.le.f64 	%p119, %fd143, %fd144;
	mov.f64 	%fd413, 0d3FC0000000000000;
	@%p119 bra 	$L__BB3_158;
	fma.rn.f64 	%fd146, %fd24, 0dBFB0000000000000, %fd421;
	fma.rn.f64 	%fd147, %fd25, 0dBFB0000000000000, %fd420;
	mul.f64 	%fd148, %fd146, %fd146;
	sub.f64 	%fd149, %fd147, %fd148;
	mul.f64 	%fd150, %fd149, 0d4059000000000000;
	mul.f64 	%fd151, %fd149, %fd150;
	mov.f64 	%fd152, 0d3FF0000000000000;
	sub.f64 	%fd153, %fd152, %fd146;
	fma.rn.f64 	%fd154, %fd153, %fd153, %fd151;
	fma.rn.f64 	%fd155, %fd26, 0d3F93333333333333, %fd424;
	setp.le.f64 	%p120, %fd154, %fd155;
	mov.f64 	%fd413, 0d3FB0000000000000;
	@%p120 bra 	$L__BB3_158;
	fma.rn.f64 	%fd157, %fd24, 0dBFA0000000000000, %fd421;
	fma.rn.f64 	%fd158, %fd25, 0dBFA0000000000000, %fd420;
	mul.f64 	%fd159, %fd157, %fd157;
	sub.f64 	%fd160, %fd158, %fd159;
	mul.f64 	%fd161, %fd160, 0d4059000000000000;
	mul.f64 	%fd162, %fd160, %fd161;
	mov.f64 	%fd163, 0d3FF0000000000000;
	sub.f64 	%fd164, %fd163, %fd157;
	fma.rn.f64 	%fd165, %fd164, %fd164, %fd162;
	fma.rn.f64 	%fd166, %fd26, 0d3F83333333333333, %fd424;
	setp.le.f64 	%p121, %fd165, %fd166;
	mov.f64 	%fd413, 0d3FA0000000000000;
	@%p121 bra 	$L__BB3_158;
	fma.rn.f64 	%fd168, %fd24, 0dBF90000000000000, %fd421;
	fma.rn.f64 	%fd169, %fd25, 0dBF90000000000000, %fd420;
	mul.f64 	%fd170, %fd168, %fd168;
	sub.f64 	%fd171, %fd169, %fd170;
	mul.f64 	%fd172, %fd171, 0d4059000000000000;
	mul.f64 	%fd173, %fd171, %fd172;
	mov.f64 	%fd174, 0d3FF0000000000000;
	sub.f64 	%fd175, %fd174, %fd168;
	fma.rn.f64 	%fd176, %fd175, %fd175, %fd173;
	fma.rn.f64 	%fd177, %fd26, 0d3F73333333333333, %fd424;
	setp.le.f64 	%p122, %fd176, %fd177;
	mov.f64 	%fd413, 0d3F90000000000000;
	@%p122 bra 	$L__BB3_158;
	fma.rn.f64 	%fd179, %fd24, 0dBF80000000000000, %fd421;
	fma.rn.f64 	%fd180, %fd25, 0dBF80000000000000, %fd420;
	mul.f64 	%fd181, %fd179, %fd179;
	sub.f64 	%fd182, %fd180, %fd181;
	mul.f64 	%fd183, %fd182, 0d4059000000000000;
	mul.f64 	%fd184, %fd182, %fd183;
	mov.f64 	%fd185, 0d3FF0000000000000;
	sub.f64 	%fd186, %fd185, %fd179;
	fma.rn.f64 	%fd187, %fd186, %fd186, %fd184;
	fma.rn.f64 	%fd188, %fd26, 0d3F63333333333333, %fd424;
	setp.le.f64 	%p123, %fd187, %fd188;
	mov.f64 	%fd413, 0d3F80000000000000;
	@%p123 bra 	$L__BB3_158;
	fma.rn.f64 	%fd190, %fd24, 0dBF70000000000000, %fd421;
	fma.rn.f64 	%fd191, %fd25, 0dBF70000000000000, %fd420;
	mul.f64 	%fd192, %fd190, %fd190;
	sub.f64 	%fd193, %fd191, %fd192;
	mul.f64 	%fd194, %fd193, 0d4059000000000000;
	mul.f64 	%fd195, %fd193, %fd194;
	mov.f64 	%fd196, 0d3FF0000000000000;
	sub.f64 	%fd197, %fd196, %fd190;
	fma.rn.f64 	%fd198, %fd197, %fd197, %fd195;
	fma.rn.f64 	%fd199, %fd26, 0d3F53333333333333, %fd424;
	setp.le.f64 	%p124, %fd198, %fd199;
	mov.f64 	%fd413, 0d3F70000000000000;
	@%p124 bra 	$L__BB3_158;
	fma.rn.f64 	%fd201, %fd24, 0dBF60000000000000, %fd421;
	fma.rn.f64 	%fd202, %fd25, 0dBF60000000000000, %fd420;
	mul.f64 	%fd203, %fd201, %fd201;
	sub.f64 	%fd204, %fd202, %fd203;
	mul.f64 	%fd205, %fd204, 0d4059000000000000;
	mul.f64 	%fd206, %fd204, %fd205;
	mov.f64 	%fd207, 0d3FF0000000000000;
	sub.f64 	%fd208, %fd207, %fd201;
	fma.rn.f64 	%fd209, %fd208, %fd208, %fd206;
	fma.rn.f64 	%fd210, %fd26, 0d3F43333333333333, %fd424;
	setp.le.f64 	%p125, %fd209, %fd210;
	mov.f64 	%fd413, 0d3F60000000000000;
	@%p125 bra 	$L__BB3_158;
	fma.rn.f64 	%fd212, %fd24, 0dBF50000000000000, %fd421;
	fma.rn.f64 	%fd213, %fd25, 0dBF50000000000000, %fd420;
	mul.f64 	%fd214, %fd212, %fd212;
	sub.f64 	%fd215, %fd213, %fd214;
	mul.f64 	%fd216, %fd215, 0d4059000000000000;
	mul.f64 	%fd217, %fd215, %fd216;
	mov.f64 	%fd218, 0d3FF0000000000000;
	sub.f64 	%fd219, %fd218, %fd212;
	fma.rn.f64 	%fd220, %fd219, %fd219, %fd217;
	fma.rn.f64 	%fd221, %fd26, 0d3F33333333333333, %fd424;
	setp.le.f64 	%p126, %fd220, %fd221;
	mov.f64 	%fd413, 0d3F50000000000000;
	@%p126 bra 	$L__BB3_158;
	fma.rn.f64 	%fd223, %fd24, 0dBF40000000000000, %fd421;
	fma.rn.f64 	%fd224, %fd25, 0dBF40000000000000, %fd420;
	mul.f64 	%fd225, %fd223, %fd223;
	sub.f64 	%fd226, %fd224, %fd225;
	mul.f64 	%fd227, %fd226, 0d4059000000000000;
	mul.f64 	%fd228, %fd226, %fd227;
	mov.f64 	%fd229, 0d3FF0000000000000;
	sub.f64 	%fd230, %fd229, %fd223;
	fma.rn.f64 	%fd231, %fd230, %fd230, %fd228;
	fma.rn.f64 	%fd232, %fd26, 0d3F23333333333333, %fd424;
	setp.le.f64 	%p127, %fd231, %fd232;
	mov.f64 	%fd413, 0d3F40000000000000;
	@%p127 bra 	$L__BB3_158;
	fma.rn.f64 	%fd234, %fd24, 0dBF30000000000000, %fd421;
	fma.rn.f64 	%fd235, %fd25, 0dBF30000000000000, %fd420;
	mul.f64 	%fd236, %fd234, %fd234;
	sub.f64 	%fd237, %fd235, %fd236;
	mul.f64 	%fd238, %fd237, 0d4059000000000000;
	mul.f64 	%fd239, %fd237, %fd238;
	mov.f64 	%fd240, 0d3FF0000000000000;
	sub.f64 	%fd241, %fd240, %fd234;
	fma.rn.f64 	%fd242, %fd241, %fd241, %fd239;
	fma.rn.f64 	%fd243, %fd26, 0d3F13333333333333, %fd424;
	setp.le.f64 	%p128, %fd242, %fd243;
	mov.f64 	%fd413, 0d3F30000000000000;
	@%p128 bra 	$L__BB3_158;
	fma.rn.f64 	%fd245, %fd24, 0dBF20000000000000, %fd421;
	fma.rn.f64 	%fd246, %fd25, 0dBF20000000000000, %fd420;
	mul.f64 	%fd247, %fd245, %fd245;
	sub.f64 	%fd248, %fd246, %fd247;
	mul.f64 	%fd249, %fd248, 0d4059000000000000;
	mul.f64 	%fd250, %fd248, %fd249;
	mov.f64 	%fd251, 0d3FF0000000000000;
	sub.f64 	%fd252, %fd251, %fd245;
	fma.rn.f64 	%fd253, %fd252, %fd252, %fd250;
	fma.rn.f64 	%fd254, %fd26, 0d3F03333333333333, %fd424;
	setp.le.f64 	%p129, %fd253, %fd254;
	mov.f64 	%fd413, 0d3F20000000000000;
	@%p129 bra 	$L__BB3_158;
	fma.rn.f64 	%fd256, %fd24, 0dBF10000000000000, %fd421;
	fma.rn.f64 	%fd257, %fd25, 0dBF10000000000000, %fd420;
	mul.f64 	%fd258, %fd256, %fd256;
	sub.f64 	%fd259, %fd257, %fd258;
	mul.f64 	%fd260, %fd259, 0d4059000000000000;
	mul.f64 	%fd261, %fd259, %fd260;
	mov.f64 	%fd262, 0d3FF0000000000000;
	sub.f64 	%fd263, %fd262, %fd256;
	fma.rn.f64 	%fd264, %fd263, %fd263, %fd261;
	fma.rn.f64 	%fd265, %fd26, 0d3EF3333333333333, %fd424;
	setp.le.f64 	%p130, %fd264, %fd265;
	mov.f64 	%fd413, 0d3F10000000000000;
	@%p130 bra 	$L__BB3_158;
	fma.rn.f64 	%fd267, %fd24, 0dBF00000000000000, %fd421;
	fma.rn.f64 	%fd268, %fd25, 0dBF00000000000000, %fd420;
	mul.f64 	%fd269, %fd267, %fd267;
	sub.f64 	%fd270, %fd268, %fd269;
	mul.f64 	%fd271, %fd270, 0d4059000000000000;
	mul.f64 	%fd272, %fd270, %fd271;
	mov.f64 	%fd273, 0d3FF0000000000000;
	sub.f64 	%fd274, %fd273, %fd267;
	fma.rn.f64 	%fd275, %fd274, %fd274, %fd272;
	fma.rn.f64 	%fd276, %fd26, 0d3EE3333333333333, %fd424;
	setp.le.f64 	%p131, %fd275, %fd276;
	mov.f64 	%fd413, 0d3F00000000000000;
	@%p131 bra 	$L__BB3_158;
	fma.rn.f64 	%fd278, %fd24, 0dBEF0000000000000, %fd421;
	fma.rn.f64 	%fd279, %fd25, 0dBEF0000000000000, %fd420;
	mul.f64 	%fd280, %fd278, %fd278;
	sub.f64 	%fd281, %fd279, %fd280;
	mul.f64 	%fd282, %fd281, 0d4059000000000000;
	mul.f64 	%fd283, %fd281, %fd282;
	mov.f64 	%fd284, 0d3FF0000000000000;
	sub.f64 	%fd285, %fd284, %fd278;
	fma.rn.f64 	%fd286, %fd285, %fd285, %fd283;
	fma.rn.f64 	%fd287, %fd26, 0d3ED3333333333333, %fd424;
	setp.le.f64 	%p132, %fd286, %fd287;
	mov.f64 	%fd413, 0d3EF0000000000000;
	@%p132 bra 	$L__BB3_158;
	fma.rn.f64 	%fd289, %fd24, 0dBEE0000000000000, %fd421;
	fma.rn.f64 	%fd290, %fd25, 0dBEE0000000000000, %fd420;
	mul.f64 	%fd291, %fd289, %fd289;
	sub.f64 	%fd292, %fd290, %fd291;
	mul.f64 	%fd293, %fd292, 0d4059000000000000;
	mul.f64 	%fd294, %fd292, %fd293;
	mov.f64 	%fd295, 0d3FF0000000000000;
	sub.f64 	%fd296, %fd295, %fd289;
	fma.rn.f64 	%fd297, %fd296, %fd296, %fd294;
	fma.rn.f64 	%fd298, %fd26, 0d3EC3333333333333, %fd424;
	setp.le.f64 	%p133, %fd297, %fd298;
	mov.f64 	%fd413, 0d3EE0000000000000;
	@%p133 bra 	$L__BB3_158;
	fma.rn.f64 	%fd300, %fd24, 0dBED0000000000000, %fd421;
	fma.rn.f64 	%fd301, %fd25, 0dBED0000000000000, %fd420;
	mul.f64 	%fd302, %fd300, %fd300;
	sub.f64 	%fd303, %fd301, %fd302;
	mul.f64 	%fd304, %fd303, 0d4059000000000000;
	mul.f64 	%fd305, %fd303, %fd304;
	mov.f64 	%fd306, 0d3FF0000000000000;
	sub.f64 	%fd307, %fd306, %fd300;
	fma.rn.f64 	%fd308, %fd307, %fd307, %fd305;
	fma.rn.f64 	%fd309, %fd26, 0d3EB3333333333333, %fd424;
	setp.le.f64 	%p134, %fd308, %fd309;
	mov.f64 	%fd413, 0d3ED0000000000000;
	@%p134 bra 	$L__BB3_158;
	fma.rn.f64 	%fd311, %fd24, 0dBEC0000000000000, %fd421;
	fma.rn.f64 	%fd312, %fd25, 0dBEC0000000000000, %fd420;
	mul.f64 	%fd313, %fd311, %fd311;
	sub.f64 	%fd314, %fd312, %fd313;
	mul.f64 	%fd315, %fd314, 0d4059000000000000;
	mul.f64 	%fd316, %fd314, %fd315;
	mov.f64 	%fd317, 0d3FF0000000000000;
	sub.f64 	%fd318, %fd317, %fd311;
	fma.rn.f64 	%fd319, %fd318, %fd318, %fd316;
	fma.rn.f64 	%fd320, %fd26, 0d3EA3333333333333, %fd424;
	setp.le.f64 	%p135, %fd319, %fd320;
	mov.f64 	%fd413, 0d3EC0000000000000;
	@%p135 bra 	$L__BB3_158;
	mov.f64 	%fd413, 0d3EB0000000000000;
$L__BB3_158:
	mul.f64 	%fd322, %fd24, %fd413;
	sub.f64 	%fd28, %fd421, %fd322;
	sub.f64 	%fd29, %fd28, %fd421;
	mul.f64 	%fd323, %fd25, %fd413;
	sub.f64 	%fd30, %fd420, %fd323;
	sub.f64 	%fd31, %fd30, %fd420;
	mul.f64 	%fd324, %fd28, %fd28;
	sub.f64 	%fd325, %fd30, %fd324;
	mul.f64 	%fd326, %fd325, 0d4059000000000000;
	mul.f64 	%fd327, %fd325, %fd326;
	mov.f64 	%fd328, 0d3FF0000000000000;
	sub.f64 	%fd329, %fd328, %fd28;
	fma.rn.f64 	%fd32, %fd329, %fd329, %fd327;
	cvt.rn.f32.f64 	%f22, %fd329;
	abs.f32 	%f255, %f22;
	setp.lt.f32 	%p136, %f255, 0f00800000;
	mul.f32 	%f256, %f255, 0f4B800000;
	selp.f32 	%f257, %f256, %f255, %p136;
	selp.f32 	%f258, 0fC1C00000, 0f00000000, %p136;
	mov.b32 	%r969, %f257;
	add.s32 	%r970, %r969, -1060439283;
	and.b32  	%r971, %r970, -8388608;
	sub.s32 	%r972, %r969, %r971;
	mov.b32 	%f259, %r972;
	cvt.rn.f32.s32 	%f260, %r971;
	fma.rn.f32 	%f261, %f260, 0f34000000, %f258;
	add.f32 	%f262, %f259, 0fBF800000;
	add.f32 	%f263, %f259, 0f3F800000;
	rcp.approx.ftz.f32 	%f264, %f263;
	add.f32 	%f265, %f262, %f262;
	mul.f32 	%f266, %f265, %f264;
	mul.f32 	%f267, %f266, %f266;
	sub.f32 	%f268, %f262, %f266;
	add.f32 	%f269, %f268, %f268;
	neg.f32 	%f270, %f266;
	fma.rn.f32 	%f271, %f270, %f262, %f269;
	mul.rn.f32 	%f272, %f264, %f271;
	fma.rn.f32 	%f273, %f267, 0f3A2C32E4, 0f3B52E7DB;
	fma.rn.f32 	%f274, %f273, %f267, 0f3C93BB73;
	fma.rn.f32 	%f275, %f274, %f267, 0f3DF6384F;
	mul.rn.f32 	%f276, %f275, %f267;
	fma.rn.f32 	%f277, %f266, 0f3FB8AA3B, %f261;
	sub.f32 	%f278, %f261, %f277;
	fma.rn.f32 	%f279, %f266, 0f3FB8AA3B, %f278;
	fma.rn.f32 	%f280, %f272, 0f3FB8AA3B, %f279;
	fma.rn.f32 	%f281, %f266, 0f32A55E34, %f280;
	mul.f32 	%f282, %f276, 0f40400000;
	fma.rn.f32 	%f283, %f282, %f272, %f281;
	fma.rn.f32 	%f284, %f276, %f266, %f283;
	add.rn.f32 	%f285, %f277, %f284;
	neg.f32 	%f286, %f277;
	add.rn.f32 	%f287, %f285, %f286;
	neg.f32 	%f288, %f287;
	add.rn.f32 	%f289, %f284, %f288;
	mov.f32 	%f467, 0f3F800000;
	mul.rn.f32 	%f290, %f285, %f467;
	sub.f32 	%f291, %f285, %f290;
	add.f32 	%f292, %f289, %f291;
	cvt.rni.f32.f32 	%f293, %f290;
	sub.f32 	%f294, %f290, %f293;
	add.f32 	%f295, %f294, %f292;
	fma.rn.f32 	%f296, %f295, 0f391FCB8E, 0f3AAF85ED;
	fma.rn.f32 	%f297, %f296, %f295, 0f3C1D9856;
	fma.rn.f32 	%f298, %f297, %f295, 0f3D6357BB;
	fma.rn.f32 	%f299, %f298, %f295, 0f3E75FDEC;
	fma.rn.f32 	%f300, %f299, %f295, 0f3F317218;
	fma.rn.f32 	%f301, %f300, %f295, 0f3F800000;
	cvt.rzi.s32.f32 	%r973, %f293;
	setp.gt.f32 	%p137, %f293, 0f00000000;
	selp.b32 	%r974, 0, -2097152000, %p137;
	add.s32 	%r975, %r974, 2130706432;
	mov.b32 	%f302, %r975;
	mul.f32 	%f303, %f301, %f302;
	shl.b32 	%r976, %r973, 23;
	sub.s32 	%r977, %r976, %r974;
	mov.b32 	%f304, %r977;
	mul.f32 	%f305, %f303, %f304;
	abs.f32 	%f306, %f290;
	setp.gt.f32 	%p138, %f306, 0f43180000;
	setp.lt.f32 	%p139, %f290, 0f00000000;
	selp.f32 	%f307, 0f00000000, 0f7F800000, %p139;
	selp.f32 	%f308, %f307, %f305, %p138;
	setp.eq.f32 	%p140, %f22, 0f3F800000;
	setp.nan.f32 	%p141, %f255, %f255;
	setp.eq.f32 	%p142, %f22, 0f00000000;
	setp.eq.f32 	%p143, %f255, 0f7F800000;
	setp.geu.f32 	%p144, %f22, 0f00000000;
	neg.f32 	%f309, %f308;
	add.f32 	%f24, %f22, %f22;
	add.rn.f32 	%f25, %f22, %f467;
	cvt.rn.f32.f64 	%f26, %fd28;
	abs.f32 	%f310, %f26;
	setp.lt.f32 	%p145, %f310, 0f00800000;
	mul.f32 	%f311, %f310, 0f4B800000;
	selp.f32 	%f312, %f311, %f310, %p145;
	selp.f32 	%f313, 0fC1C00000, 0f00000000, %p145;
	mov.b32 	%r978, %f312;
	add.s32 	%r979, %r978, -1060439283;
	and.b32  	%r980, %r979, -8388608;
	sub.s32 	%r981, %r978, %r980;
	mov.b32 	%f314, %r981;
	cvt.rn.f32.s32 	%f315, %r980;
	fma.rn.f32 	%f316, %f315, 0f34000000, %f313;
	add.f32 	%f317, %f314, 0fBF800000;
	add.f32 	%f318, %f314, 0f3F800000;
	rcp.approx.ftz.f32 	%f319, %f318;
	add.f32 	%f320, %f317, %f317;
	mul.f32 	%f321, %f320, %f319;
	mul.f32 	%f322, %f321, %f321;
	sub.f32 	%f323, %f317, %f321;
	add.f32 	%f324, %f323, %f323;
	neg.f32 	%f325, %f321;
	fma.rn.f32 	%f326, %f325, %f317, %f324;
	mul.rn.f32 	%f327, %f319, %f326;
	fma.rn.f32 	%f328, %f322, 0f3A2C32E4, 0f3B52E7DB;
	fma.rn.f32 	%f329, %f328, %f322, 0f3C93BB73;
	fma.rn.f32 	%f330, %f329, %f322, 0f3DF6384F;
	mul.rn.f32 	%f331, %f330, %f322;
	fma.rn.f32 	%f332, %f321, 0f3FB8AA3B, %f316;
	sub.f32 	%f333, %f316, %f332;
	fma.rn.f32 	%f334, %f321, 0f3FB8AA3B, %f333;
	fma.rn.f32 	%f335, %f327, 0f3FB8AA3B, %f334;
	fma.rn.f32 	%f336, %f321, 0f32A55E34, %f335;
	mul.f32 	%f337, %f331, 0f40400000;
	fma.rn.f32 	%f338, %f337, %f327, %f336;
	fma.rn.f32 	%f339, %f331, %f321, %f338;
	add.rn.f32 	%f340, %f332, %f339;
	neg.f32 	%f341, %f332;
	add.rn.f32 	%f342, %f340, %f341;
	neg.f32 	%f343, %f342;
	add.rn.f32 	%f344, %f339, %f343;
	mov.f32 	%f345, 0f40000000;
	mul.rn.f32 	%f346, %f340, %f345;
	neg.f32 	%f347, %f346;
	fma.rn.f32 	%f348, %f340, 0f40000000, %f347;
	fma.rn.f32 	%f349, %f344, 0f40000000, %f348;
	cvt.rni.f32.f32 	%f350, %f346;
	sub.f32 	%f351, %f346, %f350;
	add.f32 	%f352, %f351, %f349;
	fma.rn.f32 	%f353, %f352, 0f391FCB8E, 0f3AAF85ED;
	fma.rn.f32 	%f354, %f353, %f352, 0f3C1D9856;
	fma.rn.f32 	%f355, %f354, %f352, 0f3D6357BB;
	fma.rn.f32 	%f356, %f355, %f352, 0f3E75FDEC;
	fma.rn.f32 	%f357, %f356, %f352, 0f3F317218;
	fma.rn.f32 	%f358, %f357, %f352, 0f3F800000;
	cvt.rzi.s32.f32 	%r982, %f350;
	setp.gt.f32 	%p146, %f350, 0f00000000;
	selp.b32 	%r983, 0, -2097152000, %p146;
	add.s32 	%r984, %r983, 2130706432;
	mov.b32 	%f359, %r984;
	mul.f32 	%f360, %f358, %f359;
	shl.b32 	%r985, %r982, 23;
	sub.s32 	%r986, %r985, %r983;
	mov.b32 	%f361, %r986;
	mul.f32 	%f362, %f360, %f361;
	abs.f32 	%f363, %f346;
	setp.gt.f32 	%p147, %f363, 0f43180000;
	setp.lt.f32 	%p148, %f346, 0f00000000;
	selp.f32 	%f364, 0f00000000, 0f7F800000, %p148;
	selp.f32 	%f365, %f364, %f362, %p147;
	setp.eq.f32 	%p149, %f26, 0f3F800000;
	setp.nan.f32 	%p150, %f310, %f310;
	setp.eq.f32 	%p151, %f26, 0f00000000;
	setp.eq.f32 	%p152, %f310, 0f7F800000;
	or.pred  	%p153, %p151, %p152;
	add.f32 	%f28, %f26, %f26;
	mov.b32 	%r987, %f28;
	and.b32  	%r988, %r987, 2147483647;
	mov.b32 	%f366, %r988;
	add.rn.f32 	%f367, %f26, %f345;
	mul.rn.f32 	%f368, %f340, %f467;
	sub.f32 	%f369, %f340, %f368;
	add.f32 	%f370, %f344, %f369;
	cvt.rni.f32.f32 	%f371, %f368;
	sub.f32 	%f372, %f368, %f371;
	add.f32 	%f373, %f372, %f370;
	fma.rn.f32 	%f374, %f373, 0f391FCB8E, 0f3AAF85ED;
	fma.rn.f32 	%f375, %f374, %f373, 0f3C1D9856;
	fma.rn.f32 	%f376, %f375, %f373, 0f3D6357BB;
	fma.rn.f32 	%f377, %f376, %f373, 0f3E75FDEC;
	fma.rn.f32 	%f378, %f377, %f373, 0f3F317218;
	fma.rn.f32 	%f379, %f378, %f373, 0f3F800000;
	cvt.rzi.s32.f32 	%r989, %f371;
	setp.gt.f32 	%p154, %f371, 0f00000000;
	selp.b32 	%r990, 0, -2097152000, %p154;
	add.s32 	%r991, %r990, 2130706432;
	mov.b32 	%f380, %r991;
	mul.f32 	%f381, %f379, %f380;
	shl.b32 	%r992, %r989, 23;
	sub.s32 	%r993, %r992, %r990;
	mov.b32 	%f382, %r993;
	mul.f32 	%f383, %f381, %f382;
	abs.f32 	%f384, %f368;
	setp.gt.f32 	%p155, %f384, 0f43180000;
	setp.lt.f32 	%p156, %f368, 0f00000000;
	selp.f32 	%f385, 0f00000000, 0f7F800000, %p156;
	selp.f32 	%f386, %f385, %f383, %p155;
	setp.geu.f32 	%p157, %f26, 0f00000000;
	neg.f32 	%f387, %f386;
	add.rn.f32 	%f29, %f26, %f467;
	selp.f32 	%f30, %f308, %f309, %p144;
	selp.f32 	%f388, %f24, %f30, %p143;
	selp.f32 	%f389, %f24, %f388, %p142;
	selp.f32 	%f390, %f25, %f389, %p141;
	selp.f32 	%f391, 0f3F800000, %f390, %p140;
	cvt.f64.f32 	%fd330, %f391;
	add.f64 	%fd33, %fd330, %fd330;
	selp.f32 	%f392, %f366, %f365, %p153;
	selp.f32 	%f393, %f367, %f392, %p150;
	selp.f32 	%f394, 0f3F800000, %f393, %p149;
	cvt.f64.f32 	%fd331, %f394;
	selp.f32 	%f31, %f386, %f387, %p157;
	selp.f32 	%f395, %f28, %f31, %p153;
	selp.f32 	%f396, %f29, %f395, %p150;
	selp.f32 	%f397, 0f3F800000, %f396, %p149;
	cvt.f64.f32 	%fd332, %f397;
	add.f64 	%fd34, %fd332, %fd332;
	sub.f64 	%fd333, %fd30, %fd331;
	cvt.rn.f32.f64 	%f32, %fd333;
	abs.f32 	%f33, %f32;
	setp.lt.f32 	%p158, %f33, 0f00800000;
	mul.f32 	%f398, %f33, 0f4B800000;
	selp.f32 	%f399, %f398, %f33, %p158;
	selp.f32 	%f400, 0fC1C00000, 0f00000000, %p158;
	mov.b32 	%r994, %f399;
	add.s32 	%r995, %r994, -1060439283;
	and.b32  	%r996, %r995, -8388608;
	sub.s32 	%r997, %r994, %r996;
	mov.b32 	%f401, %r997;
	cvt.rn.f32.s32 	%f402, %r996;
	fma.rn.f32 	%f403, %f402, 0f34000000, %f400;
	add.f32 	%f404, %f401, 0fBF800000;
	add.f32 	%f405, %f401, 0f3F800000;
	rcp.approx.ftz.f32 	%f406, %f405;
	add.f32 	%f407, %f404, %f404;
	mul.f32 	%f408, %f407, %f406;
	mul.f32 	%f409, %f408, %f408;
	sub.f32 	%f410, %f404, %f408;
	add.f32 	%f411, %f410, %f410;
	neg.f32 	%f412, %f408;
	fma.rn.f32 	%f413, %f412, %f404, %f411;
	mul.rn.f32 	%f414, %f406, %f413;
	fma.rn.f32 	%f415, %f409, 0f3A2C32E4, 0f3B52E7DB;
	fma.rn.f32 	%f416, %f415, %f409, 0f3C93BB73;
	fma.rn.f32 	%f417, %f416, %f409, 0f3DF6384F;
	mul.rn.f32 	%f418, %f417, %f409;
	fma.rn.f32 	%f419, %f408, 0f3FB8AA3B, %f403;
	sub.f32 	%f420, %f403, %f419;
	fma.rn.f32 	%f421, %f408, 0f3FB8AA3B, %f420;
	fma.rn.f32 	%f422, %f414, 0f3FB8AA3B, %f421;
	fma.rn.f32 	%f423, %f408, 0f32A55E34, %f422;
	mul.f32 	%f424, %f418, 0f40400000;
	fma.rn.f32 	%f425, %f424, %f414, %f423;
	fma.rn.f32 	%f426, %f418, %f408, %f425;
	add.rn.f32 	%f427, %f419, %f426;
	neg.f32 	%f428, %f419;
	add.rn.f32 	%f429, %f427, %f428;
	neg.f32 	%f430, %f429;
	add.rn.f32 	%f431, %f426, %f430;
	mul.rn.f32 	%f432, %f427, %f467;
	sub.f32 	%f433, %f427, %f432;
	add.f32 	%f434, %f431, %f433;
	cvt.rni.f32.f32 	%f435, %f432;
	sub.f32 	%f436, %f432, %f435;
	add.f32 	%f437, %f436, %f434;
	fma.rn.f32 	%f438, %f437, 0f391FCB8E, 0f3AAF85ED;
	fma.rn.f32 	%f439, %f438, %f437, 0f3C1D9856;
	fma.rn.f32 	%f440, %f439, %f437, 0f3D6357BB;
	fma.rn.f32 	%f441, %f440, %f437, 0f3E75FDEC;
	fma.rn.f32 	%f442, %f441, %f437, 0f3F317218;
	fma.rn.f32 	%f443, %f442, %f437, 0f3F800000;
	cvt.rzi.s32.f32 	%r998, %f435;
	setp.gt.f32 	%p159, %f435, 0f00000000;
	selp.b32 	%r999, 0, -2097152000, %p159;
	add.s32 	%r1000, %r999, 2130706432;
	mov.b32 	%f444, %r1000;
	mul.f32 	%f445, %f443, %f444;
	shl.b32 	%r1001, %r998, 23;
	sub.s32 	%r1002, %r1001, %r999;
	mov.b32 	%f446, %r1002;
	mul.f32 	%f447, %f445, %f446;
	abs.f32 	%f448, %f432;
	setp.gt.f32 	%p160, %f448, 0f43180000;
	setp.lt.f32 	%p161, %f432, 0f00000000;
	selp.f32 	%f449, 0f00000000, 0f7F800000, %p161;
	selp.f32 	%f34, %f449, %f447, %p160;
	setp.eq.f32 	%p162, %f32, 0f3F800000;
	@%p162 bra 	$L__BB3_165;
	setp.num.f32 	%p163, %f33, %f33;
	@%p163 bra 	$L__BB3_161;
	mov.f32 	%f450, 0f3F800000;
	add.rn.f32 	%f467, %f32, %f450;
	bra.uni 	$L__BB3_165;
$L__BB3_161:
	setp.neu.f32 	%p164, %f32, 0f00000000;
	setp.neu.f32 	%p165, %f33, 0f7F800000;
	and.pred  	%p166, %p164, %p165;
	@%p166 bra 	$L__BB3_163;
	add.f32 	%f467, %f32, %f32;
	bra.uni 	$L__BB3_165;
$L__BB3_163:
	setp.geu.f32 	%p167, %f32, 0f00000000;
	mov.f32 	%f467, %f34;
	@%p167 bra 	$L__BB3_165;
	neg.f32 	%f467, %f34;
$L__BB3_165:
	setp.eq.f32 	%p168, %f32, 0f3F800000;
	setp.nan.f32 	%p169, %f310, %f310;
	setp.eq.f32 	%p170, %f26, 0f3F800000;
	setp.nan.f32 	%p171, %f255, %f255;
	setp.eq.f32 	%p172, %f22, 0f3F800000;
	cvt.f64.f32 	%fd334, %f467;
	add.f64 	%fd335, %fd334, %fd334;
	mov.f64 	%fd336, 0d0000000000000000;
	sub.f64 	%fd337, %fd336, %fd34;
	mul.f64 	%fd338, %fd337, %fd335;
	mul.f64 	%fd339, %fd338, 0d4059000000000000;
	sub.f64 	%fd340, %fd339, %fd33;
	add.f64 	%fd35, %fd340, 0d0000000000000000;
	setp.eq.f32 	%p173, %f22, 0f00000000;
	setp.eq.f32 	%p174, %f255, 0f7F800000;
	selp.f32 	%f452, %f25, %f24, %p171;
	selp.f32 	%f453, 0f3F800000, %f452, %p172;
	selp.f32 	%f454, %f453, %f30, %p174;
	selp.f32 	%f455, %f453, %f454, %p173;
	selp.f32 	%f456, %f453, %f455, %p171;
	selp.f32 	%f457, %f453, %f456, %p172;
	cvt.f64.f32 	%fd341, %f457;
	add.f64 	%fd36, %fd341, %fd341;
	setp.eq.f32 	%p175, %f26, 0f00000000;
	setp.eq.f32 	%p176, %f310, 0f7F800000;
	selp.f32 	%f458, %f29, %f28, %p169;
	selp.f32 	%f459, 0f3F800000, %f458, %p170;
	selp.f32 	%f460, %f459, %f31, %p176;
	selp.f32 	%f461, %f459, %f460, %p175;
	selp.f32 	%f462, %f459, %f461, %p169;
	selp.f32 	%f463, %f459, %f462, %p170;
	cvt.f64.f32 	%fd342, %f463;
	add.f64 	%fd343, %fd342, %fd342;
	mul.f64 	%fd37, %fd343, 0d0000000000000000;
	mov.f32 	%f468, 0f3F800000;
	@%p168 bra 	$L__BB3_172;
	setp.nan.f32 	%p177, %f33, %f33;
	@%p177 bra 	$L__BB3_171;
	setp.eq.f32 	%p178, %f32, 0f00000000;
	setp.eq.f32 	%p179, %f33, 0f7F800000;
	or.pred  	%p180, %p178, %p179;
	@%p180 bra 	$L__BB3_170;
	setp.geu.f32 	%p181, %f32, 0f00000000;
	mov.f32 	%f468, %f34;
	@%p181 bra 	$L__BB3_172;
	neg.f32 	%f468, %f34;
	bra.uni 	$L__BB3_172;
$L__BB3_170:
	add.f32 	%f468, %f32, %f32;
	bra.uni 	$L__BB3_172;
$L__BB3_171:
	mov.f32 	%f464, 0f3F800000;
	add.rn.f32 	%f468, %f32, %f464;
$L__BB3_172:
	cvt.f64.f32 	%fd344, %f468;
	add.f64 	%fd345, %fd344, %fd344;
	mov.f64 	%fd346, 0d3FF0000000000000;
	sub.f64 	%fd347, %fd346, %fd37;
	mul.f64 	%fd348, %fd347, %fd345;
	mul.f64 	%fd349, %fd348, 0d4059000000000000;
	mul.f64 	%fd350, %fd36, 0d0000000000000000;
	sub.f64 	%fd351, %fd349, %fd350;
	add.f64 	%fd38, %fd351, 0d0000000000000000;
	sub.f64 	%fd39, %fd35, %fd423;
	sub.f64 	%fd40, %fd38, %fd422;
	fma.rn.f64 	%fd352, %fd29, %fd39, 0d0000000000000000;
	fma.rn.f64 	%fd41, %fd31, %fd40, %fd352;
	abs.f64 	%fd353, %fd41;
	setp.lt.f64 	%p182, %fd353, 0d3D06849B86A12B9B;
	@%p182 bra 	$L__BB3_174;
	rcp.rn.f64 	%fd354, %fd41;
	sub.f64 	%fd355, %fd28, %fd421;
	mul.f64 	%fd356, %fd354, %fd355;
	mul.f64 	%fd357, %fd356, %fd39;
	mov.f64 	%fd358, 0d3FF0000000000000;
	sub.f64 	%fd359, %fd358, %fd357;
	mul.f64 	%fd360, %fd354, %fd39;
	mul.f64 	%fd361, %fd360, %fd355;
	sub.f64 	%fd362, %fd358, %fd361;
	fma.rn.f64 	%fd363, %fd417, %fd362, 0d0000000000000000;
	mul.f64 	%fd364, %fd354, %fd40;
	mul.f64 	%fd365, %fd364, %fd355;
	mov.f64 	%fd366, 0d0000000000000000;
	sub.f64 	%fd367, %fd366, %fd365;
	fma.rn.f64 	%fd368, %fd416, %fd367, %fd363;
	mul.f64 	%fd369, %fd356, %fd40;
	sub.f64 	%fd370, %fd366, %fd369;
	fma.rn.f64 	%fd371, %fd359, %fd368, 0d0000000000000000;
	fma.rn.f64 	%fd372, %fd415, %fd362, 0d0000000000000000;
	fma.rn.f64 	%fd373, %fd414, %fd367, %fd372;
	fma.rn.f64 	%fd374, %fd370, %fd373, %fd371;
	fma.rn.f64 	%fd42, %fd356, %fd355, %fd374;
	sub.f64 	%fd375, %fd30, %fd420;
	mul.f64 	%fd376, %fd360, %fd375;
	sub.f64 	%fd377, %fd366, %fd376;
	fma.rn.f64 	%fd378, %fd417, %fd377, 0d0000000000000000;
	mul.f64 	%fd379, %fd364, %fd375;
	sub.f64 	%fd380, %fd358, %fd379;
	fma.rn.f64 	%fd381, %fd416, %fd380, %fd378;
	fma.rn.f64 	%fd382, %fd359, %fd381, 0d0000000000000000;
	fma.rn.f64 	%fd383, %fd415, %fd377, 0d0000000000000000;
	fma.rn.f64 	%fd384, %fd414, %fd380, %fd383;
	fma.rn.f64 	%fd385, %fd370, %fd384, %fd382;
	fma.rn.f64 	%fd416, %fd356, %fd375, %fd385;
	mul.f64 	%fd386, %fd354, %fd375;
	mul.f64 	%fd387, %fd386, %fd39;
	sub.f64 	%fd388, %fd366, %fd387;
	mul.f64 	%fd389, %fd386, %fd40;
	sub.f64 	%fd390, %fd358, %fd389;
	fma.rn.f64 	%fd391, %fd388, %fd368, 0d0000000000000000;
	fma.rn.f64 	%fd392, %fd390, %fd373, %fd391;
	fma.rn.f64 	%fd415, %fd386, %fd355, %fd392;
	fma.rn.f64 	%fd393, %fd388, %fd381, 0d0000000000000000;
	fma.rn.f64 	%fd394, %fd390, %fd384, %fd393;
	fma.rn.f64 	%fd414, %fd386, %fd375, %fd394;
	mov.f64 	%fd417, %fd42;
$L__BB3_174:
	setp.geu.f64 	%p183, %fd32, %fd424;
	@%p183 bra 	$L__BB3_176;
	mov.f64 	%fd420, %fd30;
	mov.f64 	%fd421, %fd28;
	mov.f64 	%fd422, %fd38;
	mov.f64 	%fd423, %fd35;
	mov.f64 	%fd424, %fd32;
$L__BB3_176:
	ld.param.s8 	%rs2, [_Z14optimizeKernelIN4util10RosenbrockILi2EEELi2ELj256EEvddPdPiS3_S3_iib_param_8];
	setp.eq.s16 	%p184, %rs2, 0;
	@%p184 bra 	$L__BB3_178;
	ld.param.u64 	%rd51, [_Z14optimizeKernelIN4util10RosenbrockILi2EEELi2ELj256EEvddPdPiS3_S3_iib_param_5];
	shl.b32 	%r1003, %r1292, 1;
	mad.lo.s32 	%r1004, %r2, %r550, %r1003;
	cvta.to.global.u64 	%rd40, %rd51;
	mul.wide.s32 	%rd41, %r1004, 8;
	add.s64 	%rd42, %rd40, %rd41;
	st.global.f64 	[%rd42], %fd421;
	st.global.f64 	[%rd42+8], %fd420;
$L__BB3_178:
	add.s32 	%r1292, %r1292, 1;
	setp.ne.s32 	%p185, %r1292, %r550;
	@%p185 bra 	$L__BB3_136;
$L__BB3_179:
	ld.param.u64 	%rd50, [_Z14optimizeKernelIN4util10RosenbrockILi2EEELi2ELj256EEvddPdPiS3_S3_iib_param_4];
	ld.param.u64 	%rd49, [_Z14optimizeKernelIN4util10RosenbrockILi2EEELi2ELj256EEvddPdPiS3_S3_iib_param_3];
	mul.f64 	%fd395, %fd421, %fd421;
	sub.f64 	%fd396, %fd420, %fd395;
	mul.f64 	%fd397, %fd396, 0d4059000000000000;
	mul.f64 	%fd398, %fd396, %fd397;
	mov.f64 	%fd399, 0d3FF0000000000000;
	sub.f64 	%fd400, %fd399, %fd421;
	fma.rn.f64 	%fd401, %fd400, %fd400, %fd398;
	st.global.f64 	[%rd11], %fd401;
	cvta.to.global.u64 	%rd43, %rd49;
	mul.wide.s32 	%rd44, %r1, 4;
	add.s64 	%rd45, %rd43, %rd44;
	st.global.u32 	[%rd45], %r1;
	cvta.to.global.u64 	%rd46, %rd50;
	mul.wide.s32 	%rd47, %r2, 8;
	add.s64 	%rd48, %rd46, %rd47;
	st.global.f64 	[%rd48], %fd421;
	st.global.f64 	[%rd48+8], %fd420;
$L__BB3_180:
	ret;

}
	// .globl	_Z14optimizeKernelIN4util9RastriginILi2EEELi2ELj128EEvddPdPiS3_S3_iib
.visible .entry _Z14optimizeKernelIN4util9RastriginILi2EEELi2ELj128EEvddPdPiS3_S3_iib(
	.param .f64 _Z14optimizeKernelIN4util9RastriginILi2EEELi2ELj128EEvddPdPiS3_S3_iib_param_0,
	.param .f64 _Z14optimizeKernelIN4util9RastriginILi2EEELi2ELj128EEvddPdPiS3_S3_iib_param_1,
	.param .u64 .ptr .align 1 _Z14optimizeKernelIN4util9RastriginILi2EEELi2ELj128EEvddPdPiS3_S3_iib_param_2,
	.param .u64 .ptr .align 1 _Z14optimizeKernelIN4util9RastriginILi2EEELi2ELj128EEvddPdPiS3_S3_iib_param_3,
	.param .u64 .ptr .align 1 _Z14optimizeKernelIN4util9RastriginILi2EEELi2ELj128EEvddPdPiS3_S3_iib_param_4,
	.param .u64 .ptr .align 1 _Z14optimizeKernelIN4util9RastriginILi2EEELi2ELj128EEvddPdPiS3_S3_iib_param_5,
	.param .u32 _Z14optimizeKernelIN4util9RastriginILi2EEELi2ELj128EEvddPdPiS3_S3_iib_param_6,
	.param .u32 _Z14optimizeKernelIN4util9RastriginILi2EEELi2ELj128EEvddPdPiS3_S3_iib_param_7,
	.param .u8 _Z14optimizeKernelIN4util9RastriginILi2EEELi2ELj128EEvddPdPiS3_S3_iib_param_8
)
{
	.local .align 16 .b8 	__local_depot4[80];
	.reg .b64 	%SP;
	.reg .b64 	%SPL;
	.reg .pred 	%p<206>;
	.reg .b16 	%rs<3>;
	.reg .b32 	%r<1856>;
	.reg .b32 	%f<377>;
	.reg .b64 	%rd<334>;
	.reg .b64 	%fd<260>;

	mov.u64 	%SPL, __local_depot4;
	cvta.local.u64 	%SP, %SPL;
	ld.param.f64 	%fd68, [_Z14optimizeKernelIN4util9RastriginILi2EEELi2ELj128EEvddPdPiS3_S3_iib_param_0];
	ld.param.f64 	%fd69, [_Z14optimizeKernelIN4util9RastriginILi2EEELi2ELj128EEvddPdPiS3_S3_iib_param_1];
	ld.param.u64 	%rd99, [_Z14optimizeKernelIN4util9RastriginILi2EEELi2ELj128EEvddPdPiS3_S3_iib_param_2];
	ld.param.u32 	%r769, [_Z14optimizeKernelIN4util9RastriginILi2EEELi2ELj128EEvddPdPiS3_S3_iib_param_6];
	ld.param.u32 	%r768, [_Z14optimizeKernelIN4util9RastriginILi2EEELi2ELj128EEvddPdPiS3_S3_iib_param_7];
	add.u64 	%rd1, %SPL, 0;
	add.u64 	%rd2, %SPL, 0;
	add.u64 	%rd3, %SPL, 0;
	add.u64 	%rd4, %SPL, 0;
	add.u64 	%rd5, %SPL, 0;
	add.u64 	%rd6, %SPL, 0;
	add.u64 	%rd7, %SPL, 0;
	add.u64 	%rd8, %SPL, 48;
	add.u64 	%rd111, %SP, 64;
	add.u64 	%rd9, %SPL, 64;
	mov.u32 	%r770, %ctaid.x;
	mov.u32 	%r771, %ntid.x;
	mov.u32 	%r772, %tid.x;
	mad.lo.s32 	%r1, %r770, %r771, %r772;
	setp.ge.s32 	%p2, %r1, %r769;
	@%p2 bra 	$L__BB4_264;
	shl.b32 	%r2, %r1, 1;
	add.s32 	%r3, %r2, 135;
	cvt.s64.s32 	%rd10, %r1;
	sub.f64 	%fd1, %fd69, %fd68;
	mov.b32 	%r1503, 0;
	mov.pred 	%p205, -1;
$L__BB4_2:
	mov.pred 	%p1, %p205;
	setp.eq.s32 	%p4, %r1, 0;
	add.s32 	%r774, %r3, %r1503;
	xor.b32  	%r775, %r774, -1429050551;
	mul.lo.s32 	%r5, %r775, 1099087573;
	add.s32 	%r776, %r5, -638133224;
	add.s32 	%r1522, %r5, 123456789;
	st.local.v2.u32 	[%rd7], {%r776, %r1522};
	xor.b32  	%r1521, %r5, 362436069;
	mov.b32 	%r777, -123459836;
	st.local.v2.u32 	[%rd7+8], {%r1521, %r777};
	add.s32 	%r1524, %r5, 5783321;
	mov.b32 	%r778, -589760388;
	st.local.v2.u32 	[%rd7+16], {%r778, %r1524};
	@%p4 bra 	$L__BB4_117;
	mov.b32 	%r1507, 0;
	mov.u64 	%rd301, %rd10;
$L__BB4_4:
	mov.u64 	%rd11, %rd301;
	and.b64  	%rd12, %rd11, 3;
	setp.eq.s64 	%p5, %rd12, 0;
	@%p5 bra 	$L__BB4_116;
	mul.wide.u32 	%rd112, %r1507, 3200;
	mov.u64 	%rd113, precalc_xorwow_matrix;
	add.s64 	%rd13, %rd113, %rd112;
	mov.b32 	%r1520, 0;
	mov.u32 	%r1521, %r1520;
	mov.u32 	%r1522, %r1520;
	mov.u32 	%r1523, %r1520;
	mov.u32 	%r1524, %r1520;
	mov.u32 	%r1513, %r1520;
$L__BB4_6:
	mul.wide.u32 	%rd114, %r1513, 4;
	add.s64 	%rd115, %rd7, %rd114;
	ld.local.u32 	%r19, [%rd115+4];
	shl.b32 	%r20, %r1513, 5;
	mov.b32 	%r1519, 0;
$L__BB4_7:
	.pragma "nounroll";
	shr.u32 	%r782, %r19, %r1519;
	and.b32  	%r783, %r782, 1;
	setp.eq.b32 	%p6, %r783, 1;
	not.pred 	%p7, %p6;
	add.s32 	%r784, %r20, %r1519;
	mul.lo.s32 	%r785, %r784, 5;
	mul.wide.u32 	%rd116, %r785, 4;
	add.s64 	%rd14, %rd13, %rd116;
	@%p7 bra 	$L__BB4_9;
	ld.global.u32 	%r786, [%rd14];
	xor.b32  	%r1522, %r1522, %r786;
	ld.global.u32 	%r787, [%rd14+4];
	xor.b32  	%r1521, %r1521, %r787;
	ld.global.u32 	%r788, [%rd14+8];
	xor.b32  	%r1520, %r1520, %r788;
	ld.global.u32 	%r789, [%rd14+12];
	xor.b32  	%r1523, %r1523, %r789;
	ld.global.u32 	%r790, [%rd14+16];
	xor.b32  	%r1524, %r1524, %r790;
$L__BB4_9:
	and.b32  	%r792, %r782, 2;
	setp.eq.s32 	%p8, %r792, 0;
	@%p8 bra 	$L__BB4_11;
	ld.global.u32 	%r793, [%rd14+20];
	xor.b32  	%r1522, %r1522, %r793;
	ld.global.u32 	%r794, [%rd14+24];
	xor.b32  	%r1521, %r1521, %r794;
	ld.global.u32 	%r795, [%rd14+28];
	xor.b32  	%r1520, %r1520, %r795;
	ld.global.u32 	%r796, [%rd14+32];
	xor.b32  	%r1523, %r1523, %r796;
	ld.global.u32 	%r797, [%rd14+36];
	xor.b32  	%r1524, %r1524, %r797;
$L__BB4_11:
	and.b32  	%r799, %r782, 4;
	setp.eq.s32 	%p9, %r799, 0;
	@%p9 bra 	$L__BB4_13;
	ld.global.u32 	%r800, [%rd14+40];
	xor.b32  	%r1522, %r1522, %r800;
	ld.global.u32 	%r801, [%rd14+44];
	xor.b32  	%r1521, %r1521, %r801;
	ld.global.u32 	%r802, [%rd14+48];
	xor.b32  	%r1520, %r1520, %r802;
	ld.global.u32 	%r803, [%rd14+52];
	xor.b32  	%r1523, %r1523, %r803;
	ld.global.u32 	%r804, [%rd14+56];
	xor.b32  	%r1524, %r1524, %r804;
$L__BB4_13:
	and.b32  	%r806, %r782, 8;
	setp.eq.s32 	%p10, %r806, 0;
	@%p10 bra 	$L__BB4_15;
	ld.global.u32 	%r807, [%rd14+60];
	xor.b32  	%r1522, %r1522, %r807;
	ld.global.u32 	%r808, [%rd14+64];
	xor.b32  	%r1521, %r1521, %r808;
	ld.global.u32 	%r809, [%rd14+68];
	xor.b32  	%r1520, %r1520, %r809;
	ld.global.u32 	%r810, [%rd14+72];
	xor.b32  	%r1523, %r1523, %r810;
	ld.global.u32 	%r811, [%rd14+76];
	xor.b32  	%r1524, %r1524, %r811;
$L__BB4_15:
	and.b32  	%r813, %r782, 16;
	setp.eq.s32 	%p11, %r813, 0;
	@%p11 bra 	$L__BB4_17;
	ld.global.u32 	%r814, [%rd14+80];
	xor.b32  	%r1522, %r1522, %r814;
	ld.global.u32 	%r815, [%rd14+84];
	xor.b32  	%r1521, %r1521, %r815;
	ld.global.u32 	%r816, [%rd14+88];
	xor.b32  	%r1520, %r1520, %r816;
	ld.global.u32 	%r817, [%rd14+92];
	xor.b32  	%r1523, %r1523, %r817;
	ld.global.u32 	%r818, [%rd14+96];
	xor.b32  	%r1524, %r1524, %r818;
$L__BB4_17:
	and.b32  	%r820, %r782, 32;
	setp.eq.s32 	%p12, %r820, 0;
	@%p12 bra 	$L__BB4_19;
	ld.global.u32 	%r821, [%rd14+100];
	xor.b32  	%r1522, %r1522, %r821;
	ld.global.u32 	%r822, [%rd14+104];
	xor.b32  	%r1521, %r1521, %r822;
	ld.global.u32 	%r823, [%rd14+108];
	xor.b32  	%r1520, %r1520, %r823;
	ld.global.u32 	%r824, [%rd14+112];
	xor.b32  	%r1523, %r1523, %r824;
	ld.global.u32 	%r825, [%rd14+116];
	xor.b32  	%r1524, %r1524, %r825;
$L__BB4_19:
	and.b32  	%r827, %r782, 64;
	setp.eq.s32 	%p13, %r827, 0;
	@%p13 bra 	$L__BB4_21;
	ld.global.u32 	%r828, [%rd14+120];
	xor.b32  	%r1522, %r1522, %r828;
	ld.global.u32 	%r829, [%rd14+124];
	xor.b32  	%r1521, %r1521, %r829;
	ld.global.u32 	%r830, [%rd14+128];
	xor.b32  	%r1520, %r1520, %r830;
	ld.global.u32 	%r831, [%rd14+132];
	xor.b32  	%r1523, %r1523, %r831;
	ld.global.u32 	%r832, [%rd14+136];
	xor.b32  	%r1524, %r1524, %r832;
$L__BB4_21:
	and.b32  	%r834, %r782, 128;
	setp.eq.s32 	%p14, %r834, 0;
	@%p14 bra 	$L__BB4_23;
	ld.global.u32 	%r835, [%rd14+140];
	xor.b32  	%r1522, %r1522, %r835;
	ld.global.u32 	%r836, [%rd14+144];
	xor.b32  	%r1521, %r1521, %r836;
	ld.global.u32 	%r837, [%rd14+148];
	xor.b32  	%r1520, %r1520, %r837;
	ld.global.u32 	%r838, [%rd14+152];
	xor.b32  	%r1523, %r1523, %r838;
	ld.global.u32 	%r839, [%rd14+156];
	xor.b32  	%r1524, %r1524, %r839;
$L__BB4_23:
	and.b32  	%r841, %r782, 256;
	setp.eq.s32 	%p15, %r841, 0;
	@%p15 bra 	$L__BB4_25;
	ld.global.u32 	%r842, [%rd14+160];
	xor.b32  	%r1522, %r1522, %r842;
	ld.global.u32 	%r843, [%rd14+164];
	xor.b32  	%r1521, %r1521, %r843;
	ld.global.u32 	%r844, [%rd14+168];
	xor.b32  	%r1520, %r1520, %r844;
	ld.global.u32 	%r845, [%rd14+172];
	xor.b32  	%r1523, %r1523, %r845;
	ld.global.u32 	%r846, [%rd14+176];
	xor.b32  	%r1524, %r1524, %r846;
$L__BB4_25:
	and.b32  	%r848, %r782, 512;
	setp.eq.s32 	%p16, %r848, 0;
	@%p16 bra 	$L__BB4_27;
	ld.global.u32 	%r849, [%rd14+180];
	xor.b32  	%r1522, %r1522, %r849;
	ld.global.u32 	%r850, [%rd14+184];
	xor.b32  	%r1521, %r1521, %r850;
	ld.global.u32 	%r851, [%rd14+188];
	xor.b32  	%r1520, %r1520, %r851;
	ld.global.u32 	%r852, [%rd14+192];
	xor.b32  	%r1523, %r1523, %r852;
	ld.global.u32 	%r853, [%rd14+196];
	xor.b32  	%r1524, %r1524, %r853;
$L__BB4_27:
	and.b32  	%r855, %r782, 1024;
	setp.eq.s32 	%p17, %r855, 0;
	@%p17 bra 	$L__BB4_29;
	ld.global.u32 	%r856, [%rd14+200];
	xor.b32  	%r1522, %r1522, %r856;
	ld.global.u32 	%r857, [%rd14+204];
	xor.b32  	%r1521, %r1521, %r857;
	ld.global.u32 	%r858, [%rd14+208];
	xor.b32  	%r1520, %r1520, %r858;
	ld.global.u32 	%r859, [%rd14+212];
	xor.b32  	%r1523, %r1523, %r859;
	ld.global.u32 	%r860, [%rd14+216];
	xor.b32  	%r1524, %r1524, %r860;
$L__BB4_29:
	and.b32  	%r862, %r782, 2048;
	setp.eq.s32 	%p18, %r862, 0;
	@%p18 bra 	$L__BB4_31;
	ld.global.u32 	%r863, [%rd14+220];
	xor.b32  	%r1522, %r1522, %r863;
	ld.global.u32 	%r864, [%rd14+224];
	xor.b32  	%r1521, %r1521, %r864;
	ld.global.u32 	%r865, [%rd14+228];
	xor.b32  	%r1520, %r1520, %r865;
	ld.global.u32 	%r866, [%rd14+232];
	xor.b32  	%r1523, %r1523, %r866;
	ld.global.u32 	%r867, [%rd14+236];
	xor.b32  	%r1524, %r1524, %r867;
$L__BB4_31:
	and.b32  	%r869, %r782, 4096;
	setp.eq.s32 	%p19, %r869, 0;
	@%p19 bra 	$L__BB4_33;
	ld.global.u32 	%r870, [%rd14+240];
	xor.b32  	%r1522, %r1522, %r870;
	ld.global.u32 	%r871, [%rd14+244];
	xor.b32  	%r1521, %r1521, %r871;
	ld.global.u32 	%r872, [%rd14+248];
	xor.b32  	%r1520, %r1520, %r872;
	ld.global.u32 	%r873, [%rd14+252];
	xor.b32  	%r1523, %r1523, %r873;
	ld.global.u32 	%r874, [%rd14+256];
	xor.b32  	%r1524, %r1524, %r874;
$L__BB4_33:
	and.b32  	%r876, %r782, 8192;
	setp.eq.s32 	%p20, %r876, 0;
	@%p20 bra 	$L__BB4_35;
	ld.global.u32 	%r877, [%rd14+260];
	xor.b32  	%r1522, %r1522, %r877;
	ld.global.u32 	%r878, [%rd14+264];
	xor.b32  	%r1521, %r1521, %r878;
	ld.global.u32 	%r879, [%rd14+268];
	xor.b32  	%r1520, %r1520, %r879;
	ld.global.u32 	%r880, [%rd14+272];
	xor.b32  	%r1523, %r1523, %r880;
	ld.global.u32 	%r881, [%rd14+276];
	xor.b32  	%r1524, %r1524, %r881;
$L__BB4_35:
	and.b32  	%r883, %r782, 16384;
	setp.eq.s32 	%p21, %r883, 0;
	@%p21 bra 	$L__BB4_37;
	ld.global.u32 	%r884, [%rd14+280];
	xor.b32  	%r1522, %r1522, %r884;
	ld.global.u32 	%r885, [%rd14+284];
	xor.b32  	%r1521, %r1521, %r885;
	ld.global.u32 	%r886, [%rd14+288];
	xor.b32  	%r1520, %r1520, %r886;
	ld.global.u32 	%r887, [%rd14+292];
	xor.b32  	%r1523, %r1523, %r887;
	ld.global.u32 	%r888, [%rd14+296];
	xor.b32  	%r1524, %r1524, %r888;
$L__BB4_37:
	and.b32  	%r890, %r782, 32768;
	setp.eq.s32 	%p22, %r890, 0;
	@%p22 bra 	$L__BB4_39;
	ld.global.u32 	%r891, [%rd14+300];
	xor.b32  	%r1522, %r1522, %r891;
	ld.global.u32 	%r892, [%rd14+304];
	xor.b32  	%r1521, %r1521, %r892;
	ld.global.u32 	%r893, [%rd14+308];
	xor.b32  	%r1520, %r1520, %r893;
	ld.global.u32 	%r894, [%rd14+312];
	xor.b32  	%r1523, %r1523, %r894;
	ld.global.u32 	%r895, [%rd14+316];
	xor.b32  	%r1524, %r1524, %r895;
$L__BB4_39:
	add.s32 	%r1519, %r1519, 16;
	setp.ne.s32 	%p23, %r1519, 32;
	@%p23 bra 	$L__BB4_7;
	mad.lo.s32 	%r896, %r1513, -31, %r20;
	add.s32 	%r1513, %r896, 1;
	setp.ne.s32 	%p24, %r1513, 5;
	@%p24 bra 	$L__BB4_6;
	st.local.u32 	[%rd7+4], %r1522;
	st.local.v2.u32 	[%rd7+8], {%r1521, %r1520};
	st.local.v2.u32 	[%rd7+16], {%r1523, %r1524};
	setp.eq.s64 	%p25, %rd12, 1;
	@%p25 bra 	$L__BB4_116;
	mov.b32 	%r1612, 0;
	mov.u32 	%r1521, %r1612;
	mov.u32 	%r1522, %r1612;
	mov.u32 	%r1615, %r1612;
	mov.u32 	%r1524, %r1612;
	mov.u32 	%r1605, %r1612;
$L__BB4_43:
	mul.wide.u32 	%rd117, %r1605, 4;
	add.s64 	%rd118, %rd7, %rd117;
	ld.local.u32 	%r195, [%rd118+4];
	shl.b32 	%r196, %r1605, 5;
	mov.b32 	%r1611, 0;
$L__BB4_44:
	.pragma "nounroll";
	shr.u32 	%r899, %r195, %r1611;
	and.b32  	%r900, %r899, 1;
	setp.eq.b32 	%p26, %r900, 1;
	not.pred 	%p27, %p26;
	add.s32 	%r901, %r196, %r1611;
	mul.lo.s32 	%r902, %r901, 5;
	mul.wide.u32 	%rd119, %r902, 4;
	add.s64 	%rd15, %rd13, %rd119;
	@%p27 bra 	$L__BB4_46;
	ld.global.u32 	%r903, [%rd15];
	xor.b32  	%r1522, %r1522, %r903;
	ld.global.u32 	%r904, [%rd15+4];
	xor.b32  	%r1521, %r1521, %r904;
	ld.global.u32 	%r905, [%rd15+8];
	xor.b32  	%r1612, %r1612, %r905;
	ld.global.u32 	%r906, [%rd15+12];
	xor.b32  	%r1615, %r1615, %r906;
	ld.global.u32 	%r907, [%rd15+16];
	xor.b32  	%r1524, %r1524, %r907;
$L__BB4_46:
	and.b32  	%r909, %r899, 2;
	setp.eq.s32 	%p28, %r909, 0;
	@%p28 bra 	$L__BB4_48;
	ld.global.u32 	%r910, [%rd15+20];
	xor.b32  	%r1522, %r1522, %r910;
	ld.global.u32 	%r911, [%rd15+24];
	xor.b32  	%r1521, %r1521, %r911;
	ld.global.u32 	%r912, [%rd15+28];
	xor.b32  	%r1612, %r1612, %r912;
	ld.global.u32 	%r913, [%rd15+32];
	xor.b32  	%r1615, %r1615, %r913;
	ld.global.u32 	%r914, [%rd15+36];
	xor.b32  	%r1524, %r1524, %r914;
$L__BB4_48:
	and.b32  	%r916, %r899, 4;
	setp.eq.s32 	%p29, %r916, 0;
	@%p29 bra 	$L__BB4_50;
	ld.global.u32 	%r917, [%rd15+40];
	xor.b32  	%r1522, %r1522, %r917;
	ld.global.u32 	%r918, [%rd15+44];
	xor.b32  	%r1521, %r1521, %r918;
	ld.global.u32 	%r919, [%rd15+48];
	xor.b32  	%r1612, %r1612, %r919;
	ld.global.u32 	%r920, [%rd15+52];
	xor.b32  	%r1615, %r1615, %r920;
	ld.global.u32 	%r921, [%rd15+56];
	xor.b32  	%r1524, %r1524, %r921;
$L__BB4_50:
	and.b32  	%r923, %r899, 8;
	setp.eq.s32 	%p30, %r923, 0;
	@%p30 bra 	$L__BB4_52;
	ld.global.u32 	%r924, [%rd15+60];
	xor.b32  	%r1522, %r1522, %r924;
	ld.global.u32 	%r925, [%rd15+64];
	xor.b32  	%r1521, %r1521, %r925;
	ld.global.u32 	%r926, [%rd15+68];
	xor.b32  	%r1612, %r1612, %r926;
	ld.global.u32 	%r927, [%rd15+72];
	xor.b32  	%r1615, %r1615, %r927;
	ld.global.u32 	%r928, [%rd15+76];
	xor.b32  	%r1524, %r1524, %r928;
$L__BB4_52:
	and.b32  	%r930, %r899, 16;
	setp.eq.s32 	%p31, %r930, 0;
	@%p31 bra 	$L__BB4_54;
	ld.global.u32 	%r931, [%rd15+80];
	xor.b32  	%r1522, %r1522, %r931;
	ld.global.u32 	%r932, [%rd15+84];
	xor.b32  	%r1521, %r1521, %r932;
	ld.global.u32 	%r933, [%rd15+88];
	xor.b32  	%r1612, %r1612, %r933;
	ld.global.u32 	%r934, [%rd15+92];
	xor.b32  	%r1615, %r1615, %r934;
	ld.global.u32 	%r935, [%rd15+96];
	xor.b32  	%r1524, %r1524, %r935;
$L__BB4_54:
	and.b32  	%r937, %r899, 32;
	setp.eq.s32 	%p32, %r937, 0;
	@%p32 bra 	$L__BB4_56;
	ld.global.u32 	%r938, [%rd15+100];
	xor.b32  	%r1522, %r1522, %r938;
	ld.global.u32 	%r939, [%rd15+104];
	xor.b32  	%r1521, %r1521, %r939;
	ld.global.u32 	%r940, [%rd15+108];
	xor.b32  	%r1612, %r1612, %r940;
	ld.global.u32 	%r941, [%rd15+112];
	xor.b32  	%r1615, %r1615, %r941;
	ld.global.u32 	%r942, [%rd15+116];
	xor.b32  	%r1524, %r1524, %r942;
$L__BB4_56:
	and.b32  	%r944, %r899, 64;
	setp.eq.s32 	%p33, %r944, 0;
	@%p33 bra 	$L__BB4_58;
	ld.global.u32 	%r945, [%rd15+120];
	xor.b32  	%r1522, %r1522, %r945;
	ld.global.u32 	%r946, [%rd15+124];
	xor.b32  	%r1521, %r1521, %r946;
	ld.global.u32 	%r947, [%rd15+128];
	xor.b32  	%r1612, %r1612, %r947;
	ld.global.u32 	%r948, [%rd15+132];
	xor.b32  	%r1615, %r1615, %r948;
	ld.global.u32 	%r949, [%rd15+136];
	xor.b32  	%r1524, %r1524, %r949;
$L__BB4_58:
	and.b32  	%r951, %r899, 128;
	setp.eq.s32 	%p34, %r951, 0;
	@%p34 bra 	$L__BB4_60;
	ld.global.u32 	%r952, [%rd15+140];
	xor.b32  	%r1522, %r1522, %r952;
	ld.global.u32 	%r953, [%rd15+144];
	xor.b32  	%r1521, %r1521, %r953;
	ld.global.u32 	%r954, [%rd15+148];
	xor.b32  	%r1612, %r1612, %r954;
	ld.global.u32 	%r955, [%rd15+152];
	xor.b32  	%r1615, %r1615, %r955;
	ld.global.u32 	%r956, [%rd15+156];
	xor.b32  	%r1524, %r1524, %r956;
$L__BB4_60:
	and.b32  	%r958, %r899, 256;
	setp.eq.s32 	%p35, %r958, 0;
	@%p35 bra 	$L__BB4_62;
	ld.global.u32 	%r959, [%rd15+160];
	xor.b32  	%r1522, %r1522, %r959;
	ld.global.u32 	%r960, [%rd15+164];
	xor.b32  	%r1521, %r1521, %r960;
	ld.global.u32 	%r961, [%rd15+168];
	xor.b32  	%r1612, %r1612, %r961;
	ld.global.u32 	%r962, [%rd15+172];
	xor.b32  	%r1615, %r1615, %r962;
	ld.global.u32 	%r963, [%rd15+176];
	xor.b32  	%r1524, %r1524, %r963;
$L__BB4_62:
	and.b32  	%r965, %r899, 512;
	setp.eq.s32 	%p36, %r965, 0;
	@%p36 bra 	$L__BB4_64;
	ld.global.u32 	%r966, [%rd15+180];
	xor.b32  	%r1522, %r1522, %r966;
	ld.global.u32 	%r967, [%rd15+184];
	xor.b32  	%r1521, %r1521, %r967;
	ld.global.u32 	%r968, [%rd15+188];
	xor.b32  	%r1612, %r1612, %r968;
	ld.global.u32 	%r969, [%rd15+192];
	xor.b32  	%r1615, %r1615, %r969;
	ld.global.u32 	%r970, [%rd15+196];
	xor.b32  	%r1524, %r1524, %r970;
$L__BB4_64:
	and.b32  	%r972, %r899, 1024;
	setp.eq.s32 	%p37, %r972, 0;
	@%p37 bra 	$L__BB4_66;
	ld.global.u32 	%r973, [%rd15+200];
	xor.b32  	%r1522, %r1522, %r973;
	ld.global.u32 	%r974, [%rd15+204];
	xor.b32  	%r1521, %r1521, %r974;
	ld.global.u32 	%r975, [%rd15+208];
	xor.b32  	%r1612, %r1612, %r975;
	ld.global.u32 	%r976, [%rd15+212];
	xor.b32  	%r1615, %r1615, %r976;
	ld.global.u32 	%r977, [%rd15+216];
	xor.b32  	%r1524, %r1524, %r977;
$L__BB4_66:
	and.b32  	%r979, %r899, 2048;
	setp.eq.s32 	%p38, %r979, 0;
	@%p38 bra 	$L__BB4_68;
	ld.global.u32 	%r980, [%rd15+220];
	xor.b32  	%r1522, %r1522, %r980;
	ld.global.u32 	%r981, [%rd15+224];
	xor.b32  	%r1521, %r1521, %r981;
	ld.global.u32 	%r982, [%rd15+228];
	xor.b32  	%r1612, %r1612, %r982;
	ld.global.u32 	%r983, [%rd15+232];
	xor.b32  	%r1615, %r1615, %r983;
	ld.global.u32 	%r984, [%rd15+236];
	xor.b32  	%r1524, %r1524, %r984;
$L__BB4_68:
	and.b32  	%r986, %r899, 4096;
	setp.eq.s32 	%p39, %r986, 0;
	@%p39 bra 	$L__BB4_70;
	ld.global.u32 	%r987, [%rd15+240];
	xor.b32  	%r1522, %r1522, %r987;
	ld.global.u32 	%r988, [%rd15+244];
	xor.b32  	%r1521, %r1521, %r988;
	ld.global.u32 	%r989, [%rd15+248];
	xor.b32  	%r1612, %r1612, %r989;
	ld.global.u32 	%r990, [%rd15+252];
	xor.b32  	%r1615, %r1615, %r990;
	ld.global.u32 	%r991, [%rd15+256];
	xor.b32  	%r1524, %r1524, %r991;
$L__BB4_70:
	and.b32  	%r993, %r899, 8192;
	setp.eq.s32 	%p40, %r993, 0;
	@%p40 bra 	$L__BB4_72;
	ld.global.u32 	%r994, [%rd15+260];
	xor.b32  	%r1522, %r1522, %r994;
	ld.global.u32 	%r995, [%rd15+264];
	xor.b32  	%r1521, %r1521, %r995;
	ld.global.u32 	%r996, [%rd15+268];
	xor.b32  	%r1612, %r1612, %r996;
	ld.global.u32 	%r997, [%rd15+272];
	xor.b32  	%r1615, %r1615, %r997;
	ld.global.u32 	%r998, [%rd15+276];
	xor.b32  	%r1524, %r1524, %r998;
$L__BB4_72:
	and.b32  	%r1000, %r899, 16384;
	setp.eq.s32 	%p41, %r1000, 0;
	@%p41 bra 	$L__BB4_74;
	ld.global.u32 	%r1001, [%rd15+280];
	xor.b32  	%r1522, %r1522, %r1001;
	ld.global.u32 	%r1002, [%rd15+284];
	xor.b32  	%r1521, %r1521, %r1002;
	ld.global.u32 	%r1003, [%rd15+288];
	xor.b32  	%r1612, %r1612, %r1003;
	ld.global.u32 	%r1004, [%rd15+292];
	xor.b32  	%r1615, %r1615, %r1004;
	ld.global.u32 	%r1005, [%rd15+296];
	xor.b32  	%r1524, %r1524, %r1005;
$L__BB4_74:
	and.b32  	%r1007, %r899, 32768;
	setp.eq.s32 	%p42, %r1007, 0;
	@%p42 bra 	$L__BB4_76;
	ld.global.u32 	%r1008, [%rd15+300];
	xor.b32  	%r1522, %r1522, %r1008;
	ld.global.u32 	%r1009, [%rd15+304];
	xor.b32  	%r1521, %r1521, %r1009;
	ld.global.u32 	%r1010, [%rd15+308];
	xor.b32  	%r1612, %r1612, %r1010;
	ld.global.u32 	%r1011, [%rd15+312];
	xor.b32  	%r1615, %r1615, %r1011;
	ld.global.u32 	%r1012, [%rd15+316];
	xor.b32  	%r1524, %r1524, %r1012;
$L__BB4_76:
	add.s32 	%r1611, %r1611, 16;
	setp.ne.s32 	%p43, %r1611, 32;
	@%p43 bra 	$L__BB4_44;
	mad.lo.s32 	%r1013, %r1605, -31, %r196;
	add.s32 	%r1605, %r1013, 1;
	setp.ne.s32 	%p44, %r1605, 5;
	@%p44 bra 	$L__BB4_43;
	st.local.u32 	[%rd7+4], %r1522;
	st.local.v2.u32 	[%rd7+8], {%r1521, %r1612};
	st.local.v2.u32 	[%rd7+16], {%r1615, %r1524};
	setp.ne.s64 	%p45, %rd12, 3;
	@%p45 bra 	$L__BB4_116;
	mov.b32 	%r1704, 0;
	mov.u32 	%r1521, %r1704;
	mov.u32 	%r1522, %r1704;
	mov.u32 	%r1707, %r1704;
	mov.u32 	%r1524, %r1704;
	mov.u32 	%r1697, %r1704;
$L__BB4_80:
	mul.wide.u32 	%rd120, %r1697, 4;
	add.s64 	%rd121, %rd7, %rd120;
	ld.local.u32 	%r371, [%rd121+4];
	shl.b32 	%r372, %r1697, 5;
	mov.b32 	%r1703, 0;
$L__BB4_81:
	.pragma "nounroll";
	shr.u32 	%r1016, %r371, %r1703;
	and.b32  	%r1017, %r1016, 1;
	setp.eq.b32 	%p46, %r1017, 1;
	not.pred 	%p47, %p46;
	add.s32 	%r1018, %r372, %r1703;
	mul.lo.s32 	%r1019, %r1018, 5;
	mul.wide.u32 	%rd122, %r1019, 4;
	add.s64 	%rd16, %rd13, %rd122;
	@%p47 bra 	$L__BB4_83;
	ld.global.u32 	%r1020, [%rd16];
	xor.b32  	%r1522, %r1522, %r1020;
	ld.global.u32 	%r1021, [%rd16+4];
	xor.b32  	%r1521, %r1521, %r1021;
	ld.global.u32 	%r1022, [%rd16+8];
	xor.b32  	%r1704, %r1704, %r1022;
	ld.global.u32 	%r1023, [%rd16+12];
	xor.b32  	%r1707, %r1707, %r1023;
	ld.global.u32 	%r1024, [%rd16+16];
	xor.b32  	%r1524, %r1524, %r1024;
$L__BB4_83:
	and.b32  	%r1026, %r1016, 2;
	setp.eq.s32 	%p48, %r1026, 0;
	@%p48 bra 	$L__BB4_85;
	ld.global.u32 	%r1027, [%rd16+20];
	xor.b32  	%r1522, %r1522, %r1027;
	ld.global.u32 	%r1028, [%rd16+24];
	xor.b32  	%r1521, %r1521, %r1028;
	ld.global.u32 	%r1029, [%rd16+28];
	xor.b32  	%r1704, %r1704, %r1029;
	ld.global.u32 	%r1030, [%rd16+32];
	xor.b32  	%r1707, %r1707, %r1030;
	ld.global.u32 	%r1031, [%rd16+36];
	xor.b32  	%r1524, %r1524, %r1031;
$L__BB4_85:
	and.b32  	%r1033, %r1016, 4;
	setp.eq.s32 	%p49, %r1033, 0;
	@%p49 bra 	$L__BB4_87;
	ld.global.u32 	%r1034, [%rd16+40];
	xor.b32  	%r1522, %r1522, %r1034;
	ld.global.u32 	%r1035, [%rd16+44];
	xor.b32  	%r1521, %r1521, %r1035;
	ld.global.u32 	%r1036, [%rd16+48];
	xor.b32  	%r1704, %r1704, %r1036;
	ld.global.u32 	%r1037, [%rd16+52];
	xor.b32  	%r1707, %r1707, %r1037;
	ld.global.u32 	%r1038, [%rd16+56];
	xor.b32  	%r1524, %r1524, %r1038;
$L__BB4_87:
	and.b32  	%r1040, %r1016, 8;
	setp.eq.s32 	%p50, %r1040, 0;
	@%p50 bra 	$L__BB4_89;
	ld.global.u32 	%r1041, [%rd16+60];
	xor.b32  	%r1522, %r1522, %r1041;
	ld.global.u32 	%r1042, [%rd16+64];
	xor.b32  	%r1521, %r1521, %r1042;
	ld.global.u32 	%r1043, [%rd16+68];
	xor.b32  	%r1704, %r1704, %r1043;
	ld.global.u32 	%r1044, [%rd16+72];
	xor.b32  	%r1707, %r1707, %r1044;
	ld.global.u32 	%r1045, [%rd16+76];
	xor.b32  	%r1524, %r1524, %r1045;
$L__BB4_89:
	and.b32  	%r1047, %r1016, 16;
	setp.eq.s32 	%p51, %r1047, 0;
	@%p51 bra 	$L__BB4_91;
	ld.global.u32 	%r1048, [%rd16+80];
	xor.b32  	%r1522, %r1522, %r1048;
	ld.global.u32 	%r1049, [%rd16+84];
	xor.b32  	%r1521, %r1521, %r1049;
	ld.global.u32 	%r1050, [%rd16+88];
	xor.b32  	%r1704, %r1704, %r1050;
	ld.global.u32 	%r1051, [%rd16+92];
	xor.b32  	%r1707, %r1707, %r1051;
	ld.global.u32 	%r1052, [%rd16+96];
	xor.b32  	%r1524, %r1524, %r1052;
$L__BB4_91:
	and.b32  	%r1054, %r1016, 32;
	setp.eq.s32 	%p52, %r1054, 0;
	@%p52 bra 	$L__BB4_93;
	ld.global.u32 	%r1055, [%rd16+100];
	xor.b32  	%r1522, %r1522, %r1055;
	ld.global.u32 	%r1056, [%rd16+104];
	xor.b32  	%r1521, %r1521, %r1056;
	ld.global.u32 	%r1057, [%rd16+108];
	xor.b32  	%r1704, %r1704, %r1057;
	ld.global.u32 	%r1058, [%rd16+112];
	xor.b32  	%r1707, %r1707, %r1058;
	ld.global.u32 	%r1059, [%rd16+116];
	xor.b32  	%r1524, %r1524, %r1059;
$L__BB4_93:
	and.b32  	%r1061, %r1016, 64;
	setp.eq.s32 	%p53, %r1061, 0;
	@%p53 bra 	$L__BB4_95;
	ld.global.u32 	%r1062, [%rd16+120];
	xor.b32  	%r1522, %r1522, %r1062;
	ld.global.u32 	%r1063, [%rd16+124];
	xor.b32  	%r1521, %r1521, %r1063;
	ld.global.u32 	%r1064, [%rd16+128];
	xor.b32  	%r1704, %r1704, %r1064;
	ld.global.u32 	%r1065, [%rd16+132];
	xor.b32  	%r1707, %r1707, %r1065;
	ld.global.u32 	%r1066, [%rd16+136];
	xor.b32  	%r1524, %r1524, %r1066;
$L__BB4_95:
	and.b32  	%r1068, %r1016, 128;
	setp.eq.s32 	%p54, %r1068, 0;
	@%p54 bra 	$L__BB4_97;
	ld.global.u32 	%r1069, [%rd16+140];
	xor.b32  	%r1522, %r1522, %r1069;
	ld.global.u32 	%r1070, [%rd16+144];
	xor.b32  	%r1521, %r1521, %r1070;
	ld.global.u32 	%r1071, [%rd16+148];
	xor.b32  	%r1704, %r1704, %r1071;
	ld.global.u32 	%r1072, [%rd16+152];
	xor.b32  	%r1707, %r1707, %r1072;
	ld.global.u32 	%r1073, [%rd16+156];
	xor.b32  	%r1524, %r1524, %r1073;
$L__BB4_97:
	and.b32  	%r1075, %r1016, 256;
	setp.eq.s32 	%p55, %r1075, 0;
	@%p55 bra 	$L__BB4_99;
	ld.global.u32 	%r1076, [%rd16+160];
	xor.b32  	%r1522, %r1522, %r1076;
	ld.global.u32 	%r1077, [%rd16+164];
	xor.b32  	%r1521, %r1521, %r1077;
	ld.global.u32 	%r1078, [%rd16+168];
	xor.b32  	%r1704, %r1704, %r1078;
	ld.global.u32 	%r1079, [%rd16+172];
	xor.b32  	%r1707, %r1707, %r1079;
	ld.global.u32 	%r1080, [%rd16+176];
	xor.b32  	%r1524, %r1524, %r1080;
$L__BB4_99:
	and.b32  	%r1082, %r1016, 512;
	setp.eq.s32 	%p56, %r1082, 0;
	@%p56 bra 	$L__BB4_101;
	ld.global.u32 	%r1083, [%rd16+180];
	xor.b32  	%r1522, %r1522, %r1083;
	ld.global.u32 	%r1084, [%rd16+184];
	xor.b32  	%r1521, %r1521, %r1084;
	ld.global.u32 	%r1085, [%rd16+188];
	xor.b32  	%r1704, %r1704, %r1085;
	ld.global.u32 	%r1086, [%rd16+192];
	xor.b32  	%r1707, %r1707, %r1086;
	ld.global.u32 	%r1087, [%rd16+196];
	xor.b32  	%r1524, %r1524, %r1087;
$L__BB4_101:
	and.b32  	%r1089, %r1016, 1024;
	setp.eq.s32 	%p57, %r1089, 0;
	@%p57 bra 	$L__BB4_103;
	ld.global.u32 	%r1090, [%rd16+200];
	xor.b32  	%r1522, %r1522, %r1090;
	ld.global.u32 	%r1091, [%rd16+204];
	xor.b32  	%r1521, %r1521, %r1091;
	ld.global.u32 	%r1092, [%rd16+208];
	xor.b32  	%r1704, %r1704, %r1092;
	ld.global.u32 	%r1093, [%rd16+212];
	xor.b32  	%r1707, %r1707, %r1093;
	ld.global.u32 	%r1094, [%rd16+216];
	xor.b32  	%r1524, %r1524, %r1094;
$L__BB4_103:
	and.b32  	%r1096, %r1016, 2048;
	setp.eq.s32 	%p58, %r1096, 0;
	@%p58 bra 	$L__BB4_105;
	ld.global.u32 	%r1097, [%rd16+220];
	xor.b32  	%r1522, %r1522, %r1097;
	ld.global.u32 	%r1098, [%rd16+224];
	xor.b32  	%r1521, %r1521, %r1098;
	ld.global.u32 	%r1099, [%rd16+228];
	xor.b32  	%r1704, %r1704, %r1099;
	ld.global.u32 	%r1100, [%rd16+232];
	xor.b32  	%r1707, %r1707, %r1100;
	ld.global.u32 	%r1101, [%rd16+236];
	xor.b32  	%r1524, %r1524, %r1101;
$L__BB4_105:
	and.b32  	%r1103, %r1016, 4096;
	setp.eq.s32 	%p59, %r1103, 0;
	@%p59 bra 	$L__BB4_107;
	ld.global.u32 	%r1104, [%rd16+240];
	xor.b32  	%r1522, %r1522, %r1104;
	ld.global.u32 	%r1105, [%rd16+244];
	xor.b32  	%r1521, %r1521, %r1105;
	ld.global.u32 	%r1106, [%rd16+248];
	xor.b32  	%r1704, %r1704, %r1106;
	ld.global.u32 	%r1107, [%rd16+252];
	xor.b32  	%r1707, %r1707, %r1107;
	ld.global.u32 	%r1108, [%rd16+256];
	xor.b32  	%r1524, %r1524, %r1108;
$L__BB4_107:
	and.b32  	%r1110, %r1016, 8192;
	setp.eq.s32 	%p60, %r1110, 0;
	@%p60 bra 	$L__BB4_109;
	ld.global.u32 	%r1111, [%rd16+260];
	xor.b32  	%r1522, %r1522, %r1111;
	ld.global.u32 	%r1112, [%rd16+264];
	xor.b32  	%r1521, %r1521, %r1112;
	ld.global.u32 	%r1113, [%rd16+268];
	xor.b32  	%r1704, %r1704, %r1113;
	ld.global.u32 	%r1114, [%rd16+272];
	xor.b32  	%r1707, %r1707, %r1114;
	ld.global.u32 	%r1115, [%rd16+276];
	xor.b32  	%r1524, %r1524, %r1115;
$L__BB4_109:
	and.b32  	%r1117, %r1016, 16384;
	setp.eq.s32 	%p61, %r1117, 0;
	@%p61 bra 	$L__BB4_111;
	ld.global.u32 	%r1118, [%rd16+280];
	xor.b32  	%r1522, %r1522, %r1118;
	ld.global.u32 	%r1119, [%rd16+284];
	xor.b32  	%r1521, %r1521, %r1119;
	ld.global.u32 	%r1120, [%rd16+288];
	xor.b32  	%r1704, %r1704, %r1120;
	ld.global.u32 	%r1121, [%rd16+292];
	xor.b32  	%r1707, %r1707, %r1121;
	ld.global.u32 	%r1122, [%rd16+296];
	xor.b32  	%r1524, %r1524, %r1122;
$L__BB4_111:
	and.b32  	%r1124, %r1016, 32768;
	setp.eq.s32 	%p62, %r1124, 0;
	@%p62 bra 	$L__BB4_113;
	ld.global.u32 	%r1125, [%rd16+300];
	xor.b32  	%r1522, %r1522, %r1125;
	ld.global.u32 	%r1126, [%rd16+304];
	xor.b32  	%r1521, %r1521, %r1126;
	ld.global.u32 	%r1127, [%rd16+308];
	xor.b32  	%r1704, %r1704, %r1127;
	ld.global.u32 	%r1128, [%rd16+312];
	xor.b32  	%r1707, %r1707, %r1128;
	ld.global.u32 	%r1129, [%rd16+316];
	xor.b32  	%r1524, %r1524, %r1129;
$L__BB4_113:
	add.s32 	%r1703, %r1703, 16;
	setp.ne.s32 	%p63, %r1703, 32;
	@%p63 bra 	$L__BB4_81;
	mad.lo.s32 	%r1130, %r1697, -31, %r372;
	add.s32 	%r1697, %r1130, 1;
	setp.ne.s32 	%p64, %r1697, 5;
	@%p64 bra 	$L__BB4_80;
	st.local.u32 	[%rd7+4], %r1522;
	st.local.v2.u32 	[%rd7+8], {%r1521, %r1704};
	st.local.v2.u32 	[%rd7+16], {%r1707, %r1524};
$L__BB4_116:
	shr.u64 	%rd301, %rd11, 2;
	add.s32 	%r1507, %r1507, 1;
	setp.gt.u64 	%p65, %rd11, 3;
	@%p65 bra 	$L__BB4_4;
$L__BB4_117:
	shr.u32 	%r1132, %r1522, 2;
	xor.b32  	%r1133, %r1132, %r1522;
	shl.b32 	%r1134, %r1524, 4;
	shl.b32 	%r1135, %r1133, 1;
	xor.b32  	%r1136, %r1135, %r1134;
	xor.b32  	%r1137, %r1136, %r1133;
	xor.b32  	%r1138, %r1137, %r1524;
	add.s32 	%r1139, %r5, %r1138;
	add.s32 	%r1140, %r1139, -637770787;
	shr.u32 	%r1141, %r1521, 2;
	xor.b32  	%r1142, %r1141, %r1521;
	shl.b32 	%r1143, %r1138, 4;
	shl.b32 	%r1144, %r1142, 1;
	xor.b32  	%r1145, %r1144, %r1143;
	xor.b32  	%r1146, %r1145, %r1142;
	xor.b32  	%r1147, %r1146, %r1138;
	add.s32 	%r1148, %r5, %r1147;
	add.s32 	%r1149, %r1148, -637408350;
	cvt.u64.u32 	%rd123, %r1140;
	mul.wide.u32 	%rd124, %r1149, 2097152;
	xor.b64  	%rd125, %rd124, %rd123;
	cvt.rn.f64.u64 	%fd70, %rd125;
	fma.rn.f64 	%fd71, %fd70, 0d3CA0000000000000, 0d3C90000000000000;
	fma.rn.f64 	%fd72, %fd1, %fd71, %fd68;
	mul.wide.u32 	%rd126, %r1503, 8;
	add.s64 	%rd127, %rd8, %rd126;
	st.local.f64 	[%rd127], %fd72;
	mov.b32 	%r1503, 1;
	mov.pred 	%p205, 0;
	@%p1 bra 	$L__BB4_2;
	ld.local.f64 	%fd252, [%rd8];
	mul.f64 	%fd73, %fd252, 0d401921FB54442D18;
	cvt.rn.f32.f64 	%f1, %fd73;
	mul.f32 	%f73, %f1, 0f3F22F983;
	cvt.rni.s32.f32 	%r1809, %f73;
	cvt.rn.f32.s32 	%f74, %r1809;
	fma.rn.f32 	%f75, %f74, 0fBFC90FDA, %f1;
	fma.rn.f32 	%f76, %f74, 0fB3A22168, %f75;
	fma.rn.f32 	%f365, %f74, 0fA7C234C5, %f76;
	abs.f32 	%f3, %f1;
	setp.ltu.f32 	%p67, %f3, 0f47CE4780;
	mov.u32 	%r1793, %r1809;
	mov.f32 	%f361, %f365;
	@%p67 bra 	$L__BB4_126;
	setp.neu.f32 	%p68, %f3, 0f7F800000;
	@%p68 bra 	$L__BB4_121;
	mov.f32 	%f79, 0f00000000;
	mul.rn.f32 	%f361, %f1, %f79;
	mov.b32 	%r1793, 0;
	bra.uni 	$L__BB4_126;
$L__BB4_121:
	mov.b32 	%r549, %f1;
	shl.b32 	%r1151, %r549, 8;
	or.b32  	%r550, %r1151, -2147483648;
	mov.b64 	%rd304, 0;
	mov.b32 	%r1790, 0;
	mov.u64 	%rd302, __cudart_i2opi_f;
	mov.u64 	%rd303, %rd6;
$L__BB4_122:
	.pragma "nounroll";
	ld.global.nc.u32 	%r1152, [%rd302];
	mad.wide.u32 	%rd130, %r1152, %r550, %rd304;
	shr.u64 	%rd304, %rd130, 32;
	st.local.u32 	[%rd303], %rd130;
	add.s32 	%r1790, %r1790, 1;
	add.s64 	%rd303, %rd303, 4;
	add.s64 	%rd302, %rd302, 4;
	setp.ne.s32 	%p69, %r1790, 6;
	@%p69 bra 	$L__BB4_122;
	shr.u32 	%r1153, %r549, 23;
	st.local.u32 	[%rd6+24], %rd304;
	and.b32  	%r553, %r1153, 31;
	and.b32  	%r1154, %r1153, 224;
	add.s32 	%r1155, %r1154, -128;
	shr.u32 	%r1156, %r1155, 5;
	mul.wide.u32 	%rd131, %r1156, 4;
	sub.s64 	%rd24, %rd6, %rd131;
	ld.local.u32 	%r1791, [%rd24+24];
	ld.local.u32 	%r1792, [%rd24+20];
	setp.eq.s32 	%p70, %r553, 0;
	@%p70 bra 	$L__BB4_125;
	shf.l.wrap.b32 	%r1791, %r1792, %r1791, %r553;
	ld.local.u32 	%r1157, [%rd24+16];
	shf.l.wrap.b32 	%r1792, %r1157, %r1792, %r553;
$L__BB4_125:
	shr.u32 	%r1158, %r1791, 30;
	shf.l.wrap.b32 	%r1159, %r1792, %r1791, 2;
	shl.b32 	%r1160, %r1792, 2;
	shr.u32 	%r1161, %r1159, 31;
	add.s32 	%r1162, %r1161, %r1158;
	neg.s32 	%r1163, %r1162;
	setp.lt.s32 	%p71, %r549, 0;
	selp.b32 	%r1793, %r1163, %r1162, %p71;
	xor.b32  	%r1164, %r1159, %r549;
	shr.s32 	%r1165, %r1159, 31;
	xor.b32  	%r1166, %r1165, %r1159;
	xor.b32  	%r1167, %r1165, %r1160;
	cvt.u64.u32 	%rd132, %r1166;
	shl.b64 	%rd133, %rd132, 32;
	cvt.u64.u32 	%rd134, %r1167;
	or.b64  	%rd135, %rd133, %rd134;
	cvt.rn.f64.s64 	%fd74, %rd135;
	mul.f64 	%fd75, %fd74, 0d3BF921FB54442D19;
	cvt.rn.f32.f64 	%f77, %fd75;
	neg.f32 	%f78, %f77;
	setp.lt.s32 	%p72, %r1164, 0;
	selp.f32 	%f361, %f78, %f77, %p72;
$L__BB4_126:
	add.s32 	%r1169, %r1793, 1;
	mul.rn.f32 	%f80, %f361, %f361;
	and.b32  	%r1170, %r1793, 1;
	setp.eq.b32 	%p73, %r1170, 1;
	selp.f32 	%f81, %f361, 0f3F800000, %p73;
	fma.rn.f32 	%f82, %f80, %f81, 0f00000000;
	fma.rn.f32 	%f83, %f80, 0f37CBAC00, 0fBAB607ED;
	selp.f32 	%f84, 0fB94D4153, %f83, %p73;
	selp.f32 	%f85, 0f3C0885E4, 0f3D2AAABB, %p73;
	fma.rn.f32 	%f86, %f84, %f80, %f85;
	selp.f32 	%f87, 0fBE2AAAA8, 0fBEFFFFFF, %p73;
	fma.rn.f32 	%f88, %f86, %f80, %f87;
	fma.rn.f32 	%f89, %f88, %f82, %f81;
	and.b32  	%r1171, %r1169, 2;
	setp.eq.s32 	%p74, %r1171, 0;
	mov.f32 	%f90, 0f00000000;
	sub.f32 	%f91, %f90, %f89;
	selp.f32 	%f92, %f89, %f91, %p74;
	cvt.f64.f32 	%fd76, %f92;
	mul.f64 	%fd77, %fd76, 0dC024000000000000;
	fma.rn.f64 	%fd3, %fd252, %fd252, %fd77;
	ld.local.f64 	%fd251, [%rd8+8];
	mul.f64 	%fd78, %fd251, 0d401921FB54442D18;
	cvt.rn.f32.f64 	%f7, %fd78;
	mul.f32 	%f93, %f7, 0f3F22F983;
	cvt.rni.s32.f32 	%r1813, %f93;
	cvt.rn.f32.s32 	%f94, %r1813;
	fma.rn.f32 	%f95, %f94, 0fBFC90FDA, %f7;
	fma.rn.f32 	%f96, %f94, 0fB3A22168, %f95;
	fma.rn.f32 	%f366, %f94, 0fA7C234C5, %f96;
	abs.f32 	%f9, %f7;
	setp.ltu.f32 	%p75, %f9, 0f47CE4780;
	mov.u32 	%r1797, %r1813;
	mov.f32 	%f362, %f366;
	@%p75 bra 	$L__BB4_134;
	setp.eq.f32 	%p76, %f9, 0f7F800000;
	@%p76 bra 	$L__BB4_133;
	mov.b32 	%r563, %f7;
	shl.b32 	%r1173, %r563, 8;
	or.b32  	%r564, %r1173, -2147483648;
	mov.b64 	%rd307, 0;
	mov.b32 	%r1794, 0;
	mov.u64 	%rd305, __cudart_i2opi_f;
	mov.u64 	%rd306, %rd6;
$L__BB4_129:
	.pragma "nounroll";
	ld.global.nc.u32 	%r1174, [%rd305];
	mad.wide.u32 	%rd138, %r1174, %r564, %rd307;
	shr.u64 	%rd307, %rd138, 32;
	st.local.u32 	[%rd306], %rd138;
	add.s32 	%r1794, %r1794, 1;
	add.s64 	%rd306, %rd306, 4;
	add.s64 	%rd305, %rd305, 4;
	setp.ne.s32 	%p77, %r1794, 6;
	@%p77 bra 	$L__BB4_129;
	shr.u32 	%r1175, %r563, 23;
	st.local.u32 	[%rd6+24], %rd307;
	and.b32  	%r567, %r1175, 31;
	and.b32  	%r1176, %r1175, 224;
	add.s32 	%r1177, %r1176, -128;
	shr.u32 	%r1178, %r1177, 5;
	mul.wide.u32 	%rd139, %r1178, 4;
	sub.s64 	%rd31, %rd6, %rd139;
	ld.local.u32 	%r1795, [%rd31+24];
	ld.local.u32 	%r1796, [%rd31+20];
	setp.eq.s32 	%p78, %r567, 0;
	@%p78 bra 	$L__BB4_132;
	shf.l.wrap.b32 	%r1795, %r1796, %r1795, %r567;
	ld.local.u32 	%r1179, [%rd31+16];
	shf.l.wrap.b32 	%r1796, %r1179, %r1796, %r567;
$L__BB4_132:
	shr.u32 	%r1180, %r1795, 30;
	shf.l.wrap.b32 	%r1181, %r1796, %r1795, 2;
	shl.b32 	%r1182, %r1796, 2;
	shr.u32 	%r1183, %r1181, 31;
	add.s32 	%r1184, %r1183, %r1180;
	neg.s32 	%r1185, %r1184;
	setp.lt.s32 	%p79, %r563, 0;
	selp.b32 	%r1797, %r1185, %r1184, %p79;
	xor.b32  	%r1186, %r1181, %r563;
	shr.s32 	%r1187, %r1181, 31;
	xor.b32  	%r1188, %r1187, %r1181;
	xor.b32  	%r1189, %r1187, %r1182;
	cvt.u64.u32 	%rd140, %r1188;
	shl.b64 	%rd141, %rd140, 32;
	cvt.u64.u32 	%rd142, %r1189;
	or.b64  	%rd143, %rd141, %rd142;
	cvt.rn.f64.s64 	%fd79, %rd143;
	mul.f64 	%fd80, %fd79, 0d3BF921FB54442D19;
	cvt.rn.f32.f64 	%f97, %fd80;
	neg.f32 	%f98, %f97;
	setp.lt.s32 	%p80, %r1186, 0;
	selp.f32 	%f362, %f98, %f97, %p80;
	bra.uni 	$L__BB4_134;
$L__BB4_133:
	mov.f32 	%f99, 0f00000000;
	mul.rn.f32 	%f362, %f7, %f99;
	mov.b32 	%r1797, 0;
$L__BB4_134:
	setp.ne.s32 	%p81, %r1, 0;
	add.s32 	%r1191, %r1797, 1;
	mul.rn.f32 	%f100, %f362, %f362;
	and.b32  	%r1192, %r1797, 1;
	setp.eq.b32 	%p82, %r1192, 1;
	selp.f32 	%f101, %f362, 0f3F800000, %p82;
	fma.rn.f32 	%f102, %f100, %f101, 0f00000000;
	fma.rn.f32 	%f103, %f100, 0f37CBAC00, 0fBAB607ED;
	selp.f32 	%f104, 0fB94D4153, %f103, %p82;
	selp.f32 	%f105, 0f3C0885E4, 0f3D2AAABB, %p82;
	fma.rn.f32 	%f106, %f104, %f100, %f105;
	selp.f32 	%f107, 0fBE2AAAA8, 0fBEFFFFFF, %p82;
	fma.rn.f32 	%f108, %f106, %f100, %f107;
	fma.rn.f32 	%f109, %f108, %f102, %f101;
	and.b32  	%r1193, %r1191, 2;
	setp.eq.s32 	%p83, %r1193, 0;
	mov.f32 	%f110, 0f00000000;
	sub.f32 	%f111, %f110, %f109;
	selp.f32 	%f112, %f109, %f111, %p83;
	cvt.f64.f32 	%fd81, %f112;
	mul.f64 	%fd82, %fd81, 0dC024000000000000;
	fma.rn.f64 	%fd83, %fd251, %fd251, %fd82;
	add.f64 	%fd84, %fd3, 0d4034000000000000;
	add.f64 	%fd255, %fd84, %fd83;
	cvta.to.global.u64 	%rd144, %rd99;
	shl.b64 	%rd145, %rd10, 3;
	add.s64 	%rd32, %rd144, %rd145;
	st.global.f64 	[%rd32], %fd255;
	@%p81 bra 	$L__BB4_136;
	st.local.f64 	[%rd9], %fd255;
	mov.u64 	%rd146, $str;
	cvta.global.u64 	%rd147, %rd146;
	{ // callseq 2, 0
	.param .b64 param0;
	st.param.b64 	[param0], %rd147;
	.param .b64 param1;
	st.param.b64 	[param1], %rd111;
	.param .b32 retval0;
	call.uni (retval0), 
	vprintf, 
	(
	param0, 
	param1
	);
	ld.param.b32 	%r1194, [retval0];
	} // callseq 2
$L__BB4_136:
	setp.ltu.f32 	%p84, %f3, 0f47CE4780;
	mov.u32 	%r1801, %r1809;
	mov.f32 	%f363, %f365;
	@%p84 bra 	$L__BB4_144;
	setp.neu.f32 	%p85, %f3, 0f7F800000;
	@%p85 bra 	$L__BB4_139;
	mov.f32 	%f115, 0f00000000;
	mul.rn.f32 	%f363, %f1, %f115;
	mov.b32 	%r1801, 0;
	bra.uni 	$L__BB4_144;
$L__BB4_139:
	mov.b32 	%r576, %f1;
	shl.b32 	%r1197, %r576, 8;
	or.b32  	%r577, %r1197, -2147483648;
	mov.b64 	%rd310, 0;
	mov.b32 	%r1798, 0;
	mov.u64 	%rd308, __cudart_i2opi_f;
	mov.u64 	%rd309, %rd5;
$L__BB4_140:
	.pragma "nounroll";
	ld.global.nc.u32 	%r1198, [%rd308];
	mad.wide.u32 	%rd151, %r1198, %r577, %rd310;
	shr.u64 	%rd310, %rd151, 32;
	st.local.u32 	[%rd309], %rd151;
	add.s32 	%r1798, %r1798, 1;
	add.s64 	%rd309, %rd309, 4;
	add.s64 	%rd308, %rd308, 4;
	setp.ne.s32 	%p86, %r1798, 6;
	@%p86 bra 	$L__BB4_140;
	shr.u32 	%r1199, %r576, 23;
	st.local.u32 	[%rd5+24], %rd310;
	and.b32  	%r580, %r1199, 31;
	and.b32  	%r1200, %r1199, 224;
	add.s32 	%r1201, %r1200, -128;
	shr.u32 	%r1202, %r1201, 5;
	mul.wide.u32 	%rd152, %r1202, 4;
	sub.s64 	%rd39, %rd5, %rd152;
	ld.local.u32 	%r1799, [%rd39+24];
	ld.local.u32 	%r1800, [%rd39+20];
	setp.eq.s32 	%p87, %r580, 0;
	@%p87 bra 	$L__BB4_143;
	shf.l.wrap.b32 	%r1799, %r1800, %r1799, %r580;
	ld.local.u32 	%r1203, [%rd39+16];
	shf.l.wrap.b32 	%r1800, %r1203, %r1800, %r580;
$L__BB4_143:
	shr.u32 	%r1204, %r1799, 30;
	shf.l.wrap.b32 	%r1205, %r1800, %r1799, 2;
	shl.b32 	%r1206, %r1800, 2;
	shr.u32 	%r1207, %r1205, 31;
	add.s32 	%r1208, %r1207, %r1204;
	neg.s32 	%r1209, %r1208;
	setp.lt.s32 	%p88, %r576, 0;
	selp.b32 	%r1801, %r1209, %r1208, %p88;
	xor.b32  	%r1210, %r1205, %r576;
	shr.s32 	%r1211, %r1205, 31;
	xor.b32  	%r1212, %r1211, %r1205;
	xor.b32  	%r1213, %r1211, %r1206;
	cvt.u64.u32 	%rd153, %r1212;
	shl.b64 	%rd154, %rd153, 32;
	cvt.u64.u32 	%rd155, %r1213;
	or.b64  	%rd156, %rd154, %rd155;
	cvt.rn.f64.s64 	%fd85, %rd156;
	mul.f64 	%fd86, %fd85, 0d3BF921FB54442D19;
	cvt.rn.f32.f64 	%f113, %fd86;
	neg.f32 	%f114, %f113;
	setp.lt.s32 	%p89, %r1210, 0;
	selp.f32 	%f363, %f114, %f113, %p89;
$L__BB4_144:
	setp.ltu.f32 	%p90, %f9, 0f47CE4780;
	mul.rn.f32 	%f116, %f363, %f363;
	and.b32  	%r1215, %r1801, 1;
	setp.eq.b32 	%p91, %r1215, 1;
	selp.f32 	%f117, 0f3F800000, %f363, %p91;
	fma.rn.f32 	%f118, %f116, %f117, 0f00000000;
	fma.rn.f32 	%f119, %f116, 0f37CBAC00, 0fBAB607ED;
	selp.f32 	%f120, %f119, 0fB94D4153, %p91;
	selp.f32 	%f121, 0f3D2AAABB, 0f3C0885E4, %p91;
	fma.rn.f32 	%f122, %f120, %f116, %f121;
	selp.f32 	%f123, 0fBEFFFFFF, 0fBE2AAAA8, %p91;
	fma.rn.f32 	%f124, %f122, %f116, %f123;
	fma.rn.f32 	%f125, %f124, %f118, %f117;
	and.b32  	%r1216, %r1801, 2;
	setp.eq.s32 	%p92, %r1216, 0;
	mov.f32 	%f126, 0f00000000;
	sub.f32 	%f127, %f126, %f125;
	selp.f32 	%f128, %f125, %f127, %p92;
	cvt.f64.f32 	%fd87, %f128;
	mul.f64 	%fd88, %fd87, 0d401921FB54442D18;
	add.f64 	%fd89, %fd252, %fd252;
	fma.rn.f64 	%fd6, %fd88, 0d4024000000000000, %fd89;
	mul.f64 	%fd90, %fd251, 0d0000000000000000;
	fma.rn.f64 	%fd7, %fd251, 0d0000000000000000, %fd90;
	mov.u32 	%r1805, %r1813;
	mov.f32 	%f364, %f366;
	@%p90 bra 	$L__BB4_152;
	setp.eq.f32 	%p93, %f9, 0f7F800000;
	@%p93 bra 	$L__BB4_151;
	mov.b32 	%r589, %f7;
	shl.b32 	%r1218, %r589, 8;
	or.b32  	%r590, %r1218, -2147483648;
	mov.b64 	%rd313, 0;
	mov.b32 	%r1802, 0;
	mov.u64 	%rd311, __cudart_i2opi_f;
	mov.u64 	%rd312, %rd5;
$L__BB4_147:
	.pragma "nounroll";
	ld.global.nc.u32 	%r1219, [%rd311];
	mad.wide.u32 	%rd159, %r1219, %r590, %rd313;
	shr.u64 	%rd313, %rd159, 32;
	st.local.u32 	[%rd312], %rd159;
	add.s32 	%r1802, %r1802, 1;
	add.s64 	%rd312, %rd312, 4;
	add.s64 	%rd311, %rd311, 4;
	setp.ne.s32 	%p94, %r1802, 6;
	@%p94 bra 	$L__BB4_147;
	shr.u32 	%r1220, %r589, 23;
	st.local.u32 	[%rd5+24], %rd313;
	and.b32  	%r593, %r1220, 31;
	and.b32  	%r1221, %r1220, 224;
	add.s32 	%r1222, %r1221, -128;
	shr.u32 	%r1223, %r1222, 5;
	mul.wide.u32 	%rd160, %r1223, 4;
	sub.s64 	%rd46, %rd5, %rd160;
	ld.local.u32 	%r1803, [%rd46+24];
	ld.local.u32 	%r1804, [%rd46+20];
	setp.eq.s32 	%p95, %r593, 0;
	@%p95 bra 	$L__BB4_150;
	shf.l.wrap.b32 	%r1803, %r1804, %r1803, %r593;
	ld.local.u32 	%r1224, [%rd46+16];
	shf.l.wrap.b32 	%r1804, %r1224, %r1804, %r593;
$L__BB4_150:
	shr.u32 	%r1225, %r1803, 30;
	shf.l.wrap.b32 	%r1226, %r1804, %r1803, 2;
	shl.b32 	%r1227, %r1804, 2;
	shr.u32 	%r1228, %r1226, 31;
	add.s32 	%r1229, %r1228, %r1225;
	neg.s32 	%r1230, %r1229;
	setp.lt.s32 	%p96, %r589, 0;
	selp.b32 	%r1805, %r1230, %r1229, %p96;
	xor.b32  	%r1231, %r1226, %r589;
	shr.s32 	%r1232, %r1226, 31;
	xor.b32  	%r1233, %r1232, %r1226;
	xor.b32  	%r1234, %r1232, %r1227;
	cvt.u64.u32 	%rd161, %r1233;
	shl.b64 	%rd162, %rd161, 32;
	cvt.u64.u32 	%rd163, %r1234;
	or.b64  	%rd164, %rd162, %rd163;
	cvt.rn.f64.s64 	%fd91, %rd164;
	mul.f64 	%fd92, %fd91, 0d3BF921FB54442D19;
	cvt.rn.f32.f64 	%f129, %fd92;
	neg.f32 	%f130, %f129;
	setp.lt.s32 	%p97, %r1231, 0;
	selp.f32 	%f364, %f130, %f129, %p97;
	bra.uni 	$L__BB4_152;
$L__BB4_151:
	mov.f32 	%f131, 0f00000000;
	mul.rn.f32 	%f364, %f7, %f131;
	mov.b32 	%r1805, 0;
$L__BB4_152:
	setp.ltu.f32 	%p98, %f3, 0f47CE4780;
	mul.rn.f32 	%f132, %f364, %f364;
	and.b32  	%r1236, %r1805, 1;
	setp.eq.b32 	%p99, %r1236, 1;
	selp.f32 	%f133, 0f3F800000, %f364, %p99;
	fma.rn.f32 	%f134, %f132, %f133, 0f00000000;
	fma.rn.f32 	%f135, %f132, 0f37CBAC00, 0fBAB607ED;
	selp.f32 	%f136, %f135, 0fB94D4153, %p99;
	selp.f32 	%f137, 0f3D2AAABB, 0f3C0885E4, %p99;
	fma.rn.f32 	%f138, %f136, %f132, %f137;
	selp.f32 	%f139, 0fBEFFFFFF, 0fBE2AAAA8, %p99;
	fma.rn.f32 	%f140, %f138, %f132, %f139;
	fma.rn.f32 	%f141, %f140, %f134, %f133;
	and.b32  	%r1237, %r1805, 2;
	setp.eq.s32 	%p100, %r1237, 0;
	mov.f32 	%f142, 0f00000000;
	sub.f32 	%f143, %f142, %f141;
	selp.f32 	%f144, %f141, %f143, %p100;
	cvt.f64.f32 	%fd93, %f144;
	mul.f64 	%fd94, %fd93, 0d0000000000000000;
	fma.rn.f64 	%fd95, %fd94, 0d4024000000000000, %fd7;
	add.f64 	%fd96, %fd6, 0d0000000000000000;
	add.f64 	%fd254, %fd96, %fd95;
	mul.f64 	%fd97, %fd252, 0d0000000000000000;
	fma.rn.f64 	%fd9, %fd252, 0d0000000000000000, %fd97;
	@%p98 bra 	$L__BB4_160;
	setp.eq.f32 	%p101, %f3, 0f7F800000;
	@%p101 bra 	$L__BB4_159;
	mov.b32 	%r602, %f1;
	shl.b32 	%r1239, %r602, 8;
	or.b32  	%r603, %r1239, -2147483648;
	mov.b64 	%rd316, 0;
	mov.b32 	%r1806, 0;
	mov.u64 	%rd314, __cudart_i2opi_f;
	mov.u64 	%rd315, %rd5;
$L__BB4_155:
	.pragma "nounroll";
	ld.global.nc.u32 	%r1240, [%rd314];
	mad.wide.u32 	%rd167, %r1240, %r603, %rd316;
	shr.u64 	%rd316, %rd167, 32;
	st.local.u32 	[%rd315], %rd167;
	add.s32 	%r1806, %r1806, 1;
	add.s64 	%rd315, %rd315, 4;
	add.s64 	%rd314, %rd314, 4;
	setp.ne.s32 	%p102, %r1806, 6;
	@%p102 bra 	$L__BB4_155;
	shr.u32 	%r1241, %r602, 23;
	st.local.u32 	[%rd5+24], %rd316;
	and.b32  	%r606, %r1241, 31;
	and.b32  	%r1242, %r1241, 224;
	add.s32 	%r1243, %r1242, -128;
	shr.u32 	%r1244, %r1243, 5;
	mul.wide.u32 	%rd168, %r1244, 4;
	sub.s64 	%rd53, %rd5, %rd168;
	ld.local.u32 	%r1807, [%rd53+24];
	ld.local.u32 	%r1808, [%rd53+20];
	setp.eq.s32 	%p103, %r606, 0;
	@%p103 bra 	$L__BB4_158;
	shf.l.wrap.b32 	%r1807, %r1808, %r1807, %r606;
	ld.local.u32 	%r1245, [%rd53+16];
	shf.l.wrap.b32 	%r1808, %r1245, %r1808, %r606;
$L__BB4_158:
	shr.u32 	%r1246, %r1807, 30;
	shf.l.wrap.b32 	%r1247, %r1808, %r1807, 2;
	shl.b32 	%r1248, %r1808, 2;
	shr.u32 	%r1249, %r1247, 31;
	add.s32 	%r1250, %r1249, %r1246;
	neg.s32 	%r1251, %r1250;
	setp.lt.s32 	%p104, %r602, 0;
	selp.b32 	%r1809, %r1251, %r1250, %p104;
	xor.b32  	%r1252, %r1247, %r602;
	shr.s32 	%r1253, %r1247, 31;
	xor.b32  	%r1254, %r1253, %r1247;
	xor.b32  	%r1255, %r1253, %r1248;
	cvt.u64.u32 	%rd169, %r1254;
	shl.b64 	%rd170, %rd169, 32;
	cvt.u64.u32 	%rd171, %r1255;
	or.b64  	%rd172, %rd170, %rd171;
	cvt.rn.f64.s64 	%fd98, %rd172;
	mul.f64 	%fd99, %fd98, 0d3BF921FB54442D19;
	cvt.rn.f32.f64 	%f145, %fd99;
	neg.f32 	%f146, %f145;
	setp.lt.s32 	%p105, %r1252, 0;
	selp.f32 	%f365, %f146, %f145, %p105;
	bra.uni 	$L__BB4_160;
$L__BB4_159:
	mov.f32 	%f147, 0f00000000;
	mul.rn.f32 	%f365, %f1, %f147;
	mov.b32 	%r1809, 0;
$L__BB4_160:
	setp.ltu.f32 	%p106, %f9, 0f47CE4780;
	mul.rn.f32 	%f148, %f365, %f365;
	and.b32  	%r1257, %r1809, 1;
	setp.eq.b32 	%p107, %r1257, 1;
	selp.f32 	%f149, 0f3F800000, %f365, %p107;
	fma.rn.f32 	%f150, %f148, %f149, 0f00000000;
	fma.rn.f32 	%f151, %f148, 0f37CBAC00, 0fBAB607ED;
	selp.f32 	%f152, %f151, 0fB94D4153, %p107;
	selp.f32 	%f153, 0f3D2AAABB, 0f3C0885E4, %p107;
	fma.rn.f32 	%f154, %f152, %f148, %f153;
	selp.f32 	%f155, 0fBEFFFFFF, 0fBE2AAAA8, %p107;
	fma.rn.f32 	%f156, %f154, %f148, %f155;
	fma.rn.f32 	%f157, %f156, %f150, %f149;
	and.b32  	%r1258, %r1809, 2;
	setp.eq.s32 	%p108, %r1258, 0;
	mov.f32 	%f158, 0f00000000;
	sub.f32 	%f159, %f158, %f157;
	selp.f32 	%f160, %f157, %f159, %p108;
	cvt.f64.f32 	%fd100, %f160;
	mul.f64 	%fd101, %fd100, 0d0000000000000000;
	fma.rn.f64 	%fd10, %fd101, 0d4024000000000000, %fd9;
	@%p106 bra 	$L__BB4_168;
	setp.eq.f32 	%p109, %f9, 0f7F800000;
	@%p109 bra 	$L__BB4_167;
	mov.b32 	%r615, %f7;
	shl.b32 	%r1260, %r615, 8;
	or.b32  	%r616, %r1260, -2147483648;
	mov.b64 	%rd317, 0;
	mov.b32 	%r1810, 0;
	mov.u64 	%rd175, __cudart_i2opi_f;
$L__BB4_163:
	.pragma "nounroll";
	mul.wide.u32 	%rd174, %r1810, 4;
	add.s64 	%rd176, %rd175, %rd174;
	ld.global.nc.u32 	%r1261, [%rd176];
	mad.wide.u32 	%rd177, %r1261, %r616, %rd317;
	shr.u64 	%rd317, %rd177, 32;
	add.s64 	%rd178, %rd5, %rd174;
	st.local.u32 	[%rd178], %rd177;
	add.s32 	%r1810, %r1810, 1;
	setp.ne.s32 	%p110, %r1810, 6;
	@%p110 bra 	$L__BB4_163;
	shr.u32 	%r1262, %r615, 23;
	st.local.u32 	[%rd5+24], %rd317;
	and.b32  	%r619, %r1262, 31;
	and.b32  	%r1263, %r1262, 224;
	add.s32 	%r1264, %r1263, -128;
	shr.u32 	%r1265, %r1264, 5;
	mul.wide.u32 	%rd179, %r1265, 4;
	sub.s64 	%rd56, %rd5, %rd179;
	ld.local.u32 	%r1811, [%rd56+24];
	ld.local.u32 	%r1812, [%rd56+20];
	setp.eq.s32 	%p111, %r619, 0;
	@%p111 bra 	$L__BB4_166;
	shf.l.wrap.b32 	%r1811, %r1812, %r1811, %r619;
	ld.local.u32 	%r1266, [%rd56+16];
	shf.l.wrap.b32 	%r1812, %r1266, %r1812, %r619;
$L__BB4_166:
	shr.u32 	%r1267, %r1811, 30;
	shf.l.wrap.b32 	%r1268, %r1812, %r1811, 2;
	shl.b32 	%r1269, %r1812, 2;
	shr.u32 	%r1270, %r1268, 31;
	add.s32 	%r1271, %r1270, %r1267;
	neg.s32 	%r1272, %r1271;
	setp.lt.s32 	%p112, %r615, 0;
	selp.b32 	%r1813, %r1272, %r1271, %p112;
	xor.b32  	%r1273, %r1268, %r615;
	shr.s32 	%r1274, %r1268, 31;
	xor.b32  	%r1275, %r1274, %r1268;
	xor.b32  	%r1276, %r1274, %r1269;
	cvt.u64.u32 	%rd180, %r1275;
	shl.b64 	%rd181, %rd180, 32;
	cvt.u64.u32 	%rd182, %r1276;
	or.b64  	%rd183, %rd181, %rd182;
	cvt.rn.f64.s64 	%fd102, %rd183;
	mul.f64 	%fd103, %fd102, 0d3BF921FB54442D19;
	cvt.rn.f32.f64 	%f161, %fd103;
	neg.f32 	%f162, %f161;
	setp.lt.s32 	%p113, %r1273, 0;
	selp.f32 	%f366, %f162, %f161, %p113;
	bra.uni 	$L__BB4_168;
$L__BB4_167:
	mov.f32 	%f163, 0f00000000;
	mul.rn.f32 	%f366, %f7, %f163;
	mov.b32 	%r1813, 0;
$L__BB4_168:
	mul.rn.f32 	%f164, %f366, %f366;
	and.b32  	%r1278, %r1813, 1;
	setp.eq.b32 	%p114, %r1278, 1;
	selp.f32 	%f165, 0f3F800000, %f366, %p114;
	fma.rn.f32 	%f166, %f164, %f165, 0f00000000;
	fma.rn.f32 	%f167, %f164, 0f37CBAC00, 0fBAB607ED;
	selp.f32 	%f168, %f167, 0fB94D4153, %p114;
	selp.f32 	%f169, 0f3D2AAABB, 0f3C0885E4, %p114;
	fma.rn.f32 	%f170, %f168, %f164, %f169;
	selp.f32 	%f171, 0fBEFFFFFF, 0fBE2AAAA8, %p114;
	fma.rn.f32 	%f172, %f170, %f164, %f171;
	fma.rn.f32 	%f173, %f172, %f166, %f165;
	and.b32  	%r1279, %r1813, 2;
	setp.eq.s32 	%p115, %r1279, 0;
	mov.f32 	%f174, 0f00000000;
	sub.f32 	%f175, %f174, %f173;
	selp.f32 	%f176, %f173, %f175, %p115;
	cvt.f64.f32 	%fd104, %f176;
	mul.f64 	%fd105, %fd104, 0d401921FB54442D18;
	add.f64 	%fd106, %fd251, %fd251;
	fma.rn.f64 	%fd107, %fd105, 0d4024000000000000, %fd106;
	add.f64 	%fd108, %fd10, 0d0000000000000000;
	add.f64 	%fd253, %fd108, %fd107;
	setp.lt.s32 	%p116, %r768, 1;
	@%p116 bra 	$L__BB4_247;
	mul.lo.s32 	%r628, %r2, %r768;
	mov.b32 	%r1814, 0;
	mov.f64 	%fd246, 0d0000000000000000;
	mov.f64 	%fd245, 0d3FF0000000000000;
	mov.u64 	%rd205, $str$1;
	mov.u64 	%rd264, __cudart_i2opi_f;
	mov.f64 	%fd247, %fd246;
	mov.f64 	%fd248, %fd245;
$L__BB4_170:
	mul.f64 	%fd111, %fd253, %fd253;
	fma.rn.f64 	%fd112, %fd254, %fd254, %fd111;
	sqrt.rn.f64 	%fd113, %fd112;
	setp.lt.f64 	%p117, %fd113, 0d3E45798EE2308C3A;
	@%p117 bra 	$L__BB4_247;
	fma.rn.f64 	%fd115, %fd248, %fd254, 0d0000000000000000;
	fma.rn.f64 	%fd23, %fd247, %fd253, %fd115;
	fma.rn.f64 	%fd116, %fd246, %fd254, 0d0000000000000000;
	fma.rn.f64 	%fd24, %fd245, %fd253, %fd116;
	mul.f64 	%fd117, %fd23, %fd254;
	mov.f64 	%fd118, 0d0000000000000000;
	sub.f64 	%fd119, %fd118, %fd117;
	mul.f64 	%fd120, %fd24, %fd253;
	sub.f64 	%fd25, %fd119, %fd120;
	mov.f64 	%fd243, 0d3FF0000000000000;
	mov.b32 	%r1815, 0;
$L__BB4_172:
	mul.f64 	%fd121, %fd23, %fd243;
	sub.f64 	%fd27, %fd252, %fd121;
	mul.f64 	%fd122, %fd27, 0d401921FB54442D18;
	cvt.rn.f32.f64 	%f25, %fd122;
	mul.f32 	%f177, %f25, 0f3F22F983;
	cvt.rni.s32.f32 	%r1819, %f177;
	cvt.rn.f32.s32 	%f178, %r1819;
	fma.rn.f32 	%f179, %f178, 0fBFC90FDA, %f25;
	fma.rn.f32 	%f180, %f178, 0fB3A22168, %f179;
	fma.rn.f32 	%f367, %f178, 0fA7C234C5, %f180;
	abs.f32 	%f27, %f25;
	setp.ltu.f32 	%p118, %f27, 0f47CE4780;
	@%p118 bra 	$L__BB4_180;
	setp.neu.f32 	%p119, %f27, 0f7F800000;
	@%p119 bra 	$L__BB4_175;
	mov.f32 	%f183, 0f00000000;
	mul.rn.f32 	%f367, %f25, %f183;
	mov.b32 	%r1819, 0;
	bra.uni 	$L__BB4_180;
$L__BB4_175:
	mov.b32 	%r632, %f25;
	shl.b32 	%r1283, %r632, 8;
	or.b32  	%r633, %r1283, -2147483648;
	mov.b64 	%rd320, 0;
	mov.b32 	%r1816, 0;
	mov.u64 	%rd318, __cudart_i2opi_f;
	mov.u64 	%rd319, %rd4;
$L__BB4_176:
	.pragma "nounroll";
	ld.global.nc.u32 	%r1284, [%rd318];
	mad.wide.u32 	%rd186, %r1284, %r633, %rd320;
	shr.u64 	%rd320, %rd186, 32;
	st.local.u32 	[%rd319], %rd186;
	add.s32 	%r1816, %r1816, 1;
	add.s64 	%rd319, %rd319, 4;
	add.s64 	%rd318, %rd318, 4;
	setp.ne.s32 	%p120, %r1816, 6;
	@%p120 bra 	$L__BB4_176;
	shr.u32 	%r1285, %r632, 23;
	st.local.u32 	[%rd4+24], %rd320;
	and.b32  	%r636, %r1285, 31;
	and.b32  	%r1286, %r1285, 224;
	add.s32 	%r1287, %r1286, -128;
	shr.u32 	%r1288, %r1287, 5;
	mul.wide.u32 	%rd187, %r1288, 4;
	sub.s64 	%rd63, %rd4, %rd187;
	ld.local.u32 	%r1817, [%rd63+24];
	ld.local.u32 	%r1818, [%rd63+20];
	setp.eq.s32 	%p121, %r636, 0;
	@%p121 bra 	$L__BB4_179;
	shf.l.wrap.b32 	%r1817, %r1818, %r1817, %r636;
	ld.local.u32 	%r1289, [%rd63+16];
	shf.l.wrap.b32 	%r1818, %r1289, %r1818, %r636;
$L__BB4_179:
	shr.u32 	%r1290, %r1817, 30;
	shf.l.wrap.b32 	%r1291, %r1818, %r1817, 2;
	shl.b32 	%r1292, %r1818, 2;
	shr.u32 	%r1293, %r1291, 31;
	add.s32 	%r1294, %r1293, %r1290;
	neg.s32 	%r1295, %r1294;
	setp.lt.s32 	%p122, %r632, 0;
	selp.b32 	%r1819, %r1295, %r1294, %p122;
	xor.b32  	%r1296, %r1291, %r632;
	shr.s32 	%r1297, %r1291, 31;
	xor.b32  	%r1298, %r1297, %r1291;
	xor.b32  	%r1299, %r1297, %r1292;
	cvt.u64.u32 	%rd188, %r1298;
	shl.b64 	%rd189, %rd188, 32;
	cvt.u64.u32 	%rd190, %r1299;
	or.b64  	%rd191, %rd189, %rd190;
	cvt.rn.f64.s64 	%fd123, %rd191;
	mul.f64 	%fd124, %fd123, 0d3BF921FB54442D19;
	cvt.rn.f32.f64 	%f181, %fd124;
	neg.f32 	%f182, %f181;
	setp.lt.s32 	%p123, %r1296, 0;
	selp.f32 	%f367, %f182, %f181, %p123;
$L__BB4_180:
	mul.f64 	%fd125, %fd24, %fd243;
	sub.f64 	%fd28, %fd251, %fd125;
	add.s32 	%r1301, %r1819, 1;
	mul.rn.f32 	%f184, %f367, %f367;
	and.b32  	%r1302, %r1819, 1;
	setp.eq.b32 	%p124, %r1302, 1;
	selp.f32 	%f185, %f367, 0f3F800000, %p124;
	fma.rn.f32 	%f186, %f184, %f185, 0f00000000;
	fma.rn.f32 	%f187, %f184, 0f37CBAC00, 0fBAB607ED;
	selp.f32 	%f188, 0fB94D4153, %f187, %p124;
	selp.f32 	%f189, 0f3C0885E4, 0f3D2AAABB, %p124;
	fma.rn.f32 	%f190, %f188, %f184, %f189;
	selp.f32 	%f191, 0fBE2AAAA8, 0fBEFFFFFF, %p124;
	fma.rn.f32 	%f192, %f190, %f184, %f191;
	fma.rn.f32 	%f193, %f192, %f186, %f185;
	and.b32  	%r1303, %r1301, 2;
	setp.eq.s32 	%p125, %r1303, 0;
	mov.f32 	%f194, 0f00000000;
	sub.f32 	%f195, %f194, %f193;
	selp.f32 	%f196, %f193, %f195, %p125;
	cvt.f64.f32 	%fd126, %f196;
	mul.f64 	%fd127, %fd126, 0dC024000000000000;
	fma.rn.f64 	%fd29, %fd27, %fd27, %fd127;
	mul.f64 	%fd128, %fd28, 0d401921FB54442D18;
	cvt.rn.f32.f64 	%f31, %fd128;
	mul.f32 	%f197, %f31, 0f3F22F983;
	cvt.rni.s32.f32 	%r1823, %f197;
	cvt.rn.f32.s32 	%f198, %r1823;
	fma.rn.f32 	%f199, %f198, 0fBFC90FDA, %f31;
	fma.rn.f32 	%f200, %f198, 0fB3A22168, %f199;
	fma.rn.f32 	%f368, %f198, 0fA7C234C5, %f200;
	abs.f32 	%f33, %f31;
	setp.ltu.f32 	%p126, %f33, 0f47CE4780;
	@%p126 bra 	$L__BB4_188;
	setp.eq.f32 	%p127, %f33, 0f7F800000;
	@%p127 bra 	$L__BB4_187;
	mov.b32 	%r646, %f31;
	shl.b32 	%r1305, %r646, 8;
	or.b32  	%r647, %r1305, -2147483648;
	mov.b64 	%rd321, 0;
	mov.b32 	%r1820, 0;
$L__BB4_183:
	.pragma "nounroll";
	mul.wide.u32 	%rd193, %r1820, 4;
	mov.u64 	%rd194, __cudart_i2opi_f;
	add.s64 	%rd195, %rd194, %rd193;
	ld.global.nc.u32 	%r1306, [%rd195];
	mad.wide.u32 	%rd196, %r1306, %r647, %rd321;
	shr.u64 	%rd321, %rd196, 32;
	add.s64 	%rd197, %rd4, %rd193;
	st.local.u32 	[%rd197], %rd196;
	add.s32 	%r1820, %r1820, 1;
	setp.ne.s32 	%p128, %r1820, 6;
	@%p128 bra 	$L__BB4_183;
	shr.u32 	%r1307, %r646, 23;
	st.local.u32 	[%rd4+24], %rd321;
	and.b32  	%r650, %r1307, 31;
	and.b32  	%r1308, %r1307, 224;
	add.s32 	%r1309, %r1308, -128;
	shr.u32 	%r1310, %r1309, 5;
	mul.wide.u32 	%rd198, %r1310, 4;
	sub.s64 	%rd66, %rd4, %rd198;
	ld.local.u32 	%r1821, [%rd66+24];
	ld.local.u32 	%r1822, [%rd66+20];
	setp.eq.s32 	%p129, %r650, 0;
	@%p129 bra 	$L__BB4_186;
	shf.l.wrap.b32 	%r1821, %r1822, %r1821, %r650;
	ld.local.u32 	%r1311, [%rd66+16];
	shf.l.wrap.b32 	%r1822, %r1311, %r1822, %r650;
$L__BB4_186:
	shr.u32 	%r1312, %r1821, 30;
	shf.l.wrap.b32 	%r1313, %r1822, %r1821, 2;
	shl.b32 	%r1314, %r1822, 2;
	shr.u32 	%r1315, %r1313, 31;
	add.s32 	%r1316, %r1315, %r1312;
	neg.s32 	%r1317, %r1316;
	setp.lt.s32 	%p130, %r646, 0;
	selp.b32 	%r1823, %r1317, %r1316, %p130;
	xor.b32  	%r1318, %r1313, %r646;
	shr.s32 	%r1319, %r1313, 31;
	xor.b32  	%r1320, %r1319, %r1313;
	xor.b32  	%r1321, %r1319, %r1314;
	cvt.u64.u32 	%rd199, %r1320;
	shl.b64 	%rd200, %rd199, 32;
	cvt.u64.u32 	%rd201, %r1321;
	or.b64  	%rd202, %rd200, %rd201;
	cvt.rn.f64.s64 	%fd129, %rd202;
	mul.f64 	%fd130, %fd129, 0d3BF921FB54442D19;
	cvt.rn.f32.f64 	%f201, %fd130;
	neg.f32 	%f202, %f201;
	setp.lt.s32 	%p131, %r1318, 0;
	selp.f32 	%f368, %f202, %f201, %p131;
	bra.uni 	$L__BB4_188;
$L__BB4_187:
	mov.f32 	%f203, 0f00000000;
	mul.rn.f32 	%f368, %f31, %f203;
	mov.b32 	%r1823, 0;
$L__BB4_188:
	add.s32 	%r1323, %r1823, 1;
	mul.rn.f32 	%f204, %f368, %f368;
	and.b32  	%r1324, %r1823, 1;
	setp.eq.b32 	%p132, %r1324, 1;
	selp.f32 	%f205, %f368, 0f3F800000, %p132;
	fma.rn.f32 	%f206, %f204, %f205, 0f00000000;
	fma.rn.f32 	%f207, %f204, 0f37CBAC00, 0fBAB607ED;
	selp.f32 	%f208, 0fB94D4153, %f207, %p132;
	selp.f32 	%f209, 0f3C0885E4, 0f3D2AAABB, %p132;
	fma.rn.f32 	%f210, %f208, %f204, %f209;
	selp.f32 	%f211, 0fBE2AAAA8, 0fBEFFFFFF, %p132;
	fma.rn.f32 	%f212, %f210, %f204, %f211;
	fma.rn.f32 	%f213, %f212, %f206, %f205;
	and.b32  	%r1325, %r1323, 2;
	setp.eq.s32 	%p133, %r1325, 0;
	mov.f32 	%f214, 0f00000000;
	sub.f32 	%f215, %f214, %f213;
	selp.f32 	%f216, %f213, %f215, %p133;
	cvt.f64.f32 	%fd131, %f216;
	mul.f64 	%fd132, %fd131, 0dC024000000000000;
	fma.rn.f64 	%fd133, %fd28, %fd28, %fd132;
	add.f64 	%fd134, %fd29, 0d4034000000000000;
	add.f64 	%fd135, %fd134, %fd133;
	mul.f64 	%fd136, %fd243, 0d3FD3333333333333;
	fma.rn.f64 	%fd137, %fd25, %fd136, %fd255;
	setp.le.f64 	%p134, %fd135, %fd137;
	@%p134 bra 	$L__BB4_190;
	mul.f64 	%fd243, %fd243, 0d3FE0000000000000;
	add.s32 	%r1815, %r1815, 1;
	setp.ne.s32 	%p135, %r1815, 20;
	@%p135 bra 	$L__BB4_172;
$L__BB4_190:
	setp.neu.f64 	%p136, %fd243, 0d0000000000000000;
	@%p136 bra 	$L__BB4_192;
	cvta.to.local.u64 	%rd204, %rd111;
	st.local.u32 	[%rd204], %r1814;
	cvta.global.u64 	%rd206, %rd205;
	{ // callseq 3, 0
	.param .b64 param0;
	st.param.b64 	[param0], %rd206;
	.param .b64 param1;
	st.param.b64 	[param1], %rd111;
	.param .b32 retval0;
	call.uni (retval0), 
	vprintf, 
	(
	param0, 
	param1
	);
	ld.param.b32 	%r1326, [retval0];
	} // callseq 3
	mov.f64 	%fd243, 0d3F50624DD2F1A9FC;
$L__BB4_192:
	mul.f64 	%fd139, %fd23, %fd243;
	sub.f64 	%fd33, %fd252, %fd139;
	sub.f64 	%fd34, %fd33, %fd252;
	mul.f64 	%fd140, %fd24, %fd243;
	sub.f64 	%fd35, %fd251, %fd140;
	sub.f64 	%fd36, %fd35, %fd251;
	mul.f64 	%fd141, %fd33, 0d401921FB54442D18;
	cvt.rn.f32.f64 	%f37, %fd141;
	mul.f32 	%f217, %f37, 0f3F22F983;
	cvt.rni.s32.f32 	%r1843, %f217;
	cvt.rn.f32.s32 	%f218, %r1843;
	fma.rn.f32 	%f219, %f218, 0fBFC90FDA, %f37;
	fma.rn.f32 	%f220, %f218, 0fB3A22168, %f219;
	fma.rn.f32 	%f373, %f218, 0fA7C234C5, %f220;
	abs.f32 	%f39, %f37;
	setp.ltu.f32 	%p137, %f39, 0f47CE4780;
	mov.u32 	%r1827, %r1843;
	mov.f32 	%f369, %f373;
	@%p137 bra 	$L__BB4_200;
	setp.neu.f32 	%p138, %f39, 0f7F800000;
	@%p138 bra 	$L__BB4_195;
	mov.f32 	%f223, 0f00000000;
	mul.rn.f32 	%f369, %f37, %f223;
	mov.b32 	%r1827, 0;
	bra.uni 	$L__BB4_200;
$L__BB4_195:
	mov.b32 	%r661, %f37;
	shl.b32 	%r1329, %r661, 8;
	or.b32  	%r662, %r1329, -2147483648;
	mov.b64 	%rd322, 0;
	mov.b32 	%r1824, 0;
$L__BB4_196:
	.pragma "nounroll";
	mul.wide.u32 	%rd208, %r1824, 4;
	mov.u64 	%rd209, __cudart_i2opi_f;
	add.s64 	%rd210, %rd209, %rd208;
	ld.global.nc.u32 	%r1330, [%rd210];
	mad.wide.u32 	%rd211, %r1330, %r662, %rd322;
	shr.u64 	%rd322, %rd211, 32;
	add.s64 	%rd212, %rd3, %rd208;
	st.local.u32 	[%rd212], %rd211;
	add.s32 	%r1824, %r1824, 1;
	setp.ne.s32 	%p139, %r1824, 6;
	@%p139 bra 	$L__BB4_196;
	shr.u32 	%r1331, %r661, 23;
	st.local.u32 	[%rd3+24], %rd322;
	and.b32  	%r665, %r1331, 31;
	and.b32  	%r1332, %r1331, 224;
	add.s32 	%r1333, %r1332, -128;
	shr.u32 	%r1334, %r1333, 5;
	mul.wide.u32 	%rd213, %r1334, 4;
	sub.s64 	%rd69, %rd3, %rd213;
	ld.local.u32 	%r1825, [%rd69+24];
	ld.local.u32 	%r1826, [%rd69+20];
	setp.eq.s32 	%p140, %r665, 0;
	@%p140 bra 	$L__BB4_199;
	shf.l.wrap.b32 	%r1825, %r1826, %r1825, %r665;
	ld.local.u32 	%r1335, [%rd69+16];
	shf.l.wrap.b32 	%r1826, %r1335, %r1826, %r665;
$L__BB4_199:
	shr.u32 	%r1336, %r1825, 30;
	shf.l.wrap.b32 	%r1337, %r1826, %r1825, 2;
	shl.b32 	%r1338, %r1826, 2;
	shr.u32 	%r1339, %r1337, 31;
	add.s32 	%r1340, %r1339, %r1336;
	neg.s32 	%r1341, %r1340;
	setp.lt.s32 	%p141, %r661, 0;
	selp.b32 	%r1827, %r1341, %r1340, %p141;
	xor.b32  	%r1342, %r1337, %r661;
	shr.s32 	%r1343, %r1337, 31;
	xor.b32  	%r1344, %r1343, %r1337;
	xor.b32  	%r1345, %r1343, %r1338;
	cvt.u64.u32 	%rd214, %r1344;
	shl.b64 	%rd215, %rd214, 32;
	cvt.u64.u32 	%rd216, %r1345;
	or.b64  	%rd217, %rd215, %rd216;
	cvt.rn.f64.s64 	%fd142, %rd217;
	mul.f64 	%fd143, %fd142, 0d3BF921FB54442D19;
	cvt.rn.f32.f64 	%f221, %fd143;
	neg.f32 	%f222, %f221;
	setp.lt.s32 	%p142, %r1342, 0;
	selp.f32 	%f369, %f222, %f221, %p142;
$L__BB4_200:
	add.s32 	%r1347, %r1827, 1;
	mul.rn.f32 	%f224, %f369, %f369;
	and.b32  	%r1348, %r1827, 1;
	setp.eq.b32 	%p143, %r1348, 1;
	selp.f32 	%f225, %f369, 0f3F800000, %p143;
	fma.rn.f32 	%f226, %f224, %f225, 0f00000000;
	fma.rn.f32 	%f227, %f224, 0f37CBAC00, 0fBAB607ED;
	selp.f32 	%f228, 0fB94D4153, %f227, %p143;
	selp.f32 	%f229, 0f3C0885E4, 0f3D2AAABB, %p143;
	fma.rn.f32 	%f230, %f228, %f224, %f229;
	selp.f32 	%f231, 0fBE2AAAA8, 0fBEFFFFFF, %p143;
	fma.rn.f32 	%f232, %f230, %f224, %f231;
	fma.rn.f32 	%f233, %f232, %f226, %f225;
	and.b32  	%r1349, %r1347, 2;
	setp.eq.s32 	%p144, %r1349, 0;
	mov.f32 	%f234, 0f00000000;
	sub.f32 	%f235, %f234, %f233;
	selp.f32 	%f236, %f233, %f235, %p144;
	cvt.f64.f32 	%fd144, %f236;
	mul.f64 	%fd145, %fd144, 0dC024000000000000;
	fma.rn.f64 	%fd37, %fd33, %fd33, %fd145;
	mul.f64 	%fd146, %fd35, 0d401921FB54442D18;
	cvt.rn.f32.f64 	%f43, %fd146;
	mul.f32 	%f237, %f43, 0f3F22F983;
	cvt.rni.s32.f32 	%r1847, %f237;
	cvt.rn.f32.s32 	%f238, %r1847;
	fma.rn.f32 	%f239, %f238, 0fBFC90FDA, %f43;
	fma.rn.f32 	%f240, %f238, 0fB3A22168, %f239;
	fma.rn.f32 	%f374, %f238, 0fA7C234C5, %f240;
	abs.f32 	%f45, %f43;
	setp.ltu.f32 	%p145, %f45, 0f47CE4780;
	mov.u32 	%r1831, %r1847;
	mov.f32 	%f370, %f374;
	@%p145 bra 	$L__BB4_208;
	setp.eq.f32 	%p146, %f45, 0f7F800000;
	@%p146 bra 	$L__BB4_207;
	mov.b32 	%r675, %f43;
	shl.b32 	%r1351, %r675, 8;
	or.b32  	%r676, %r1351, -2147483648;
	mov.b64 	%rd323, 0;
	mov.b32 	%r1828, 0;
$L__BB4_203:
	.pragma "nounroll";
	mul.wide.u32 	%rd219, %r1828, 4;
	mov.u64 	%rd220, __cudart_i2opi_f;
	add.s64 	%rd221, %rd220, %rd219;
	ld.global.nc.u32 	%r1352, [%rd221];
	mad.wide.u32 	%rd222, %r1352, %r676, %rd323;
	shr.u64 	%rd323, %rd222, 32;
	add.s64 	%rd223, %rd3, %rd219;
	st.local.u32 	[%rd223], %rd222;
	add.s32 	%r1828, %r1828, 1;
	setp.ne.s32 	%p147, %r1828, 6;
	@%p147 bra 	$L__BB4_203;
	shr.u32 	%r1353, %r675, 23;
	st.local.u32 	[%rd3+24], %rd323;
	and.b32  	%r679, %r1353, 31;
	and.b32  	%r1354, %r1353, 224;
	add.s32 	%r1355, %r1354, -128;
	shr.u32 	%r1356, %r1355, 5;
	mul.wide.u32 	%rd224, %r1356, 4;
	sub.s64 	%rd72, %rd3, %rd224;
	ld.local.u32 	%r1829, [%rd72+24];
	ld.local.u32 	%r1830, [%rd72+20];
	setp.eq.s32 	%p148, %r679, 0;
	@%p148 bra 	$L__BB4_206;
	shf.l.wrap.b32 	%r1829, %r1830, %r1829, %r679;
	ld.local.u32 	%r1357, [%rd72+16];
	shf.l.wrap.b32 	%r1830, %r1357, %r1830, %r679;
$L__BB4_206:
	shr.u32 	%r1358, %r1829, 30;
	shf.l.wrap.b32 	%r1359, %r1830, %r1829, 2;
	shl.b32 	%r1360, %r1830, 2;
	shr.u32 	%r1361, %r1359, 31;
	add.s32 	%r1362, %r1361, %r1358;
	neg.s32 	%r1363, %r1362;
	setp.lt.s32 	%p149, %r675, 0;
	selp.b32 	%r1831, %r1363, %r1362, %p149;
	xor.b32  	%r1364, %r1359, %r675;
	shr.s32 	%r1365, %r1359, 31;
	xor.b32  	%r1366, %r1365, %r1359;
	xor.b32  	%r1367, %r1365, %r1360;
	cvt.u64.u32 	%rd225, %r1366;
	shl.b64 	%rd226, %rd225, 32;
	cvt.u64.u32 	%rd227, %r1367;
	or.b64  	%rd228, %rd226, %rd227;
	cvt.rn.f64.s64 	%fd147, %rd228;
	mul.f64 	%fd148, %fd147, 0d3BF921FB54442D19;
	cvt.rn.f32.f64 	%f241, %fd148;
	neg.f32 	%f242, %f241;
	setp.lt.s32 	%p150, %r1364, 0;
	selp.f32 	%f370, %f242, %f241, %p150;
	bra.uni 	$L__BB4_208;
$L__BB4_207:
	mov.f32 	%f243, 0f00000000;
	mul.rn.f32 	%f370, %f43, %f243;
	mov.b32 	%r1831, 0;
$L__BB4_208:
	setp.ltu.f32 	%p151, %f39, 0f47CE4780;
	add.s32 	%r1369, %r1831, 1;
	mul.rn.f32 	%f244, %f370, %f370;
	and.b32  	%r1370, %r1831, 1;
	setp.eq.b32 	%p152, %r1370, 1;
	selp.f32 	%f245, %f370, 0f3F800000, %p152;
	fma.rn.f32 	%f246, %f244, %f245, 0f00000000;
	fma.rn.f32 	%f247, %f244, 0f37CBAC00, 0fBAB607ED;
	selp.f32 	%f248, 0fB94D4153, %f247, %p152;
	selp.f32 	%f249, 0f3C0885E4, 0f3D2AAABB, %p152;
	fma.rn.f32 	%f250, %f248, %f244, %f249;
	selp.f32 	%f251, 0fBE2AAAA8, 0fBEFFFFFF, %p152;
	fma.rn.f32 	%f252, %f250, %f244, %f251;
	fma.rn.f32 	%f253, %f252, %f246, %f245;
	and.b32  	%r1371, %r1369, 2;
	setp.eq.s32 	%p153, %r1371, 0;
	mov.f32 	%f254, 0f00000000;
	sub.f32 	%f255, %f254, %f253;
	selp.f32 	%f256, %f253, %f255, %p153;
	cvt.f64.f32 	%fd149, %f256;
	mul.f64 	%fd150, %fd149, 0dC024000000000000;
	fma.rn.f64 	%fd151, %fd35, %fd35, %fd150;
	add.f64 	%fd152, %fd37, 0d4034000000000000;
	add.f64 	%fd38, %fd152, %fd151;
	mov.u32 	%r1835, %r1843;
	mov.f32 	%f371, %f373;
	@%p151 bra 	$L__BB4_216;
	setp.neu.f32 	%p154, %f39, 0f7F800000;
	@%p154 bra 	$L__BB4_211;
	mov.f32 	%f259, 0f00000000;
	mul.rn.f32 	%f371, %f37, %f259;
	mov.b32 	%r1835, 0;
	bra.uni 	$L__BB4_216;
$L__BB4_211:
	mov.b32 	%r688, %f37;
	shl.b32 	%r1373, %r688, 8;
	or.b32  	%r689, %r1373, -2147483648;
	mov.b64 	%rd324, 0;
	mov.b32 	%r1832, 0;
$L__BB4_212:
	.pragma "nounroll";
	mul.wide.u32 	%rd230, %r1832, 4;
	mov.u64 	%rd231, __cudart_i2opi_f;
	add.s64 	%rd232, %rd231, %rd230;
	ld.global.nc.u32 	%r1374, [%rd232];
	mad.wide.u32 	%rd233, %r1374, %r689, %rd324;
	shr.u64 	%rd324, %rd233, 32;
	add.s64 	%rd234, %rd2, %rd230;
	st.local.u32 	[%rd234], %rd233;
	add.s32 	%r1832, %r1832, 1;
	setp.ne.s32 	%p155, %r1832, 6;
	@%p155 bra 	$L__BB4_212;
	shr.u32 	%r1375, %r688, 23;
	st.local.u32 	[%rd2+24], %rd324;
	and.b32  	%r692, %r1375, 31;
	and.b32  	%r1376, %r1375, 224;
	add.s32 	%r1377, %r1376, -128;
	shr.u32 	%r1378, %r1377, 5;
	mul.wide.u32 	%rd235, %r1378, 4;
	sub.s64 	%rd75, %rd2, %rd235;
	ld.local.u32 	%r1833, [%rd75+24];
	ld.local.u32 	%r1834, [%rd75+20];
	setp.eq.s32 	%p156, %r692, 0;
	@%p156 bra 	$L__BB4_215;
	shf.l.wrap.b32 	%r1833, %r1834, %r1833, %r692;
	ld.local.u32 	%r1379, [%rd75+16];
	shf.l.wrap.b32 	%r1834, %r1379, %r1834, %r692;
$L__BB4_215:
	shr.u32 	%r1380, %r1833, 30;
	shf.l.wrap.b32 	%r1381, %r1834, %r1833, 2;
	shl.b32 	%r1382, %r1834, 2;
	shr.u32 	%r1383, %r1381, 31;
	add.s32 	%r1384, %r1383, %r1380;
	neg.s32 	%r1385, %r1384;
	setp.lt.s32 	%p157, %r688, 0;
	selp.b32 	%r1835, %r1385, %r1384, %p157;
	xor.b32  	%r1386, %r1381, %r688;
	shr.s32 	%r1387, %r1381, 31;
	xor.b32  	%r1388, %r1387, %r1381;
	xor.b32  	%r1389, %r1387, %r1382;
	cvt.u64.u32 	%rd236, %r1388;
	shl.b64 	%rd237, %rd236, 32;
	cvt.u64.u32 	%rd238, %r1389;
	or.b64  	%rd239, %rd237, %rd238;
	cvt.rn.f64.s64 	%fd153, %rd239;
	mul.f64 	%fd154, %fd153, 0d3BF921FB54442D19;
	cvt.rn.f32.f64 	%f257, %fd154;
	neg.f32 	%f258, %f257;
	setp.lt.s32 	%p158, %r1386, 0;
	selp.f32 	%f371, %f258, %f257, %p158;
$L__BB4_216:
	setp.ltu.f32 	%p159, %f45, 0f47CE4780;
	mul.rn.f32 	%f260, %f371, %f371;
	and.b32  	%r1391, %r1835, 1;
	setp.eq.b32 	%p160, %r1391, 1;
	selp.f32 	%f261, 0f3F800000, %f371, %p160;
	fma.rn.f32 	%f262, %f260, %f261, 0f00000000;
	fma.rn.f32 	%f263, %f260, 0f37CBAC00, 0fBAB607ED;
	selp.f32 	%f264, %f263, 0fB94D4153, %p160;
	selp.f32 	%f265, 0f3D2AAABB, 0f3C0885E4, %p160;
	fma.rn.f32 	%f266, %f264, %f260, %f265;
	selp.f32 	%f267, 0fBEFFFFFF, 0fBE2AAAA8, %p160;
	fma.rn.f32 	%f268, %f266, %f260, %f267;
	fma.rn.f32 	%f269, %f268, %f262, %f261;
	and.b32  	%r1392, %r1835, 2;
	setp.eq.s32 	%p161, %r1392, 0;
	mov.f32 	%f270, 0f00000000;
	sub.f32 	%f271, %f270, %f269;
	selp.f32 	%f272, %f269, %f271, %p161;
	cvt.f64.f32 	%fd155, %f272;
	mul.f64 	%fd156, %fd155, 0d401921FB54442D18;
	add.f64 	%fd157, %fd33, %fd33;
	fma.rn.f64 	%fd39, %fd156, 0d4024000000000000, %fd157;
	mul.f64 	%fd158, %fd35, 0d0000000000000000;
	fma.rn.f64 	%fd40, %fd35, 0d0000000000000000, %fd158;
	mov.u32 	%r1839, %r1847;
	mov.f32 	%f372, %f374;
	@%p159 bra 	$L__BB4_224;
	setp.eq.f32 	%p162, %f45, 0f7F800000;
	@%p162 bra 	$L__BB4_223;
	mov.b32 	%r701, %f43;
	mov.b64 	%rd325, 0;
	mov.b32 	%r1836, 0;
$L__BB4_219:
	.pragma "nounroll";
	mul.wide.u32 	%rd241, %r1836, 4;
	mov.u64 	%rd242, __cudart_i2opi_f;
	add.s64 	%rd243, %rd242, %rd241;
	ld.global.nc.u32 	%r1394, [%rd243];
	shl.b32 	%r1395, %r701, 8;
	or.b32  	%r1396, %r1395, -2147483648;
	mad.wide.u32 	%rd244, %r1394, %r1396, %rd325;
	shr.u64 	%rd325, %rd244, 32;
	add.s64 	%rd245, %rd2, %rd241;
	st.local.u32 	[%rd245], %rd244;
	add.s32 	%r1836, %r1836, 1;
	setp.ne.s32 	%p163, %r1836, 6;
	@%p163 bra 	$L__BB4_219;
	shr.u32 	%r1397, %r701, 23;
	st.local.u32 	[%rd2+24], %rd325;
	and.b32  	%r704, %r1397, 31;
	and.b32  	%r1398, %r1397, 224;
	add.s32 	%r1399, %r1398, -128;
	shr.u32 	%r1400, %r1399, 5;
	mul.wide.u32 	%rd246, %r1400, 4;
	sub.s64 	%rd78, %rd2, %rd246;
	ld.local.u32 	%r1837, [%rd78+24];
	ld.local.u32 	%r1838, [%rd78+20];
	setp.eq.s32 	%p164, %r704, 0;
	@%p164 bra 	$L__BB4_222;
	shf.l.wrap.b32 	%r1837, %r1838, %r1837, %r704;
	ld.local.u32 	%r1401, [%rd78+16];
	shf.l.wrap.b32 	%r1838, %r1401, %r1838, %r704;
$L__BB4_222:
	shr.u32 	%r1402, %r1837, 30;
	shf.l.wrap.b32 	%r1403, %r1838, %r1837, 2;
	shl.b32 	%r1404, %r1838, 2;
	shr.u32 	%r1405, %r1403, 31;
	add.s32 	%r1406, %r1405, %r1402;
	neg.s32 	%r1407, %r1406;
	setp.lt.s32 	%p165, %r701, 0;
	selp.b32 	%r1839, %r1407, %r1406, %p165;
	xor.b32  	%r1408, %r1403, %r701;
	shr.s32 	%r1409, %r1403, 31;
	xor.b32  	%r1410, %r1409, %r1403;
	xor.b32  	%r1411, %r1409, %r1404;
	cvt.u64.u32 	%rd247, %r1410;
	shl.b64 	%rd248, %rd247, 32;
	cvt.u64.u32 	%rd249, %r1411;
	or.b64  	%rd250, %rd248, %rd249;
	cvt.rn.f64.s64 	%fd159, %rd250;
	mul.f64 	%fd160, %fd159, 0d3BF921FB54442D19;
	cvt.rn.f32.f64 	%f273, %fd160;
	neg.f32 	%f274, %f273;
	setp.lt.s32 	%p166, %r1408, 0;
	selp.f32 	%f372, %f274, %f273, %p166;
	bra.uni 	$L__BB4_224;
$L__BB4_223:
	mov.f32 	%f275, 0f00000000;
	mul.rn.f32 	%f372, %f43, %f275;
	mov.b32 	%r1839, 0;
$L__BB4_224:
	setp.ltu.f32 	%p167, %f39, 0f47CE4780;
	mul.rn.f32 	%f276, %f372, %f372;
	and.b32  	%r1413, %r1839, 1;
	setp.eq.b32 	%p168, %r1413, 1;
	selp.f32 	%f277, 0f3F800000, %f372, %p168;
	fma.rn.f32 	%f278, %f276, %f277, 0f00000000;
	fma.rn.f32 	%f279, %f276, 0f37CBAC00, 0fBAB607ED;
	selp.f32 	%f280, %f279, 0fB94D4153, %p168;
	selp.f32 	%f281, 0f3D2AAABB, 0f3C0885E4, %p168;
	fma.rn.f32 	%f282, %f280, %f276, %f281;
	selp.f32 	%f283, 0fBEFFFFFF, 0fBE2AAAA8, %p168;
	fma.rn.f32 	%f284, %f282, %f276, %f283;
	fma.rn.f32 	%f285, %f284, %f278, %f277;
	and.b32  	%r1414, %r1839, 2;
	setp.eq.s32 	%p169, %r1414, 0;
	mov.f32 	%f286, 0f00000000;
	sub.f32 	%f287, %f286, %f285;
	selp.f32 	%f288, %f285, %f287, %p169;
	cvt.f64.f32 	%fd161, %f288;
	mul.f64 	%fd162, %fd161, 0d0000000000000000;
	fma.rn.f64 	%fd163, %fd162, 0d4024000000000000, %fd40;
	add.f64 	%fd164, %fd39, 0d0000000000000000;
	add.f64 	%fd41, %fd164, %fd163;
	mul.f64 	%fd165, %fd33, 0d0000000000000000;
	fma.rn.f64 	%fd42, %fd33, 0d0000000000000000, %fd165;
	@%p167 bra 	$L__BB4_232;
	setp.eq.f32 	%p170, %f39, 0f7F800000;
	@%p170 bra 	$L__BB4_231;
	mov.b32 	%r713, %f37;
	shl.b32 	%r1416, %r713, 8;
	or.b32  	%r714, %r1416, -2147483648;
	mov.b64 	%rd326, 0;
	mov.b32 	%r1840, 0;
$L__BB4_227:
	.pragma "nounroll";
	mul.wide.u32 	%rd252, %r1840, 4;
	mov.u64 	%rd253, __cudart_i2opi_f;
	add.s64 	%rd254, %rd253, %rd252;
	ld.global.nc.u32 	%r1417, [%rd254];
	mad.wide.u32 	%rd255, %r1417, %r714, %rd326;
	shr.u64 	%rd326, %rd255, 32;
	add.s64 	%rd256, %rd2, %rd252;
	st.local.u32 	[%rd256], %rd255;
	add.s32 	%r1840, %r1840, 1;
	setp.ne.s32 	%p171, %r1840, 6;
	@%p171 bra 	$L__BB4_227;
	shr.u32 	%r1418, %r713, 23;
	st.local.u32 	[%rd2+24], %rd326;
	and.b32  	%r717, %r1418, 31;
	and.b32  	%r1419, %r1418, 224;
	add.s32 	%r1420, %r1419, -128;
	shr.u32 	%r1421, %r1420, 5;
	mul.wide.u32 	%rd257, %r1421, 4;
	sub.s64 	%rd81, %rd2, %rd257;
	ld.local.u32 	%r1841, [%rd81+24];
	ld.local.u32 	%r1842, [%rd81+20];
	setp.eq.s32 	%p172, %r717, 0;
	@%p172 bra 	$L__BB4_230;
	shf.l.wrap.b32 	%r1841, %r1842, %r1841, %r717;
	ld.local.u32 	%r1422, [%rd81+16];
	shf.l.wrap.b32 	%r1842, %r1422, %r1842, %r717;
$L__BB4_230:
	shr.u32 	%r1423, %r1841, 30;
	shf.l.wrap.b32 	%r1424, %r1842, %r1841, 2;
	shl.b32 	%r1425, %r1842, 2;
	shr.u32 	%r1426, %r1424, 31;
	add.s32 	%r1427, %r1426, %r1423;
	neg.s32 	%r1428, %r1427;
	setp.lt.s32 	%p173, %r713, 0;
	selp.b32 	%r1843, %r1428, %r1427, %p173;
	xor.b32  	%r1429, %r1424, %r713;
	shr.s32 	%r1430, %r1424, 31;
	xor.b32  	%r1431, %r1430, %r1424;
	xor.b32  	%r1432, %r1430, %r1425;
	cvt.u64.u32 	%rd258, %r1431;
	shl.b64 	%rd259, %rd258, 32;
	cvt.u64.u32 	%rd260, %r1432;
	or.b64  	%rd261, %rd259, %rd260;
	cvt.rn.f64.s64 	%fd166, %rd261;
	mul.f64 	%fd167, %fd166, 0d3BF921FB54442D19;
	cvt.rn.f32.f64 	%f289, %fd167;
	neg.f32 	%f290, %f289;
	setp.lt.s32 	%p174, %r1429, 0;
	selp.f32 	%f373, %f290, %f289, %p174;
	bra.uni 	$L__BB4_232;
$L__BB4_231:
	mov.f32 	%f291, 0f00000000;
	mul.rn.f32 	%f373, %f37, %f291;
	mov.b32 	%r1843, 0;
$L__BB4_232:
	setp.ltu.f32 	%p175, %f45, 0f47CE4780;
	mul.rn.f32 	%f292, %f373, %f373;
	and.b32  	%r1434, %r1843, 1;
	setp.eq.b32 	%p176, %r1434, 1;
	selp.f32 	%f293, 0f3F800000, %f373, %p176;
	fma.rn.f32 	%f294, %f292, %f293, 0f00000000;
	fma.rn.f32 	%f295, %f292, 0f37CBAC00, 0fBAB607ED;
	selp.f32 	%f296, %f295, 0fB94D4153, %p176;
	selp.f32 	%f297, 0f3D2AAABB, 0f3C0885E4, %p176;
	fma.rn.f32 	%f298, %f296, %f292, %f297;
	selp.f32 	%f299, 0fBEFFFFFF, 0fBE2AAAA8, %p176;
	fma.rn.f32 	%f300, %f298, %f292, %f299;
	fma.rn.f32 	%f301, %f300, %f294, %f293;
	and.b32  	%r1435, %r1843, 2;
	setp.eq.s32 	%p177, %r1435, 0;
	mov.f32 	%f302, 0f00000000;
	sub.f32 	%f303, %f302, %f301;
	selp.f32 	%f304, %f301, %f303, %p177;
	cvt.f64.f32 	%fd168, %f304;
	mul.f64 	%fd169, %fd168, 0d0000000000000000;
	fma.rn.f64 	%fd43, %fd169, 0d4024000000000000, %fd42;
	@%p175 bra 	$L__BB4_240;
	setp.eq.f32 	%p178, %f45, 0f7F800000;
	@%p178 bra 	$L__BB4_239;
	mov.b32 	%r726, %f43;
	shl.b32 	%r1437, %r726, 8;
	or.b32  	%r727, %r1437, -2147483648;
	mov.b64 	%rd327, 0;
	mov.b32 	%r1844, 0;
$L__BB4_235:
	.pragma "nounroll";
	mul.wide.u32 	%rd263, %r1844, 4;
	add.s64 	%rd265, %rd264, %rd263;
	ld.global.nc.u32 	%r1438, [%rd265];
	mad.wide.u32 	%rd266, %r1438, %r727, %rd327;
	shr.u64 	%rd327, %rd266, 32;
	add.s64 	%rd267, %rd2, %rd263;
	st.local.u32 	[%rd267], %rd266;
	add.s32 	%r1844, %r1844, 1;
	setp.ne.s32 	%p179, %r1844, 6;
	@%p179 bra 	$L__BB4_235;
	shr.u32 	%r1439, %r726, 23;
	st.local.u32 	[%rd2+24], %rd327;
	and.b32  	%r730, %r1439, 31;
	and.b32  	%r1440, %r1439, 224;
	add.s32 	%r1441, %r1440, -128;
	shr.u32 	%r1442, %r1441, 5;
	mul.wide.u32 	%rd268, %r1442, 4;
	sub.s64 	%rd84, %rd2, %rd268;
	ld.local.u32 	%r1845, [%rd84+24];
	ld.local.u32 	%r1846, [%rd84+20];
	setp.eq.s32 	%p180, %r730, 0;
	@%p180 bra 	$L__BB4_238;
	shf.l.wrap.b32 	%r1845, %r1846, %r1845, %r730;
	ld.local.u32 	%r1443, [%rd84+16];
	shf.l.wrap.b32 	%r1846, %r1443, %r1846, %r730;
$L__BB4_238:
	shr.u32 	%r1444, %r1845, 30;
	shf.l.wrap.b32 	%r1445, %r1846, %r1845, 2;
	shl.b32 	%r1446, %r1846, 2;
	shr.u32 	%r1447, %r1445, 31;
	add.s32 	%r1448, %r1447, %r1444;
	neg.s32 	%r1449, %r1448;
	setp.lt.s32 	%p181, %r726, 0;
	selp.b32 	%r1847, %r1449, %r1448, %p181;
	xor.b32  	%r1450, %r1445, %r726;
	shr.s32 	%r1451, %r1445, 31;
	xor.b32  	%r1452, %r1451, %r1445;
	xor.b32  	%r1453, %r1451, %r1446;
	cvt.u64.u32 	%rd269, %r1452;
	shl.b64 	%rd270, %rd269, 32;
	cvt.u64.u32 	%rd271, %r1453;
	or.b64  	%rd272, %rd270, %rd271;
	cvt.rn.f64.s64 	%fd170, %rd272;
	mul.f64 	%fd171, %fd170, 0d3BF921FB54442D19;
	cvt.rn.f32.f64 	%f305, %fd171;
	neg.f32 	%f306, %f305;
	setp.lt.s32 	%p182, %r1450, 0;
	selp.f32 	%f374, %f306, %f305, %p182;
	bra.uni 	$L__BB4_240;
$L__BB4_239:
	mov.f32 	%f307, 0f00000000;
	mul.rn.f32 	%f374, %f43, %f307;
	mov.b32 	%r1847, 0;
$L__BB4_240:
	mul.rn.f32 	%f308, %f374, %f374;
	and.b32  	%r1455, %r1847, 1;
	setp.eq.b32 	%p183, %r1455, 1;
	selp.f32 	%f309, 0f3F800000, %f374, %p183;
	fma.rn.f32 	%f310, %f308, %f309, 0f00000000;
	fma.rn.f32 	%f311, %f308, 0f37CBAC00, 0fBAB607ED;
	selp.f32 	%f312, %f311, 0fB94D4153, %p183;
	selp.f32 	%f313, 0f3D2AAABB, 0f3C0885E4, %p183;
	fma.rn.f32 	%f314, %f312, %f308, %f313;
	selp.f32 	%f315, 0fBEFFFFFF, 0fBE2AAAA8, %p183;
	fma.rn.f32 	%f316, %f314, %f308, %f315;
	fma.rn.f32 	%f317, %f316, %f310, %f309;
	and.b32  	%r1456, %r1847, 2;
	setp.eq.s32 	%p184, %r1456, 0;
	mov.f32 	%f318, 0f00000000;
	sub.f32 	%f319, %f318, %f317;
	selp.f32 	%f320, %f317, %f319, %p184;
	cvt.f64.f32 	%fd172, %f320;
	mul.f64 	%fd173, %fd172, 0d401921FB54442D18;
	add.f64 	%fd174, %fd35, %fd35;
	fma.rn.f64 	%fd175, %fd173, 0d4024000000000000, %fd174;
	add.f64 	%fd176, %fd43, 0d0000000000000000;
	add.f64 	%fd44, %fd176, %fd175;
	sub.f64 	%fd45, %fd41, %fd254;
	sub.f64 	%fd46, %fd44, %fd253;
	fma.rn.f64 	%fd177, %fd34, %fd45, 0d0000000000000000;
	fma.rn.f64 	%fd47, %fd36, %fd46, %fd177;
	abs.f64 	%fd178, %fd47;
	setp.lt.f64 	%p185, %fd178, 0d3D06849B86A12B9B;
	@%p185 bra 	$L__BB4_242;
	rcp.rn.f64 	%fd179, %fd47;
	mul.f64 	%fd180, %fd179, %fd34;
	mul.f64 	%fd181, %fd180, %fd45;
	mov.f64 	%fd182, 0d3FF0000000000000;
	sub.f64 	%fd183, %fd182, %fd181;
	mul.f64 	%fd184, %fd179, %fd45;
	mul.f64 	%fd185, %fd184, %fd34;
	sub.f64 	%fd186, %fd182, %fd185;
	fma.rn.f64 	%fd187, %fd248, %fd186, 0d0000000000000000;
	mul.f64 	%fd188, %fd179, %fd46;
	mul.f64 	%fd189, %fd188, %fd34;
	mov.f64 	%fd190, 0d0000000000000000;
	sub.f64 	%fd191, %fd190, %fd189;
	fma.rn.f64 	%fd192, %fd247, %fd191, %fd187;
	mul.f64 	%fd193, %fd180, %fd46;
	sub.f64 	%fd194, %fd190, %fd193;
	fma.rn.f64 	%fd195, %fd183, %fd192, 0d0000000000000000;
	fma.rn.f64 	%fd196, %fd246, %fd186, 0d0000000000000000;
	fma.rn.f64 	%fd197, %fd245, %fd191, %fd196;
	fma.rn.f64 	%fd198, %fd194, %fd197, %fd195;
	fma.rn.f64 	%fd48, %fd180, %fd34, %fd198;
	mul.f64 	%fd199, %fd184, %fd36;
	sub.f64 	%fd200, %fd190, %fd199;
	fma.rn.f64 	%fd201, %fd248, %fd200, 0d0000000000000000;
	mul.f64 	%fd202, %fd188, %fd36;
	sub.f64 	%fd203, %fd182, %fd202;
	fma.rn.f64 	%fd204, %fd247, %fd203, %fd201;
	fma.rn.f64 	%fd205, %fd183, %fd204, 0d0000000000000000;
	fma.rn.f64 	%fd206, %fd246, %fd200, 0d0000000000000000;
	fma.rn.f64 	%fd207, %fd245, %fd203, %fd206;
	fma.rn.f64 	%fd208, %fd194, %fd207, %fd205;
	fma.rn.f64 	%fd247, %fd180, %fd36, %fd208;
	mul.f64 	%fd209, %fd179, %fd36;
	mul.f64 	%fd210, %fd209, %fd45;
	sub.f64 	%fd211, %fd190, %fd210;
	mul.f64 	%fd212, %fd209, %fd46;
	sub.f64 	%fd213, %fd182, %fd212;
	fma.rn.f64 	%fd214, %fd211, %fd192, 0d0000000000000000;
	fma.rn.f64 	%fd215, %fd213, %fd197, %fd214;
	fma.rn.f64 	%fd246, %fd209, %fd34, %fd215;
	fma.rn.f64 	%fd216, %fd211, %fd204, 0d0000000000000000;
	fma.rn.f64 	%fd217, %fd213, %fd207, %fd216;
	fma.rn.f64 	%fd245, %fd209, %fd36, %fd217;
	mov.f64 	%fd248, %fd48;
$L__BB4_242:
	setp.geu.f64 	%p186, %fd38, %fd255;
	@%p186 bra 	$L__BB4_244;
	mov.f64 	%fd251, %fd35;
	mov.f64 	%fd252, %fd33;
	mov.f64 	%fd253, %fd44;
	mov.f64 	%fd254, %fd41;
	mov.f64 	%fd255, %fd38;
$L__BB4_244:
	ld.param.s8 	%rs2, [_Z14optimizeKernelIN4util9RastriginILi2EEELi2ELj128EEvddPdPiS3_S3_iib_param_8];
	setp.eq.s16 	%p187, %rs2, 0;
	@%p187 bra 	$L__BB4_246;
	ld.param.u64 	%rd300, [_Z14optimizeKernelIN4util9RastriginILi2EEELi2ELj128EEvddPdPiS3_S3_iib_param_5];
	shl.b32 	%r1457, %r1814, 1;
	add.s32 	%r1458, %r1457, %r628;
	cvta.to.global.u64 	%rd273, %rd300;
	mul.wide.s32 	%rd274, %r1458, 8;
	add.s64 	%rd275, %rd273, %rd274;
	st.global.f64 	[%rd275], %fd252;
	st.global.f64 	[%rd275+8], %fd251;
$L__BB4_246:
	add.s32 	%r1814, %r1814, 1;
	setp.ne.s32 	%p188, %r1814, %r768;
	@%p188 bra 	$L__BB4_170;
$L__BB4_247:
	mul.f64 	%fd218, %fd252, 0d401921FB54442D18;
	cvt.rn.f32.f64 	%f61, %fd218;
	mul.f32 	%f321, %f61, 0f3F22F983;
	cvt.rni.s32.f32 	%r1851, %f321;
	cvt.rn.f32.s32 	%f322, %r1851;
	fma.rn.f32 	%f323, %f322, 0fBFC90FDA, %f61;
	fma.rn.f32 	%f324, %f322, 0fB3A22168, %f323;
	fma.rn.f32 	%f375, %f322, 0fA7C234C5, %f324;
	abs.f32 	%f63, %f61;
	setp.ltu.f32 	%p189, %f63, 0f47CE4780;
	@%p189 bra 	$L__BB4_255;
	setp.neu.f32 	%p190, %f63, 0f7F800000;
	@%p190 bra 	$L__BB4_250;
	mov.f32 	%f327, 0f00000000;
	mul.rn.f32 	%f375, %f61, %f327;
	mov.b32 	%r1851, 0;
	bra.uni 	$L__BB4_255;
$L__BB4_250:
	mov.b32 	%r741, %f61;
	shl.b32 	%r1460, %r741, 8;
	or.b32  	%r742, %r1460, -2147483648;
	mov.b64 	%rd330, 0;
	mov.b32 	%r1848, 0;
	mov.u64 	%rd328, __cudart_i2opi_f;
	mov.u64 	%rd329, %rd1;
$L__BB4_251:
	.pragma "nounroll";
	ld.global.nc.u32 	%r1461, [%rd328];
	mad.wide.u32 	%rd278, %r1461, %r742, %rd330;
	shr.u64 	%rd330, %rd278, 32;
	st.local.u32 	[%rd329], %rd278;
	add.s32 	%r1848, %r1848, 1;
	add.s64 	%rd329, %rd329, 4;
	add.s64 	%rd328, %rd328, 4;
	setp.ne.s32 	%p191, %r1848, 6;
	@%p191 bra 	$L__BB4_251;
	shr.u32 	%r1462, %r741, 23;
	st.local.u32 	[%rd1+24], %rd330;
	and.b32  	%r745, %r1462, 31;
	and.b32  	%r1463, %r1462, 224;
	add.s32 	%r1464, %r1463, -128;
	shr.u32 	%r1465, %r1464, 5;
	mul.wide.u32 	%rd279, %r1465, 4;
	sub.s64 	%rd91, %rd1, %rd279;
	ld.local.u32 	%r1849, [%rd91+24];
	ld.local.u32 	%r1850, [%rd91+20];
	setp.eq.s32 	%p192, %r745, 0;
	@%p192 bra 	$L__BB4_254;
	shf.l.wrap.b32 	%r1849, %r1850, %r1849, %r745;
	ld.local.u32 	%r1466, [%rd91+16];
	shf.l.wrap.b32 	%r1850, %r1466, %r1850, %r745;
$L__BB4_254:
	shr.u32 	%r1467, %r1849, 30;
	shf.l.wrap.b32 	%r1468, %r1850, %r1849, 2;
	shl.b32 	%r1469, %r1850, 2;
	shr.u32 	%r1470, %r1468, 31;
	add.s32 	%r1471, %r1470, %r1467;
	neg.s32 	%r1472, %r1471;
	setp.lt.s32 	%p193, %r741, 0;
	selp.b32 	%r1851, %r1472, %r1471, %p193;
	xor.b32  	%r1473, %r1468, %r741;
	shr.s32 	%r1474, %r1468, 31;
	xor.b32  	%r1475, %r1474, %r1468;
	xor.b32  	%r1476, %r1474, %r1469;
	cvt.u64.u32 	%rd280, %r1475;
	shl.b64 	%rd281, %rd280, 32;
	cvt.u64.u32 	%rd282, %r1476;
	or.b64  	%rd283, %rd281, %rd282;
	cvt.rn.f64.s64 	%fd219, %rd283;
	mul.f64 	%fd220, %fd219, 0d3BF921FB54442D19;
	cvt.rn.f32.f64 	%f325, %fd220;
	neg.f32 	%f326, %f325;
	setp.lt.s32 	%p194, %r1473, 0;
	selp.f32 	%f375, %f326, %f325, %p194;
$L__BB4_255:
	add.s32 	%r1478, %r1851, 1;
	mul.rn.f32 	%f328, %f375, %f375;
	and.b32  	%r1479, %r1851, 1;
	setp.eq.b32 	%p195, %r1479, 1;
	selp.f32 	%f329, %f375, 0f3F800000, %p195;
	fma.rn.f32 	%f330, %f328, %f329, 0f00000000;
	fma.rn.f32 	%f331, %f328, 0f37CBAC00, 0fBAB607ED;
	selp.f32 	%f332, 0fB94D4153, %f331, %p195;
	selp.f32 	%f333, 0f3C0885E4, 0f3D2AAABB, %p195;
	fma.rn.f32 	%f334, %f332, %f328, %f333;
	selp.f32 	%f335, 0fBE2AAAA8, 0fBEFFFFFF, %p195;
	fma.rn.f32 	%f336, %f334, %f328, %f335;
	fma.rn.f32 	%f337, %f336, %f330, %f329;
	and.b32  	%r1480, %r1478, 2;
	setp.eq.s32 	%p196, %r1480, 0;
	mov.f32 	%f338, 0f00000000;
	sub.f32 	%f339, %f338, %f337;
	selp.f32 	%f340, %f337, %f339, %p196;
	cvt.f64.f32 	%fd221, %f340;
	mul.f64 	%fd222, %fd221, 0dC024000000000000;
	fma.rn.f64 	%fd67, %fd252, %fd252, %fd222;
	mul.f64 	%fd223, %fd251, 0d401921FB54442D18;
	cvt.rn.f32.f64 	%f67, %fd223;
	mul.f32 	%f341, %f67, 0f3F22F983;
	cvt.rni.s32.f32 	%r1855, %f341;
	cvt.rn.f32.s32 	%f342, %r1855;
	fma.rn.f32 	%f343, %f342, 0fBFC90FDA, %f67;
	fma.rn.f32 	%f344, %f342, 0fB3A22168, %f343;
	fma.rn.f32 	%f376, %f342, 0fA7C234C5, %f344;
	abs.f32 	%f69, %f67;
	setp.ltu.f32 	%p197, %f69, 0f47CE4780;
	@%p197 bra 	$L__BB4_263;
	setp.eq.f32 	%p198, %f69, 0f7F800000;
	@%p198 bra 	$L__BB4_262;
	mov.b32 	%r755, %f67;
	shl.b32 	%r1482, %r755, 8;
	or.b32  	%r756, %r1482, -2147483648;
	mov.b64 	%rd333, 0;
	mov.b32 	%r1852, 0;
	mov.u64 	%rd331, __cudart_i2opi_f;
	mov.u64 	%rd332, %rd1;
$L__BB4_258:
	.pragma "nounroll";
	ld.global.nc.u32 	%r1483, [%rd331];
	mad.wide.u32 	%rd286, %r1483, %r756, %rd333;
	shr.u64 	%rd333, %rd286, 32;
	st.local.u32 	[%rd332], %rd286;
	add.s32 	%r1852, %r1852, 1;
	add.s64 	%rd332, %rd332, 4;
	add.s64 	%rd331, %rd331, 4;
	setp.ne.s32 	%p199, %r1852, 6;
	@%p199 bra 	$L__BB4_258;
	shr.u32 	%r1484, %r755, 23;
	st.local.u32 	[%rd1+24], %rd333;
	and.b32  	%r759, %r1484, 31;
	and.b32  	%r1485, %r1484, 224;
	add.s32 	%r1486, %r1485, -128;
	shr.u32 	%r1487, %r1486, 5;
	mul.wide.u32 	%rd287, %r1487, 4;
	sub.s64 	%rd98, %rd1, %rd287;
	ld.local.u32 	%r1853, [%rd98+24];
	ld.local.u32 	%r1854, [%rd98+20];
	setp.eq.s32 	%p200, %r759, 0;
	@%p200 bra 	$L__BB4_261;
	shf.l.wrap.b32 	%r1853, %r1854, %r1853, %r759;
	ld.local.u32 	%r1488, [%rd98+16];
	shf.l.wrap.b32 	%r1854, %r1488, %r1854, %r759;
$L__BB4_261:
	shr.u32 	%r1489, %r1853, 30;
	shf.l.wrap.b32 	%r1490, %r1854, %r1853, 2;
	shl.b32 	%r1491, %r1854, 2;
	shr.u32 	%r1492, %r1490, 31;
	add.s32 	%r1493, %r1492, %r1489;
	neg.s32 	%r1494, %r1493;
	setp.lt.s32 	%p201, %r755, 0;
	selp.b32 	%r1855, %r1494, %r1493, %p201;
	xor.b32  	%r1495, %r1490, %r755;
	shr.s32 	%r1496, %r1490, 31;
	xor.b32  	%r1497, %r1496, %r1490;
	xor.b32  	%r1498, %r1496, %r1491;
	cvt.u64.u32 	%rd288, %r1497;
	shl.b64 	%rd289, %rd288, 32;
	cvt.u64.u32 	%rd290, %r1498;
	or.b64  	%rd291, %rd289, %rd290;
	cvt.rn.f64.s64 	%fd224, %rd291;
	mul.f64 	%fd225, %fd224, 0d3BF921FB54442D19;
	cvt.rn.f32.f64 	%f345, %fd225;
	neg.f32 	%f346, %f345;
	setp.lt.s32 	%p202, %r1495, 0;
	selp.f32 	%f376, %f346, %f345, %p202;
	bra.uni 	$L__BB4_263;
$L__BB4_262:
	mov.f32 	%f347, 0f00000000;
	mul.rn.f32 	%f376, %f67, %f347;
	mov.b32 	%r1855, 0;
$L__BB4_263:
	ld.param.u64 	%rd299, [_Z14optimizeKernelIN4util9RastriginILi2EEELi2ELj128EEvddPdPiS3_S3_iib_param_4];
	ld.param.u64 	%rd298, [_Z14optimizeKernelIN4util9RastriginILi2EEELi2ELj128EEvddPdPiS3_S3_iib_param_3];
	add.s32 	%r1500, %r1855, 1;
	mul.rn.f32 	%f348, %f376, %f376;
	and.b32  	%r1501, %r1855, 1;
	setp.eq.b32 	%p203, %r1501, 1;
	selp.f32 	%f349, %f376, 0f3F800000, %p203;
	fma.rn.f32 	%f350, %f348, %f349, 0f00000000;
	fma.rn.f32 	%f351, %f348, 0f37CBAC00, 0fBAB607ED;
	selp.f32 	%f352, 0fB94D4153, %f351, %p203;
	selp.f32 	%f353, 0f3C0885E4, 0f3D2AAABB, %p203;
	fma.rn.f32 	%f354, %f352, %f348, %f353;
	selp.f32 	%f355, 0fBE2AAAA8, 0fBEFFFFFF, %p203;
	fma.rn.f32 	%f356, %f354, %f348, %f355;
	fma.rn.f32 	%f357, %f356, %f350, %f349;
	and.b32  	%r1502, %r1500, 2;
	setp.eq.s32 	%p204, %r1502, 0;
	mov.f32 	%f358, 0f00000000;
	sub.f32 	%f359, %f358, %f357;
	selp.f32 	%f360, %f357, %f359, %p204;
	cvt.f64.f32 	%fd226, %f360;
	mul.f64 	%fd227, %fd226, 0dC024000000000000;
	fma.rn.f64 	%fd228, %fd251, %fd251, %fd227;
	add.f64 	%fd229, %fd67, 0d4034000000000000;
	add.f64 	%fd230, %fd229, %fd228;
	st.global.f64 	[%rd32], %fd230;
	cvta.to.global.u64 	%rd292, %rd298;
	mul.wide.s32 	%rd293, %r1, 4;
	add.s64 	%rd294, %rd292, %rd293;
	st.global.u32 	[%rd294], %r1;
	cvta.to.global.u64 	%rd295, %rd299;
	mul.wide.s32 	%rd296, %r2, 8;
	add.s64 	%rd297, %rd295, %rd296;
	st.global.f64 	[%rd297], %fd252;
	st.global.f64 	[%rd297+8], %fd251;
$L__BB4_264:
	ret;

}
	// .globl	_Z14optimizeKernelIN4util9RastriginILi2EEELi2ELj256EEvddPdPiS3_S3_iib
.visible .entry _Z14optimizeKernelIN4util9RastriginILi2EEELi2ELj256EEvddPdPiS3_S3_iib(
	.param .f64 _Z14optimizeKernelIN4util9RastriginILi2EEELi2ELj256EEvddPdPiS3_S3_iib_param_0,
	.param .f64 _Z14optimizeKernelIN4util9RastriginILi2EEELi2ELj256EEvddPdPiS3_S3_iib_param_1,
	.param .u64 .ptr .align 1 _Z14optimizeKernelIN4util9RastriginILi2EEELi2ELj256EEvddPdPiS3_S3_iib_param_2,
	.param .u64 .ptr .align 1 _Z14optimizeKernelIN4util9RastriginILi2EEELi2ELj256EEvddPdPiS3_S3_iib_param_3,
	.param .u64 .ptr .align 1 _Z14optimizeKernelIN4util9RastriginILi2EEELi2ELj256EEvddPdPiS3_S3_iib_param_4,
	.param .u64 .ptr .align 1 _Z14optimizeKernelIN4util9RastriginILi2EEELi2ELj256EEvddPdPiS3_S3_iib_param_5,
	.param .u32 _Z14optimizeKernelIN4util9RastriginILi2EEELi2ELj256EEvddPdPiS3_S3_iib_param_6,
	.param .u32 _Z14optimizeKernelIN4util9RastriginILi2EEELi2ELj256EEvddPdPiS3_S3_iib_param_7,
	.param .u8 _Z14optimizeKernelIN4util9RastriginILi2EEELi2ELj256EEvddPdPiS3_S3_iib_param_8
)
{
	.local .align 16 .b8 	__local_depot5[80];
	.reg .b64 	%SP;
	.reg .b64 	%SPL;
	.reg .pred 	%p<206>;
	.reg .b16 	%rs<3>;
	.reg .b32 	%r<1856>;
	.reg .b32 	%f<377>;
	.reg .b64 	%rd<334>;
	.reg .b64 	%fd<260>;

	mov.u64 	%SPL, __local_depot5;
	cvta.local.u64 	%SP, %SPL;
	ld.param.f64 	%fd68, [_Z14optimizeKernelIN4util9RastriginILi2EEELi2ELj256EEvddPdPiS3_S3_iib_param_0];
	ld.param.f64 	%fd69, [_Z14optimizeKernelIN4util9RastriginILi2EEELi2ELj256EEvddPdPiS3_S3_iib_param_1];
	ld.param.u64 	%rd99, [_Z14optimizeKernelIN4util9RastriginILi2EEELi2ELj256EEvddPdPiS3_S3_iib_param_2];
	ld.param.u32 	%r769, [_Z14optimizeKernelIN4util9RastriginILi2EEELi2ELj256EEvddPdPiS3_S3_iib_param_6];
	ld.param.u32 	%r768, [_Z14optimizeKernelIN4util9RastriginILi2EEELi2ELj256EEvddPdPiS3_S3_iib_param_7];
	add.u64 	%rd1, %SPL, 0;
	add.u64 	%rd2, %SPL, 0;
	add.u64 	%rd3, %SPL, 0;
	add.u64 	%rd4, %SPL, 0;
	add.u64 	%rd5, %SPL, 0;
	add.u64 	%rd6, %SPL, 0;
	add.u64 	%rd7, %SPL, 0;
	add.u64 	%rd8, %SPL, 48;
	add.u64 	%rd111, %SP, 64;
	add.u64 	%rd9, %SPL, 64;
	mov.u32 	%r770, %ctaid.x;
	mov.u32 	%r771, %ntid.x;
	mov.u32 	%r772, %tid.x;
	mad.lo.s32 	%r1, %r770, %r771, %r772;
	setp.ge.s32 	%p2, %r1, %r769;
	@%p2 bra 	$L__BB5_264;
	shl.b32 	%r2, %r1, 1;
	add.s32 	%r3, %r2, 135;
	cvt.s64.s32 	%rd10, %r1;
	sub.f64 	%fd1, %fd69, %fd68;
	mov.b32 	%r1503, 0;
	mov.pred 	%p205, -1;
$L__BB5_2:
	mov.pred 	%p1, %p205;
	setp.eq.s32 	%p4, %r1, 0;
	add.s32 	%r774, %r3, %r1503;
	xor.b32  	%r775, %r774, -1429050551;
	mul.lo.s32 	%r5, %r775, 1099087573;
	add.s32 	%r776, %r5, -638133224;
	add.s32 	%r1522, %r5, 123456789;
	st.local.v2.u32 	[%rd7], {%r776, %r1522};
	xor.b32  	%r1521, %r5, 362436069;
	mov.b32 	%r777, -123459836;
	st.local.v2.u32 	[%rd7+8], {%r1521, %r777};
	add.s32 	%r1524, %r5, 5783321;
	mov.b32 	%r778, -589760388;
	st.local.v2.u32 	[%rd7+16], {%r778, %r1524};
	@%p4 bra 	$L__BB5_117;
	mov.b32 	%r1507, 0;
	mov.u64 	%rd301, %rd10;
$L__BB5_4:
	mov.u64 	%rd11, %rd301;
	and.b64  	%rd12, %rd11, 3;
	setp.eq.s64 	%p5, %rd12, 0;
	@%p5 bra 	$L__BB5_116;
	mul.wide.u32 	%rd112, %r1507, 3200;
	mov.u64 	%rd113, precalc_xorwow_matrix;
	add.s64 	%rd13, %rd113, %rd112;
	mov.b32 	%r1520, 0;
	mov.u32 	%r1521, %r1520;
	mov.u32 	%r1522, %r1520;
	mov.u32 	%r1523, %r1520;
	mov.u32 	%r1524, %r1520;
	mov.u32 	%r1513, %r1520;
$L__BB5_6:
	mul.wide.u32 	%rd114, %r1513, 4;
	add.s64 	%rd115, %rd7, %rd114;
	ld.local.u32 	%r19, [%rd115+4];
	shl.b32 	%r20, %r1513, 5;
	mov.b32 	%r1519, 0;
$L__BB5_7:
	.pragma "nounroll";
	shr.u32 	%r782, %r19, %r1519;
	and.b32  	%r783, %r782, 1;
	setp.eq.b32 	%p6, %r783, 1;
	not.pred 	%p7, %p6;
	add.s32 	%r784, %r20, %r1519;
	mul.lo.s32 	%r785, %r784, 5;
	mul.wide.u32 	%rd116, %r785, 4;
	add.s64 	%rd14, %rd13, %rd116;
	@%p7 bra 	$L__BB5_9;
	ld.global.u32 	%r786, [%rd14];
	xor.b32  	%r1522, %r1522, %r786;
	ld.global.u32 	%r787, [%rd14+4];
	xor.b32  	%r1521, %r1521, %r787;
	ld.global.u32 	%r788, [%rd14+8];
	xor.b32  	%r1520, %r1520, %r788;
	ld.global.u32 	%r789, [%rd14+12];
	xor.b32  	%r1523, %r1523, %r789;
	ld.global.u32 	%r790, [%rd14+16];
	xor.b32  	%r1524, %r1524, %r790;
$L__BB5_9:
	and.b32  	%r792, %r782, 2;
	setp.eq.s32 	%p8, %r792, 0;
	@%p8 bra 	$L__BB5_11;
	ld.global.u32 	%r793, [%rd14+20];
	xor.b32  	%r1522, %r1522, %r793;
	ld.global.u32 	%r794, [%rd14+24];
	xor.b32  	%r1521, %r1521, %r794;
	ld.global.u32 	%r795, [%rd14+28];
	xor.b32  	%r1520, %r1520, %r795;
	ld.global.u32 	%r796, [%rd14+32];
	xor.b32  	%r1523, %r1523, %r796;
	ld.global.u32 	%r797, [%rd14+36];
	xor.b32  	%r1524, %r1524, %r797;
$L__BB5_11:
	and.b32  	%r799, %r782, 4;
	setp.eq.s32 	%p9, %r799, 0;
	@%p9 bra 	$L__BB5_13;
	ld.global.u32 	%r800, [%rd14+40];
	xor.b32  	%r1522, %r1522, %r800;
	ld.global.u32 	%r801, [%rd14+44];
	xor.b32  	%r1521, %r1521, %r801;
	ld.global.u32 	%r802, [%rd14+48];
	xor.b32  	%r1520, %r1520, %r802;
	ld.global.u32 	%r803, [%rd14+52];
	xor.b32  	%r1523, %r1523, %r803;
	ld.global.u32 	%r804, [%rd14+56];
	xor.b32  	%r1524, %r1524, %r804;
$L__BB5_13:
	and.b32  	%r806, %r782, 8;
	setp.eq.s32 	%p10, %r806, 0;
	@%p10 bra 	$L__BB5_15;
	ld.global.u32 	%r807, [%rd14+60];
	xor.b32  	%r1522, %r1522, %r807;
	ld.global.u32 	%r808, [%rd14+64];
	xor.b32  	%r1521, %r1521, %r808;
	ld.global.u32 	%r809, [%rd14+68];
	xor.b32  	%r1520, %r1520, %r809;
	ld.global.u32 	%r810, [%rd14+72];
	xor.b32  	%r1523, %r1523, %r810;
	ld.global.u32 	%r811, [%rd14+76];
	xor.b32  	%r1524, %r1524, %r811;
$L__BB5_15:
	and.b32  	%r813, %r782, 16;
	setp.eq.s32 	%p11, %r813, 0;
	@%p11 bra 	$L__BB5_17;
	ld.global.u32 	%r814, [%rd14+80];
	xor.b32  	%r1522, %r1522, %r814;
	ld.global.u32 	%r815, [%rd14+84];
	xor.b32  	%r1521, %r1521, %r815;
	ld.global.u32 	%r816, [%rd14+88];
	xor.b32  	%r1520, %r1520, %r816;
	ld.global.u32 	%r817, [%rd14+92];
	xor.b32  	%r1523, %r1523, %r817;
	ld.global.u32 	%r818, [%rd14+96];
	xor.b32  	%r1524, %r1524, %r818;
$L__BB5_17:
	and.b32  	%r820, %r782, 32;
	setp.eq.s32 	%p12, %r820, 0;
	@%p12 bra 	$L__BB5_19;
	ld.global.u32 	%r821, [%rd14+100];
	xor.b32  	%r1522, %r1522, %r821;
	ld.global.u32 	%r822, [%rd14+104];
	xor.b32  	%r1521, %r1521, %r822;
	ld.global.u32 	%r823, [%rd14+108];
	xor.b32  	%r1520, %r1520, %r823;
	ld.global.u32 	%r824, [%rd14+112];
	xor.b32  	%r1523, %r1523, %r824;
	ld.global.u32 	%r825, [%rd14+116];
	xor.b32  	%r1524, %r1524, %r825;
$L__BB5_19:
	and.b32  	%r827, %r782, 64;
	setp.eq.s32 	%p13, %r827, 0;
	@%p13 bra 	$L__BB5_21;
	ld.global.u32 	%r828, [%rd14+120];
	xor.b32  	%r1522, %r1522, %r828;
	ld.global.u32 	%r829, [%rd14+124];
	xor.b32  	%r1521, %r1521, %r829;
	ld.global.u32 	%r830, [%rd14+128];
	xor.b32  	%r1520, %r1520, %r830;
	ld.global.u32 	%r831, [%rd14+132];
	xor.b32  	%r1523, %r1523, %r831;
	ld.global.u32 	%r832, [%rd14+136];
	xor.b32  	%r1524, %r1524, %r832;
$L__BB5_21:
	and.b32  	%r834, %r782, 128;
	setp.eq.s32 	%p14, %r834, 0;
	@%p14 bra 	$L__BB5_23;
	ld.global.u32 	%r835, [%rd14+140];
	xor.b32  	%r1522, %r1522, %r835;
	ld.global.u32 	%r836, [%rd14+144];
	xor.b32  	%r1521, %r1521, %r836;
	ld.global.u32 	%r837, [%rd14+148];
	xor.b32  	%r1520, %r1520, %r837;
	ld.global.u32 	%r838, [%rd14+152];
	xor.b32  	%r1523, %r1523, %r838;
	ld.global.u32 	%r839, [%rd14+156];
	xor.b32  	%r1524, %r1524, %r839;
$L__BB5_23:
	and.b32  	%r841, %r782, 256;
	setp.eq.s32 	%p15, %r841, 0;
	@%p15 bra 	$L__BB5_25;
	ld.global.u32 	%r842, [%rd14+160];
	xor.b32  	%r1522, %r1522, %r842;
	ld.global.u32 	%r843, [%rd14+164];
	xor.b32  	%r1521, %r1521, %r843;
	ld.global.u32 	%r844, [%rd14+168];
	xor.b32  	%r1520, %r1520, %r844;
	ld.global.u32 	%r845, [%rd14+172];
	xor.b32  	%r1523, %r1523, %r845;
	ld.global.u32 	%r846, [%rd14+176];
	xor.b32  	%r1524, %r1524, %r846;
$L__BB5_25:
	and.b32  	%r848, %r782, 512;
	setp.eq.s32 	%p16, %r848, 0;
	@%p16 bra 	$L__BB5_27;
	ld.global.u32 	%r849, [%rd14+180];
	xor.b32  	%r1522, %r1522, %r849;
	ld.global.u32 	%r850, [%rd14+184];
	xor.b32  	%r1521, %r1521, %r850;
	ld.global.u32 	%r851, [%rd14+188];
	xor.b32  	%r1520, %r1520, %r851;
	ld.global.u32 	%r852, [%rd14+192];
	xor.b32  	%r1523, %r1523, %r852;
	ld.global.u32 	%r853, [%rd14+196];
	xor.b32  	%r1524, %r1524, %r853;
$L__BB5_27:
	and.b32  	%r855, %r782, 1024;
	setp.eq.s32 	%p17, %r855, 0;
	@%p17 bra 	$L__BB5_29;
	ld.global.u32 	%r856, [%rd14+200];
	xor.b32  	%r1522, %r1522, %r856;
	ld.global.u32 	%r857, [%rd14+204];
	xor.b32  	%r1521, %r1521, %r857;
	ld.global.u32 	%r858, [%rd14+208];
	xor.b32  	%r1520, %r1520, %r858;
	ld.global.u32 	%r859, [%rd14+212];
	xor.b32  	%r1523, %r1523, %r859;
	ld.global.u32 	%r860, [%rd14+216];
	xor.b32  	%r1524, %r1524, %r860;
$L__BB5_29:
	and.b32  	%r862, %r782, 2048;
	setp.eq.s32 	%p18, %r862, 0;
	@%p18 bra 	$L__BB5_31;
	ld.global.u32 	%r863, [%rd14+220];
	xor.b32  	%r1522, %r1522, %r863;
	ld.global.u32 	%r864, [%rd14+224];
	xor.b32  	%r1521, %r1521, %r864;
	ld.global.u32 	%r865, [%rd14+228];
	xor.b32  	%r1520, %r1520, %r865;
	ld.global.u32 	%r866, [%rd14+232];
	xor.b32  	%r1523, %r1523, %r866;
	ld.global.u32 	%r867, [%rd14+236];
	xor.b32  	%r1524, %r1524, %r867;
$L__BB5_31:
	and.b32  	%r869, %r782, 4096;
	setp.eq.s32 	%p19, %r869, 0;
	@%p19 bra 	$L__BB5_33;
	ld.global.u32 	%r870, [%rd14+240];
	xor.b32  	%r1522, %r1522, %r870;
	ld.global.u32 	%r871, [%rd14+244];
	xor.b32  	%r1521, %r1521, %r871;
	ld.global.u32 	%r872, [%rd14+248];
	xor.b32  	%r1520, %r1520, %r872;
	ld.global.u32 	%r873, [%rd14+252];
	xor.b32  	%r1523, %r1523, %r873;
	ld.global.u32 	%r874, [%rd14+256];
	xor.b32  	%r1524, %r1524, %r874;
$L__BB5_33:
	and.b32  	%r876, %r782, 8192;
	setp.eq.s32 	%p20, %r876, 0;
	@%p20 bra 	$L__BB5_35;
	ld.global.u32 	%r877, [%rd14+260];
	xor.b32  	%r1522, %r1522, %r877;
	ld.global.u32 	%r878, [%rd14+264];
	xor.b32  	%r1521, %r1521, %r878;
	ld.global.u32 	%r879, [%rd14+268];
	xor.b32  	%r1520, %r1520, %r879;
	ld.global.u32 	%r880, [%rd14+272];
	xor.b32  	%r1523, %r1523, %r880;
	ld.global.u32 	%r881, [%rd14+276];
	xor.b32  	%r1524, %r1524, %r881;
$L__BB5_35:
	and.b32  	%r883, %r782, 16384;
	setp.eq.s32 	%p21, %r883, 0;
	@%p21 bra 	$L__BB5_37;
	ld.global.u32 	%r884, [%rd14+280];
	xor.b32  	%r1522, %r1522, %r884;
	ld.global.u32 	%r885, [%rd14+284];
	xor.b32  	%r1521, %r1521, %r885;
	ld.global.u32 	%r886, [%rd14+288];
	xor.b32  	%r1520, %r1520, %r886;
	ld.global.u32 	%r887, [%rd14+292];
	xor.b32  	%r1523, %r1523, %r887;
	ld.global.u32 	%r888, [%rd14+296];
	xor.b32  	%r1524, %r1524, %r888;
$L__BB5_37:
	and.b32  	%r890, %r782, 32768;
	setp.eq.s32 	%p22, %r890, 0;
	@%p22 bra 	$L__BB5_39;
	ld.global.u32 	%r891, [%rd14+300];
	xor.b32  	%r1522, %r1522, %r891;
	ld.global.u32 	%r892, [%rd14+304];
	xor.b32  	%r1521, %r1521, %r892;
	ld.global.u32 	%r893, [%rd14+308];
	xor.b32  	%r1520, %r1520, %r893;
	ld.global.u32 	%r894, [%rd14+312];
	xor.b32  	%r1523, %r1523, %r894;
	ld.global.u32 	%r895, [%rd14+316];
	xor.b32  	%r1524, %r1524, %r895;
$L__BB5_39:
	add.s32 	%r1519, %r1519, 16;
	setp.ne.s32 	%p23, %r1519, 32;
	@%p23 bra 	$L__BB5_7;
	mad.lo.s32 	%r896, %r1513, -31, %r20;
	add.s32 	%r1513, %r896, 1;
	setp.ne.s32 	%p24, %r1513, 5;
	@%p24 bra 	$L__BB5_6;
	st.local.u32 	[%rd7+4], %r1522;
	st.local.v2.u32 	[%rd7+8], {%r1521, %r1520};
	st.local.v2.u32 	[%rd7+16], {%r1523, %r1524};
	setp.eq.s64 	%p25, %rd12, 1;
	@%p25 bra 	$L__BB5_116;
	mov.b32 	%r1612, 0;
	mov.u32 	%r1521, %r1612;
	mov.u32 	%r1522, %r1612;
	mov.u32 	%r1615, %r1612;
	mov.u32 	%r1524, %r1612;
	mov.u32 	%r1605, %r1612;
$L__BB5_43:
	mul.wide.u32 	%rd117, %r1605, 4;
	add.s64 	%rd118, %rd7, %rd117;
	ld.local.u32 	%r195, [%rd118+4];
	shl.b32 	%r196, %r1605, 5;
	mov.b32 	%r1611, 0;
$L__BB5_44:
	.pragma "nounroll";
	shr.u32 	%r899, %r195, %r1611;
	and.b32  	%r900, %r899, 1;
	setp.eq.b32 	%p26, %r900, 1;
	not.pred 	%p27, %p26;
	add.s32 	%r901, %r196, %r1611;
	mul.lo.s32 	%r902, %r901, 5;
	mul.wide.u32 	%rd119, %r902, 4;
	add.s64 	%rd15, %rd13, %rd119;
	@%p27 bra 	$L__BB5_46;
	ld.global.u32 	%r903, [%rd15];
	xor.b32  	%r1522, %r1522, %r903;
	ld.global.u32 	%r904, [%rd15+4];
	xor.b32  	%r1521, %r1521, %r904;
	ld.global.u32 	%r905, [%rd15+8];
	xor.b32  	%r1612, %r1612, %r905;
	ld.global.u32 	%r906, [%rd15+12];
	xor.b32  	%r1615, %r1615, %r906;
	ld.global.u32 	%r907, [%rd15+16];
	xor.b32  	%r1524, %r1524, %r907;
$L__BB5_46:
	and.b32  	%r909, %r899, 2;
	setp.eq.s32 	%p28, %r909, 0;
	@%p28 bra 	$L__BB5_48;
	ld.global.u32 	%r910, [%rd15+20];
	xor.b32  	%r1522, %r1522, %r910;
	ld.global.u32 	%r911, [%rd15+24];
	xor.b32  	%r1521, %r1521, %r911;
	ld.global.u32 	%r912, [%rd15+28];
	xor.b32  	%r1612, %r1612, %r912;
	ld.global.u32 	%r913, [%rd15+32];
	xor.b32  	%r1615, %r1615, %r913;
	ld.global.u32 	%r914, [%rd15+36];
	xor.b32  	%r1524, %r1524, %r914;
$L__BB5_48:
	and.b32  	%r916, %r899, 4;
	setp.eq.s32 	%p29, %r916, 0;
	@%p29 bra 	$L__BB5_50;
	ld.global.u32 	%r917, [%rd15+40];
	xor.b32  	%r1522, %r1522, %r917;
	ld.global.u32 	%r918, [%rd15+44];
	xor.b32  	%r1521, %r1521, %r918;
	ld.global.u32 	%r919, [%rd15+48];
	xor.b32  	%r1612, %r1612, %r919;
	ld.global.u32 	%r920, [%rd15+52];
	xor.b32  	%r1615, %r1615, %r920;
	ld.global.u32 	%r921, [%rd15+56];
	xor.b32  	%r1524, %r1524, %r921;
$L__BB5_50:
	and.b32  	%r923, %r899, 8;
	setp.eq.s32 	%p30, %r923, 0;
	@%p30 bra 	$L__BB5_52;
	ld.global.u32 	%r924, [%rd15+60];
	xor.b32  	%r1522, %r1522, %r924;
	ld.global.u32 	%r925, [%rd15+64];
	xor.b32  	%r1521, %r1521, %r925;
	ld.global.u32 	%r926, [%rd15+68];
	xor.b32  	%r1612, %r1612, %r926;
	ld.global.u32 	%r927, [%rd15+72];
	xor.b32  	%r1615, %r1615, %r927;
	ld.global.u32 	%r928, [%rd15+76];
	xor.b32  	%r1524, %r1524, %r928;
$L__BB5_52:
	and.b32  	%r930, %r899, 16;
	setp.eq.s32 	%p31, %r930, 0;
	@%p31 bra 	$L__BB5_54;
	ld.global.u32 	%r931, [%rd15+80];
	xor.b32  	%r1522, %r1522, %r931;
	ld.global.u32 	%r932, [%rd15+84];
	xor.b32  	%r1521, %r1521, %r932;
	ld.global.u32 	%r933, [%rd15+88];
	xor.b32  	%r1612, %r1612, %r933;
	ld.global.u32 	%r934, [%rd15+92];
	xor.b32  	%r1615, %r1615, %r934;
	ld.global.u32 	%r935, [%rd15+96];
	xor.b32  	%r1524, %r1524, %r935;
$L__BB5_54:
	and.b32  	%r937, %r899, 32;
	setp.eq.s32 	%p32, %r937, 0;
	@%p32 bra 	$L__BB5_56;
	ld.global.u32 	%r938, [%rd15+100];
	xor.b32  	%r1522, %r1522, %r938;
	ld.global.u32 	%r939, [%rd15+104];
	xor.b32  	%r1521, %r1521, %r939;
	ld.global.u32 	%r940, [%rd15+108];
	xor.b32  	%r1612, %r1612, %r940;
	ld.global.u32 	%r941, [%rd15+112];
	xor.b32  	%r1615, %r1615, %r941;
	ld.global.u32 	%r942, [%rd15+116];
	xor.b32  	%r1524, %r1524, %r942;
$L__BB5_56:
	and.b32  	%r944, %r899, 64;
	setp.eq.s32 	%p33, %r944, 0;
	@%p33 bra 	$L__BB5_58;
	ld.global.u32 	%r945, [%rd15+120];
	xor.b32  	%r1522, %r1522, %r945;
	ld.global.u32 	%r946, [%rd15+124];
	xor.b32  	%r1521, %r1521, %r946;
	ld.global.u32 	%r947, [%rd15+128];
	xor.b32  	%r1612, %r1612, %r947;
	ld.global.u32 	%r948, [%rd15+132];
	xor.b32  	%r1615, %r1615, %r948;
	ld.global.u32 	%r949, [%rd15+136];
	xor.b32  	%r1524, %r1524, %r949;
$L__BB5_58:
	and.b32  	%r951, %r899, 128;
	setp.eq.s32 	%p34, %r951, 0;
	@%p34 bra 	$L__BB5_60;
	ld.global.u32 	%r952, [%rd15+140];
	xor.b32  	%r1522, %r1522, %r952;
	ld.global.u32 	%r953, [%rd15+144];
	xor.b32  	%r1521, %r1521, %r953;
	ld.global.u32 	%r954, [%rd15+148];
	xor.b32  	%r1612, %r1612, %r954;
	ld.global.u32 	%r955, [%rd15+152];
	xor.b32  	%r1615, %r1615, %r955;
	ld.global.u32 	%r956, [%rd15+156];
	xor.b32  	%r1524, %r1524, %r956;
$L__BB5_60:
	and.b32  	%r958, %r899, 256;
	setp.eq.s32 	%p35, %r958, 0;
	@%p35 bra 	$L__BB5_62;
	ld.global.u32 	%r959, [%rd15+160];
	xor.b32  	%r1522, %r1522, %r959;
	ld.global.u32 	%r960, [%rd15+164];
	xor.b32  	%r1521, %r1521, %r960;
	ld.global.u32 	%r961, [%rd15+168];
	xor.b32  	%r1612, %r1612, %r961;
	ld.global.u32 	%r962, [%rd15+172];
	xor.b32  	%r1615, %r1615, %r962;
	ld.global.u32 	%r963, [%rd15+176];
	xor.b32  	%r1524, %r1524, %r963;
$L__BB5_62:
	and.b32  	%r965, %r899, 512;
	setp.eq.s32 	%p36, %r965, 0;
	@%p36 bra 	$L__BB5_64;
	ld.global.u32 	%r966, [%rd15+180];
	xor.b32  	%r1522, %r1522, %r966;
	ld.global.u32 	%r967, [%rd15+184];
	xor.b32  	%r1521, %r1521, %r967;
	ld.global.u32 	%r968, [%rd15+188];
	xor.b32  	%r1612, %r1612, %r968;
	ld.global.u32 	%r969, [%rd15+192];
	xor.b32  	%r1615, %r1615, %r969;
	ld.global.u32 	%r970, [%rd15+196];
	xor.b32  	%r1524, %r1524, %r970;
$L__BB5_64:
	and.b32  	%r972, %r899, 1024;
	setp.eq.s32 	%p37, %r972, 0;
	@%p37 bra 	$L__BB5_66;
	ld.global.u32 	%r973, [%rd15+200];
	xor.b32  	%r1522, %r1522, %r973;
	ld.global.u32 	%r974, [%rd15+204];
	xor.b32  	%r1521, %r1521, %r974;
	ld.global.u32 	%r975, [%rd15+208];
	xor.b32  	%r1612, %r1612, %r975;
	ld.global.u32 	%r976, [%rd15+212];
	xor.b32  	%r1615, %r1615, %r976;
	ld.global.u32 	%r977, [%rd15+216];
	xor.b32  	%r1524, %r1524, %r977;
$L__BB5_66:
	and.b32  	%r979, %r899, 2048;
	setp.eq.s32 	%p38, %r979, 0;
	@%p38 bra 	$L__BB5_68;
	ld.global.u32 	%r980, [%rd15+220];
	xor.b32  	%r1522, %r1522, %r980;
	ld.global.u32 	%r981, [%rd15+224];
	xor.b32  	%r1521, %r1521, %r981;
	ld.global.u32 	%r982, [%rd15+228];
	xor.b32  	%r1612, %r1612, %r982;
	ld.global.u32 	%r983, [%rd15+232];
	xor.b32  	%r1615, %r1615, %r983;
	ld.global.u32 	%r984, [%rd15+236];
	xor.b32  	%r1524, %r1524, %r984;
$L__BB5_68:
	and.b32  	%r986, %r899, 4096;
	setp.eq.s32 	%p39, %r986, 0;
	@%p39 bra 	$L__BB5_70;
	ld.global.u32 	%r987, [%rd15+240];
	xor.b32  	%r1522, %r1522, %r987;
	ld.global.u32 	%r988, [%rd15+244];
	xor.b32  	%r1521, %r1521, %r988;
	ld.global.u32 	%r989, [%rd15+248];
	xor.b32  	%r1612, %r1612, %r989;
	ld.global.u32 	%r990, [%rd15+252];
	xor.b32  	%r1615, %r1615, %r990;
	ld.global.u32 	%r991, [%rd15+256];
	xor.b32  	%r1524, %r1524, %r991;
$L__BB5_70:
	and.b32  	%r993, %r899, 8192;
	setp.eq.s32 	%p40, %r993, 0;
	@%p40 bra 	$L__BB5_72;
	ld.global.u32 	%r994, [%rd15+260];
	xor.b32  	%r1522, %r1522, %r994;
	ld.global.u32 	%r995, [%rd15+264];
	xor.b32  	%r1521, %r1521, %r995;
	ld.global.u32 	%r996, [%rd15+268];
	xor.b32  	%r1612, %r1612, %r996;
	ld.global.u32 	%r997, [%rd15+272];
	xor.b32  	%r1615, %r1615, %r997;
	ld.global.u32 	%r998, [%rd15+276];
	xor.b32  	%r1524, %r1524, %r998;
$L__BB5_72:
	and.b32  	%r1000, %r899, 16384;
	setp.eq.s32 	%p41, %r1000, 0;
	@%p41 bra 	$L__BB5_74;
	ld.global.u32 	%r1001, [%rd15+280];
	xor.b32  	%r1522, %r1522, %r1001;
	ld.global.u32 	%r1002, [%rd15+284];
	xor.b32  	%r1521, %r1521, %r1002;
	ld.global.u32 	%r1003, [%rd15+288];
	xor.b32  	%r1612, %r1612, %r1003;
	ld.global.u32 	%r1004, [%rd15+292];
	xor.b32  	%r1615, %r1615, %r1004;
	ld.global.u32 	%r1005, [%rd15+296];
	xor.b32  	%r1524, %r1524, %r1005;
$L__BB5_74:
	and.b32  	%r1007, %r899, 32768;
	setp.eq.s32 	%p42, %r1007, 0;
	@%p42 bra 	$L__BB5_76;
	ld.global.u32 	%r1008, [%rd15+300];
	xor.b32  	%r1522, %r1522, %r1008;
	ld.global.u32 	%r1009, [%rd15+304];
	xor.b32  	%r1521, %r1521, %r1009;
	ld.global.u32 	%r1010, [%rd15+308];
	xor.b32  	%r1612, %r1612, %r1010;
	ld.global.u32 	%r1011, [%rd15+312];
	xor.b32  	%r1615, %r1615, %r1011;
	ld.global.u32 	%r1012, [%rd15+316];
	xor.b32  	%r1524, %r1524, %r1012;
$L__BB5_76:
	add.s32 	%r1611, %r1611, 16;
	setp.ne.s32 	%p43, %r1611, 32;
	@%p43 bra 	$L__BB5_44;
	mad.lo.s32 	%r1013, %r1605, -31, %r196;
	add.s32 	%r1605, %r1013, 1;
	setp.ne.s32 	%p44, %r1605, 5;
	@%p44 bra 	$L__BB5_43;
	st.local.u32 	[%rd7+4], %r1522;
	st.local.v2.u32 	[%rd7+8], {%r1521, %r1612};
	st.local.v2.u32 	[%rd7+16], {%r1615, %r1524};
	setp.ne.s64 	%p45, %rd12, 3;
	@%p45 bra 	$L__BB5_116;
	mov.b32 	%r1704, 0;
	mov.u32 	%r1521, %r1704;
	mov.u32 	%r1522, %r1704;
	mov.u32 	%r1707, %r1704;
	mov.u32 	%r1524, %r1704;
	mov.u32 	%r1697, %r1704;
$L__BB5_80:
	mul.wide.u32 	%rd120, %r1697, 4;
	add.s64 	%rd121, %rd7, %rd120;
	ld.local.u32 	%r371, [%rd121+4];
	shl.b32 	%r372, %r1697, 5;
	mov.b32 	%r1703, 0;
$L__BB5_81:
	.pragma "nounroll";
	shr.u32 	%r1016, %r371, %r1703;
	and.b32  	%r1017, %r1016, 1;
	setp.eq.b32 	%p46, %r1017, 1;
	not.pred 	%p47, %p46;
	add.s32 	%r1018, %r372, %r1703;
	mul.lo.s32 	%r1019, %r1018, 5;
	mul.wide.u32 	%rd122, %r1019, 4;
	add.s64 	%rd16, %rd13, %rd122;
	@%p47 bra 	$L__BB5_83;
	ld.global.u32 	%r1020, [%rd16];
	xor.b32  	%r1522, %r1522, %r1020;
	ld.global.u32 	%r1021, [%rd16+4];
	xor.b32  	%r1521, %r1521, %r1021;
	ld.global.u32 	%r1022, [%rd16+8];
	xor.b32  	%r1704, %r1704, %r1022;
	ld.global.u32 	%r1023, [%rd16+12];
	xor.b32  	%r1707, %r1707, %r1023;
	ld.global.u32 	%r1024, [%rd16+16];
	xor.b32  	%r1524, %r1524, %r1024;
$L__BB5_83:
	and.b32  	%r1026, %r1016, 2;
	setp.eq.s32 	%p48, %r1026, 0;
	@%p48 bra 	$L__BB5_85;
	ld.global.u32 	%r1027, [%rd16+20];
	xor.b32  	%r1522, %r1522, %r1027;
	ld.global.u32 	%r1028, [%rd16+24];
	xor.b32  	%r1521, %r1521, %r1028;
	ld.global.u32 	%r1029, [%rd16+28];
	xor.b32  	%r1704, %r1704, %r1029;
	ld.global.u32 	%r1030, [%rd16+32];
	xor.b32  	%r1707, %r1707, %r1030;
	ld.global.u32 	%r1031, [%rd16+36];
	xor.b32  	%r1524, %r1524, %r1031;
$L__BB5_85:
	and.b32  	%r1033, %r1016, 4;
	setp.eq.s32 	%p49, %r1033, 0;
	@%p49 bra 	$L__BB5_87;
	ld.global.u32 	%r1034, [%rd16+40];
	xor.b32  	%r1522, %r1522, %r1034;
	ld.global.u32 	%r1035, [%rd16+44];
	xor.b32  	%r1521, %r1521, %r1035;
	ld.global.u32 	%r1036, [%rd16+48];
	xor.b32  	%r1704, %r1704, %r1036;
	ld.global.u32 	%r1037, [%rd16+52];
	xor.b32  	%r1707, %r1707, %r1037;
	ld.global.u32 	%r1038, [%rd16+56];
	xor.b32  	%r1524, %r1524, %r1038;
$L__BB5_87:
	and.b32  	%r1040, %r1016, 8;
	setp.eq.s32 	%p50, %r1040, 0;
	@%p50 bra 	$L__BB5_89;
	ld.global.u32 	%r1041, [%rd16+60];
	xor.b32  	%r1522, %r1522, %r1041;
	ld.global.u32 	%r1042, [%rd16+64];
	xor.b32  	%r1521, %r1521, %r1042;
	ld.global.u32 	%r1043, [%rd16+68];
	xor.b32  	%r1704, %r1704, %r1043;
	ld.global.u32 	%r1044, [%rd16+72];
	xor.b32  	%r1707, %r1707, %r1044;
	ld.global.u32 	%r1045, [%rd16+76];
	xor.b32  	%r1524, %r1524, %r1045;
$L__BB5_89:
	and.b32  	%r1047, %r1016, 16;
	setp.eq.s32 	%p51, %r1047, 0;
	@%p51 bra 	$L__BB5_91;
	ld.global.u32 	%r1048, [%rd16+80];
	xor.b32  	%r1522, %r1522, %r1048;
	ld.global.u32 	%r1049, [%rd16+84];
	xor.b32  	%r1521, %r1521, %r1049;
	ld.global.u32 	%r1050, [%rd16+88];
	xor.b32  	%r1704, %r1704, %r1050;
	ld.global.u32 	%r1051, [%rd16+92];
	xor.b32  	%r1707, %r1707, %r1051;
	ld.global.u32 	%r1052, [%rd16+96];
	xor.b32  	%r1524, %r1524, %r1052;
$L__BB5_91:
	and.b32  	%r1054, %r1016, 32;
	setp.eq.s32 	%p52, %r1054, 0;
	@%p52 bra 	$L__BB5_93;
	ld.global.u32 	%r1055, [%rd16+100];
	xor.b32  	%r1522, %r1522, %r1055;
	ld.global.u32 	%r1056, [%rd16+104];
	xor.b32  	%r1521, %r1521, %r1056;
	ld.global.u32 	%r1057, [%rd16+108];
	xor.b32  	%r1704, %r1704, %r1057;
	ld.global.u32 	%r1058, [%rd16+112];
	xor.b32  	%r1707, %r1707, %r1058;
	ld.global.u32 	%r1059, [%rd16+116];
	xor.b32  	%r1524, %r1524, %r1059;
$L__BB5_93:
	and.b32  	%r1061, %r1016, 64;
	setp.eq.s32 	%p53, %r1061, 0;
	@%p53 bra 	$L__BB5_95;
	ld.global.u32 	%r1062, [%rd16+120];
	xor.b32  	%r1522, %r1522, %r1062;
	ld.global.u32 	%r1063, [%rd16+124];
	xor.b32  	%r1521, %r1521, %r1063;
	ld.global.u32 	%r1064, [%rd16+128];
	xor.b32  	%r1704, %r1704, %r1064;
	ld.global.u32 	%r1065, [%rd16+132];
	xor.b32  	%r1707, %r1707, %r1065;
	ld.global.u32 	%r1066, [%rd16+136];
	xor.b32  	%r1524, %r1524, %r1066;
$L__BB5_95:
	and.b32  	%r1068, %r1016, 128;
	setp.eq.s32 	%p54, %r1068, 0;
	@%p54 bra 	$L__BB5_97;
	ld.global.u32 	%r1069, [%rd16+140];
	xor.b32  	%r1522, %r1522, %r1069;
	ld.global.u32 	%r1070, [%rd16+144];
	xor.b32  	%r1521, %r1521, %r1070;
	ld.global.u32 	%r1071, [%rd16+148];
	xor.b32  	%r1704, %r1704, %r1071;
	ld.global.u32 	%r1072, [%rd16+152];
	xor.b32  	%r1707, %r1707, %r1072;
	ld.global.u32 	%r1073, [%rd16+156];
	xor.b32  	%r1524, %r1524, %r1073;
$L__BB5_97:
	and.b32  	%r1075, %r1016, 256;
	setp.eq.s32 	%p55, %r1075, 0;
	@%p55 bra 	$L__BB5_99;
	ld.global.u32 	%r1076, [%rd16+160];
	xor.b32  	%r1522, %r1522, %r1076;
	ld.global.u32 	%r1077, [%rd16+164];
	xor.b32  	%r1521, %r1521, %r1077;
	ld.global.u32 	%r1078, [%rd16+168];
	xor.b32  	%r1704, %r1704, %r1078;
	ld.global.u32 	%r1079, [%rd16+172];
	xor.b32  	%r1707, %r1707, %r1079;
	ld.global.u32 	%r1080, [%rd16+176];
	xor.b32  	%r1524, %r1524, %r1080;
$L__BB5_99:
	and.b32  	%r1082, %r1016, 512;
	setp.eq.s32 	%p56, %r1082, 0;
	@%p56 bra 	$L__BB5_101;
	ld.global.u32 	%r1083, [%rd16+180];
	xor.b32  	%r1522, %r1522, %r1083;
	ld.global.u32 	%r1084, [%rd16+184];
	xor.b32  	%r1521, %r1521, %r1084;
	ld.global.u32 	%r1085, [%rd16+188];
	xor.b32  	%r1704, %r1704, %r1085;
	ld.global.u32 	%r1086, [%rd16+192];
	xor.b32  	%r1707, %r1707, %r1086;
	ld.global.u32 	%r1087, [%rd16+196];
	xor.b32  	%r1524, %r1524, %r1087;
$L__BB5_101:
	and.b32  	%r1089, %r1016, 1024;
	setp.eq.s32 	%p57, %r1089, 0;
	@%p57 bra 	$L__BB5_103;
	ld.global.u32 	%r1090, [%rd16+200];
	xor.b32  	%r1522, %r1522, %r1090;
	ld.global.u32 	%r1091, [%rd16+204];
	xor.b32  	%r1521, %r1521, %r1091;
	ld.global.u32 	%r1092, [%rd16+208];
	xor.b32  	%r1704, %r1704, %r1092;
	ld.global.u32 	%r1093, [%rd16+212];
	xor.b32  	%r1707, %r1707, %r1093;
	ld.global.u32 	%r1094, [%rd16+216];
	xor.b32  	%r1524, %r1524, %r1094;
$L__BB5_103:
	and.b32  	%r1096, %r1016, 2048;
	setp.eq.s32 	%p58, %r1096, 0;
	@%p58 bra 	$L__BB5_105;
	ld.global.u32 	%r1097, [%rd16+220];
	xor.b32  	%r1522, %r1522, %r1097;
	ld.global.u32 	%r1098, [%rd16+224];
	xor.b32  	%r1521, %r1521, %r1098;
	ld.global.u32 	%r1099, [%rd16+228];
	xor.b32  	%r1704, %r1704, %r1099;
	ld.global.u32 	%r1100, [%rd16+232];
	xor.b32  	%r1707, %r1707, %r1100;
	ld.global.u32 	%r1101, [%rd16+236];
	xor.b32  	%r1524, %r1524, %r1101;
$L__BB5_105:
	and.b32  	%r1103, %r1016, 4096;
	setp.eq.s32 	%p59, %r1103, 0;
	@%p59 bra 	$L__BB5_107;
	ld.global.u32 	%r1104, [%rd16+240];
	xor.b32  	%r1522, %r1522, %r1104;
	ld.global.u32 	%r1105, [%rd16+244];
	xor.b32  	%r1521, %r1521, %r1105;
	ld.global.u32 	%r1106, [%rd16+248];
	xor.b32  	%r1704, %r1704, %r1106;
	ld.global.u32 	%r1107, [%rd16+252];
	xor.b32  	%r1707, %r1707, %r1107;
	ld.global.u32 	%r1108, [%rd16+256];
	xor.b32  	%r1524, %r1524, %r1108;
$L__BB5_107:
	and.b32  	%r1110, %r1016, 8192;
	setp.eq.s32 	%p60, %r1110, 0;
	@%p60 bra 	$L__BB5_109;
	ld.global.u32 	%r1111, [%rd16+260];
	xor.b32  	%r1522, %r1522, %r1111;
	ld.global.u32 	%r1112, [%rd16+264];
	xor.b32  	%r1521, %r1521, %r1112;
	ld.global.u32 	%r1113, [%rd16+268];
	xor.b32  	%r1704, %r1704, %r1113;
	ld.global.u32 	%r1114, [%rd16+272];
	xor.b32  	%r1707, %r1707, %r1114;
	ld.global.u32 	%r1115, [%rd16+276];
	xor.b32  	%r1524, %r1524, %r1115;
$L__BB5_109:
	and.b32  	%r1117, %r1016, 16384;
	setp.eq.s32 	%p61, %r1117, 0;
	@%p61 bra 	$L__BB5_111;
	ld.global.u32 	%r1118, [%rd16+280];
	xor.b32  	%r1522, %r1522, %r1118;
	ld.global.u32 	%r1119, [%rd16+284];
	xor.b32  	%r1521, %r1521, %r1119;
	ld.global.u32 	%r1120, [%rd16+288];
	xor.b32  	%r1704, %r1704, %r1120;
	ld.global.u32 	%r1121, [%rd16+292];
	xor.b32  	%r1707, %r1707, %r1121;
	ld.global.u32 	%r1122, [%rd16+296];
	xor.b32  	%r1524, %r1524, %r1122;
$L__BB5_111:
	and.b32  	%r1124, %r1016, 32768;
	setp.eq.s32 	%p62, %r1124, 0;
	@%p62 bra 	$L__BB5_113;
	ld.global.u32 	%r1125, [%rd16+300];
	xor.b32  	%r1522, %r1522, %r1125;
	ld.global.u32 	%r1126, [%rd16+304];
	xor.b32  	%r1521, %r1521, %r1126;
	ld.global.u32 	%r1127, [%rd16+308];
	xor.b32  	%r1704, %r1704, %r1127;
	ld.global.u32 	%r1128, [%rd16+312];
	xor.b32  	%r1707, %r1707, %r1128;
	ld.global.u32 	%r1129, [%rd16+316];
	xor.b32  	%r1524, %r1524, %r1129;
$L__BB5_113:
	add.s32 	%r1703, %r1703, 16;
	setp.ne.s32 	%p63, %r1703, 32;
	@%p63 bra 	$L__BB5_81;
	mad.lo.s32 	%r1130, %r1697, -31, %r372;
	add.s32 	%r1697, %r1130, 1;
	setp.ne.s32 	%p64, %r1697, 5;
	@%p64 bra 	$L__BB5_80;
	st.local.u32 	[%rd7+4], %r1522;
	st.local.v2.u32 	[%rd7+8], {%r1521, %r1704};
	st.local.v2.u32 	[%rd7+16], {%r1707, %r1524};
$L__BB5_116:
	shr.u64 	%rd301, %rd11, 2;
	add.s32 	%r1507, %r1507, 1;
	setp.gt.u64 	%p65, %rd11, 3;
	@%p65 bra 	$L__BB5_4;
$L__BB5_117:
	shr.u32 	%r1132, %r1522, 2;
	xor.b32  	%r1133, %r1132, %r1522;
	shl.b32 	%r1134, %r1524, 4;
	shl.b32 	%r1135, %r1133, 1;
	xor.b32  	%r1136, %r1135, %r1134;
	xor.b32  	%r1137, %r1136, %r1133;
	xor.b32  	%r1138, %r1137, %r1524;
	add.s32 	%r1139, %r5, %r1138;
	add.s32 	%r1140, %r1139, -637770787;
	shr.u32 	%r1141, %r1521, 2;
	xor.b32  	%r1142, %r1141, %r1521;
	shl.b32 	%r1143, %r1138, 4;
	shl.b32 	%r1144, %r1142, 1;
	xor.b32  	%r1145, %r1144, %r1143;
	xor.b32  	%r1146, %r1145, %r1142;
	xor.b32  	%r1147, %r1146, %r1138;
	add.s32 	%r1148, %r5, %r1147;
	add.s32 	%r1149, %r1148, -637408350;
	cvt.u64.u32 	%rd123, %r1140;
	mul.wide.u32 	%rd124, %r1149, 2097152;
	xor.b64  	%rd125, %rd124, %rd123;
	cvt.rn.f64.u64 	%fd70, %rd125;
	fma.rn.f64 	%fd71, %fd70, 0d3CA0000000000000, 0d3C90000000000000;
	fma.rn.f64 	%fd72, %fd1, %fd71, %fd68;
	mul.wide.u32 	%rd126, %r1503, 8;
	add.s64 	%rd127, %rd8, %rd126;
	st.local.f64 	[%rd127], %fd72;
	mov.b32 	%r1503, 1;
	mov.pred 	%p205, 0;
	@%p1 bra 	$L__BB5_2;
	ld.local.f64 	%fd252, [%rd8];
	mul.f64 	%fd73, %fd252, 0d401921FB54442D18;
	cvt.rn.f32.f64 	%f1, %fd73;
	mul.f32 	%f73, %f1, 0f3F22F983;
	cvt.rni.s32.f32 	%r1809, %f73;
	cvt.rn.f32.s32 	%f74, %r1809;
	fma.rn.f32 	%f75, %f74, 0fBFC90FDA, %f1;
	fma.rn.f32 	%f76, %f74, 0fB3A22168, %f75;
	fma.rn.f32 	%f365, %f74, 0fA7C234C5, %f76;
	abs.f32 	%f3, %f1;
	setp.ltu.f32 	%p67, %f3, 0f47CE4780;
	mov.u32 	%r1793, %r1809;
	mov.f32 	%f361, %f365;
	@%p67 bra 	$L__BB5_126;
	setp.neu.f32 	%p68, %f3, 0f7F800000;
	@%p68 bra 	$L__BB5_121;
	mov.f32 	%f79, 0f00000000;
	mul.rn.f32 	%f361, %f1, %f79;
	mov.b32 	%r1793, 0;
	bra.uni 	$L__BB5_126;
$L__BB5_121:
	mov.b32 	%r549, %f1;
	shl.b32 	%r1151, %r549, 8;
	or.b32  	%r550, %r1151, -2147483648;
	mov.b64 	%rd304, 0;
	mov.b32 	%r1790, 0;
	mov.u64 	%rd302, __cudart_i2opi_f;
	mov.u64 	%rd303, %rd6;
$L__BB5_122:
	.pragma "nounroll";
	ld.global.nc.u32 	%r1152, [%rd302];
	mad.wide.u32 	%rd130, %r1152, %r550, %rd304;
	shr.u64 	%rd304, %rd130, 32;
	st.local.u32 	[%rd303], %rd130;
	add.s32 	%r1790, %r1790, 1;
	add.s64 	%rd303, %rd303, 4;
	add.s64 	%rd302, %rd302, 4;
	setp.ne.s32 	%p69, %r1790, 6;
	@%p69 bra 	$L__BB5_122;
	shr.u32 	%r1153, %r549, 23;
	st.local.u32 	[%rd6+24], %rd304;
	and.b32  	%r553, %r1153, 31;
	and.b32  	%r1154, %r1153, 224;
	add.s32 	%r1155, %r1154, -128;
	shr.u32 	%r1156, %r1155, 5;
	mul.wide.u32 	%rd131, %r1156, 4;
	sub.s64 	%rd24, %rd6, %rd131;
	ld.local.u32 	%r1791, [%rd24+24];
	ld.local.u32 	%r1792, [%rd24+20];
	setp.eq.s32 	%p70, %r553, 0;
	@%p70 bra 	$L__BB5_125;
	shf.l.wrap.b32 	%r1791, %r1792, %r1791, %r553;
	ld.local.u32 	%r1157, [%rd24+16];
	shf.l.wrap.b32 	%r1792, %r1157, %r1792, %r553;
$L__BB5_125:
	shr.u32 	%r1158, %r1791, 30;
	shf.l.wrap.b32 	%r1159, %r1792, %r1791, 2;
	shl.b32 	%r1160, %r1792, 2;
	shr.u32 	%r1161, %r1159, 31;
	add.s32 	%r1162, %r1161, %r1158;
	neg.s32 	%r1163, %r1162;
	setp.lt.s32 	%p71, %r549, 0;
	selp.b32 	%r1793, %r1163, %r1162, %p71;
	xor.b32  	%r1164, %r1159, %r549;
	shr.s32 	%r1165, %r1159, 31;
	xor.b32  	%r1166, %r1165, %r1159;
	xor.b32  	%r1167, %r1165, %r1160;
	cvt.u64.u32 	%rd132, %r1166;
	shl.b64 	%rd133, %rd132, 32;
	cvt.u64.u32 	%rd134, %r1167;
	or.b64  	%rd135, %rd133, %rd134;
	cvt.rn.f64.s64 	%fd74, %rd135;
	mul.f64 	%fd75, %fd74, 0d3BF921FB54442D19;
	cvt.rn.f32.f64 	%f77, %fd75;
	neg.f32 	%f78, %f77;
	setp.lt.s32 	%p72, %r1164, 0;
	selp.f32 	%f361, %f78, %f77, %p72;
$L__BB5_126:
	add.s32 	%r1169, %r1793, 1;
	mul.rn.f32 	%f80, %f361, %f361;
	and.b32  	%r1170, %r1793, 1;
	setp.eq.b32 	%p73, %r1170, 1;
	selp.f32 	%f81, %f361, 0f3F800000, %p73;
	fma.rn.f32 	%f82, %f80, %f81, 0f00000000;
	fma.rn.f32 	%f83, %f80, 0f37CBAC00, 0fBAB607ED;
	selp.f32 	%f84, 0fB94D4153, %f83, %p73;
	selp.f32 	%f85, 0f3C0885E4, 0f3D2AAABB, %p73;
	fma.rn.f32 	%f86, %f84, %f80, %f85;
	selp.f32 	%f87, 0fBE2AAAA8, 0fBEFFFFFF, %p73;
	fma.rn.f32 	%f88, %f86, %f80, %f87;
	fma.rn.f32 	%f89, %f88, %f82, %f81;
	and.b32  	%r1171, %r1169, 2;
	setp.eq.s32 	%p74, %r1171, 0;
	mov.f32 	%f90, 0f00000000;
	sub.f32 	%f91, %f90, %f89;
	selp.f32 	%f92, %f89, %f91, %p74;
	cvt.f64.f32 	%fd76, %f92;
	mul.f64 	%fd77, %fd76, 0dC024000000000000;
	fma.rn.f64 	%fd3, %fd252, %fd252, %fd77;
	ld.local.f64 	%fd251, [%rd8+8];
	mul.f64 	%fd78, %fd251, 0d401921FB54442D18;
	cvt.rn.f32.f64 	%f7, %fd78;
	mul.f32 	%f93, %f7, 0f3F22F983;
	cvt.rni.s32.f32 	%r1813, %f93;
	cvt.rn.f32.s32 	%f94, %r1813;
	fma.rn.f32 	%f95, %f94, 0fBFC90FDA, %f7;
	fma.rn.f32 	%f96, %f94, 0fB3A22168, %f95;
	fma.rn.f32 	%f366, %f94, 0fA7C234C5, %f96;
	abs.f32 	%f9, %f7;
	setp.ltu.f32 	%p75, %f9, 0f47CE4780;
	mov.u32 	%r1797, %r1813;
	mov.f32 	%f362, %f366;
	@%p75 bra 	$L__BB5_134;
	setp.eq.f32 	%p76, %f9, 0f7F800000;
	@%p76 bra 	$L__BB5_133;
	mov.b32 	%r563, %f7;
	shl.b32 	%r1173, %r563, 8;
	or.b32  	%r564, %r1173, -2147483648;
	mov.b64 	%rd307, 0;
	mov.b32 	%r1794, 0;
	mov.u64 	%rd305, __cudart_i2opi_f;
	mov.u64 	%rd306, %rd6;
$L__BB5_129:
	.pragma "nounroll";
	ld.global.nc.u32 	%r1174, [%rd305];
	mad.wide.u32 	%rd138, %r1174, %r564, %rd307;
	shr.u64 	%rd307, %rd138, 32;
	st.local.u32 	[%rd306], %rd138;
	add.s32 	%r1794, %r1794, 1;
	add.s64 	%rd306, %rd306, 4;
	add.s64 	%rd305, %rd305, 4;
	setp.ne.s32 	%p77, %r1794, 6;
	@%p77 bra 	$L__BB5_129;
	shr.u32 	%r1175, %r563, 23;
	st.local.u32 	[%rd6+24], %rd307;
	and.b32  	%r567, %r1175, 31;
	and.b32  	%r1176, %r1175, 224;
	add.s32 	%r1177, %r1176, -128;
	shr.u32 	%r1178, %r1177, 5;
	mul.wide.u32 	%rd139, %r1178, 4;
	sub.s64 	%rd31, %rd6, %rd139;
	ld.local.u32 	%r1795, [%rd31+24];
	ld.local.u32 	%r1796, [%rd31+20];
	setp.eq.s32 	%p78, %r567, 0;
	@%p78 bra 	$L__BB5_132;
	shf.l.wrap.b32 	%r1795, %r1796, %r1795, %r567;
	ld.local.u32 	%r1179, [%rd31+16];
	shf.l.wrap.b32 	%r1796, %r1179, %r1796, %r567;
$L__BB5_132:
	shr.u32 	%r1180, %r1795, 30;
	shf.l.wrap.b32 	%r1181, %r1796, %r1795, 2;
	shl.b32 	%r1182, %r1796, 2;
	shr.u32 	%r1183, %r1181, 31;
	add.s32 	%r1184, %r1183, %r1180;
	neg.s32 	%r1185, %r1184;
	setp.lt.s32 	%p79, %r563, 0;
	selp.b32 	%r1797, %r1185, %r1184, %p79;
	xor.b32  	%r1186, %r1181, %r563;
	shr.s32 	%r1187, %r1181, 31;
	xor.b32  	%r1188, %r1187, %r1181;
	xor.b32  	%r1189, %r1187, %r1182;
	cvt.u64.u32 	%rd140, %r1188;
	shl.b64 	%rd141, %rd140, 32;
	cvt.u64.u32 	%rd142, %r1189;
	or.b64  	%rd143, %rd141, %rd142;
	cvt.rn.f64.s64 	%fd79, %rd143;
	mul.f64 	%fd80, %fd79, 0d3BF921FB54442D19;
	cvt.rn.f32.f64 	%f97, %fd80;
	neg.f32 	%f98, %f97;
	setp.lt.s32 	%p80, %r1186, 0;
	selp.f32 	%f362, %f98, %f97, %p80;
	bra.uni 	$L__BB5_134;
$L__BB5_133:
	mov.f32 	%f99, 0f00000000;
	mul.rn.f32 	%f362, %f7, %f99;
	mov.b32 	%r1797, 0;
$L__BB5_134:
	setp.ne.s32 	%p81, %r1, 0;
	add.s32 	%r1191, %r1797, 1;
	mul.rn.f32 	%f100, %f362, %f362;
	and.b32  	%r1192, %r1797, 1;
	setp.eq.b32 	%p82, %r1192, 1;
	selp.f32 	%f101, %f362, 0f3F800000, %p82;
	fma.rn.f32 	%f102, %f100, %f101, 0f00000000;
	fma.rn.f32 	%f103, %f100, 0f37CBAC00, 0fBAB607ED;
	selp.f32 	%f104, 0fB94D4153, %f103, %p82;
	selp.f32 	%f105, 0f3C0885E4, 0f3D2AAABB, %p82;
	fma.rn.f32 	%f106, %f104, %f100, %f105;
	selp.f32 	%f107, 0fBE2AAAA8, 0fBEFFFFFF, %p82;
	fma.rn.f32 	%f108, %f106, %f100, %f107;
	fma.rn.f32 	%f109, %f108, %f102, %f101;
	and.b32  	%r1193, %r1191, 2;
	setp.eq.s32 	%p83, %r1193, 0;
	mov.f32 	%f110, 0f00000000;
	sub.f32 	%f111, %f110, %f109;
	selp.f32 	%f112, %f109, %f111, %p83;
	cvt.f64.f32 	%fd81, %f112;
	mul.f64 	%fd82, %fd81, 0dC024000000000000;
	fma.rn.f64 	%fd83, %fd251, %fd251, %fd82;
	add.f64 	%fd84, %fd3, 0d4034000000000000;
	add.f64 	%fd255, %fd84, %fd83;
	cvta.to.global.u64 	%rd144, %rd99;
	shl.b64 	%rd145, %rd10, 3;
	add.s64 	%rd32, %rd144, %rd145;
	st.global.f64 	[%rd32], %fd255;
	@%p81 bra 	$L__BB5_136;
	st.local.f64 	[%rd9], %fd255;
	mov.u64 	%rd146, $str;
	cvta.global.u64 	%rd147, %rd146;
	{ // callseq 4, 0
	.param .b64 param0;
	st.param.b64 	[param0], %rd147;
	.param .b64 param1;
	st.param.b64 	[param1], %rd111;
	.param .b32 retval0;
	call.uni (retval0), 
	vprintf, 
	(
	param0, 
	param1
	);
	ld.param.b32 	%r1194, [retval0];
	} // callseq 4
$L__BB5_136:
	setp.ltu.f32 	%p84, %f3, 0f47CE4780;
	mov.u32 	%r1801, %r1809;
	mov.f32 	%f363, %f365;
	@%p84 bra 	$L__BB5_144;
	setp.neu.f32 	%p85, %f3, 0f7F800000;
	@%p85 bra 	$L__BB5_139;
	mov.f32 	%f115, 0f00000000;
	mul.rn.f32 	%f363, %f1, %f115;
	mov.b32 	%r1801, 0;
	bra.uni 	$L__BB5_144;
$L__BB5_139:
	mov.b32 	%r576, %f1;
	shl.b32 	%r1197, %r576, 8;
	or.b32  	%r577, %r1197, -2147483648;
	mov.b64 	%rd310, 0;
	mov.b32 	%r1798, 0;
	mov.u64 	%rd308, __cudart_i2opi_f;
	mov.u64 	%rd309, %rd5;
$L__BB5_140:
	.pragma "nounroll";
	ld.global.nc.u32 	%r1198, [%rd308];
	mad.wide.u32 	%rd151, %r1198, %r577, %rd310;
	shr.u64 	%rd310, %rd151, 32;
	st.local.u32 	[%rd309], %rd151;
	add.s32 	%r1798, %r1798, 1;
	add.s64 	%rd309, %rd309, 4;
	add.s64 	%rd308, %rd308, 4;
	setp.ne.s32 	%p86, %r1798, 6;
	@%p86 bra 	$L__BB5_140;
	shr.u32 	%r1199, %r576, 23;
	st.local.u32 	[%rd5+24], %rd310;
	and.b32  	%r580, %r1199, 31;
	and.b32  	%r1200, %r1199, 224;
	add.s32 	%r1201, %r1200, -128;
	shr.u32 	%r1202, %r1201, 5;
	mul.wide.u32 	%rd152, %r1202, 4;
	sub.s64 	%rd39, %rd5, %rd152;
	ld.local.u32 	%r1799, [%rd39+24];
	ld.local.u32 	%r1800, [%rd39+20];
	setp.eq.s32 	%p87, %r580, 0;
	@%p87 bra 	$L__BB5_143;
	shf.l.wrap.b32 	%r1799, %r1800, %r1799, %r580;
	ld.local.u32 	%r1203, [%rd39+16];
	shf.l.wrap.b32 	%r1800, %r1203, %r1800, %r580;
$L__BB5_143:
	shr.u32 	%r1204, %r1799, 30;
	shf.l.wrap.b32 	%r1205, %r1800, %r1799, 2;
	shl.b32 	%r1206, %r1800, 2;
	shr.u32 	%r1207, %r1205, 31;
	add.s32 	%r1208, %r1207, %r1204;
	neg.s32 	%r1209, %r1208;
	setp.lt.s32 	%p88, %r576, 0;
	selp.b32 	%r1801, %r1209, %r1208, %p88;
	xor.b32  	%r1210, %r1205, %r576;
	shr.s32 	%r1211, %r1205, 31;
	xor.b32  	%r1212, %r1211, %r1205;
	xor.b32  	%r1213, %r1211, %r1206;
	cvt.u64.u32 	%rd153, %r1212;
	shl.b64 	%rd154, %rd153, 32;
	cvt.u64.u32 	%rd155, %r1213;
	or.b64  	%rd156, %rd154, %rd155;
	cvt.rn.f64.s64 	%fd85, %rd156;
	mul.f64 	%fd86, %fd85, 0d3BF921FB54442D19;
	cvt.rn.f32.f64 	%f113, %fd86;
	neg.f32 	%f114, %f113;
	setp.lt.s32 	%p89, %r1210, 0;
	selp.f32 	%f363, %f114, %f113, %p89;
$L__BB5_144:
	setp.ltu.f32 	%p90, %f9, 0f47CE4780;
	mul.rn.f32 	%f116, %f363, %f363;
	and.b32  	%r1215, %r1801, 1;
	setp.eq.b32 	%p91, %r1215, 1;
	selp.f32 	%f117, 0f3F800000, %f363, %p91;
	fma.rn.f32 	%f118, %f116, %f117, 0f00000000;
	fma.rn.f32 	%f119, %f116, 0f37CBAC00, 0fBAB607ED;
	selp.f32 	%f120, %f119, 0fB94D4153, %p91;
	selp.f32 	%f121, 0f3D2AAABB, 0f3C0885E4, %p91;
	fma.rn.f32 	%f122, %f120, %f116, %f121;
	selp.f32 	%f123, 0fBEFFFFFF, 0fBE2AAAA8, %p91;
	fma.rn.f32 	%f124, %f122, %f116, %f123;
	fma.rn.f32 	%f125, %f124, %f118, %f117;
	and.b32  	%r1216, %r1801, 2;
	setp.eq.s32 	%p92, %r1216, 0;
	mov.f32 	%f126, 0f00000000;
	sub.f32 	%f127, %f126, %f125;
	selp.f32 	%f128, %f125, %f127, %p92;
	cvt.f64.f32 	%fd87, %f128;
	mul.f64 	%fd88, %fd87, 0d401921FB54442D18;
	add.f64 	%fd89, %fd252, %fd252;
	fma.rn.f64 	%fd6, %fd88, 0d4024000000000000, %fd89;
	mul.f64 	%fd90, %fd251, 0d0000000000000000;
	fma.rn.f64 	%fd7, %fd251, 0d0000000000000000, %fd90;
	mov.u32 	%r1805, %r1813;
	mov.f32 	%f364, %f366;
	@%p90 bra 	$L__BB5_152;
	setp.eq.f32 	%p93, %f9, 0f7F800000;
	@%p93 bra 	$L__BB5_151;
	mov.b32 	%r589, %f7;
	shl.b32 	%r1218, %r589, 8;
	or.b32  	%r590, %r1218, -2147483648;
	mov.b64 	%rd313, 0;
	mov.b32 	%r1802, 0;
	mov.u64 	%rd311, __cudart_i2opi_f;
	mov.u64 	%rd312, %rd5;
$L__BB5_147:
	.pragma "nounroll";
	ld.global.nc.u32 	%r1219, [%rd311];
	mad.wide.u32 	%rd159, %r1219, %r590, %rd313;
	shr.u64 	%rd313, %rd159, 32;
	st.local.u32 	[%rd312], %rd159;
	add.s32 	%r1802, %r1802, 1;
	add.s64 	%rd312, %rd312, 4;
	add.s64 	%rd311, %rd311, 4;
	setp.ne.s32 	%p94, %r1802, 6;
	@%p94 bra 	$L__BB5_147;
	shr.u32 	%r1220, %r589, 23;
	st.local.u32 	[%rd5+24], %rd313;
	and.b32  	%r593, %r1220, 31;
	and.b32  	%r1221, %r1220, 224;
	add.s32 	%r1222, %r1221, -128;
	shr.u32 	%r1223, %r1222, 5;
	mul.wide.u32 	%rd160, %r1223, 4;
	sub.s64 	%rd46, %rd5, %rd160;
	ld.local.u32 	%r1803, [%rd46+24];
	ld.local.u32 	%r1804, [%rd46+20];
	setp.eq.s32 	%p95, %r593, 0;
	@%p95 bra 	$L__BB5_150;
	shf.l.wrap.b32 	%r1803, %r1804, %r1803, %r593;
	ld.local.u32 	%r1224, [%rd46+16];
	shf.l.wrap.b32 	%r1804, %r1224, %r1804, %r593;
$L__BB5_150:
	shr.u32 	%r1225, %r1803, 30;
	shf.l.wrap.b32 	%r1226, %r1804, %r1803, 2;
	shl.b32 	%r1227, %r1804, 2;
	shr.u32 	%r1228, %r1226, 31;
	add.s32 	%r1229, %r1228, %r1225;
	neg.s32 	%r1230, %r1229;
	setp.lt.s32 	%p96, %r589, 0;
	selp.b32 	%r1805, %r1230, %r1229, %p96;
	xor.b32  	%r1231, %r1226, %r589;
	shr.s32 	%r1232, %r1226, 31;
	xor.b32  	%r1233, %r1232, %r1226;
	xor.b32  	%r1234, %r1232, %r1227;
	cvt.u64.u32 	%rd161, %r1233;
	shl.b64 	%rd162, %rd161, 32;
	cvt.u64.u32 	%rd163, %r1234;
	or.b64  	%rd164, %rd162, %rd163;
	cvt.rn.f64.s64 	%fd91, %rd164;
	mul.f64 	%fd92, %fd91, 0d3BF921FB54442D19;
	cvt.rn.f32.f64 	%f129, %fd92;
	neg.f32 	%f130, %f129;
	setp.lt.s32 	%p97, %r1231, 0;
	selp.f32 	%f364, %f130, %f129, %p97;
	bra.uni 	$L__BB5_152;
$L__BB5_151:
	mov.f32 	%f131, 0f00000000;
	mul.rn.f32 	%f364, %f7, %f131;
	mov.b32 	%r1805, 0;
$L__BB5_152:
	setp.ltu.f32 	%p98, %f3, 0f47CE4780;
	mul.rn.f32 	%f132, %f364, %f364;
	and.b32  	%r1236, %r1805, 1;
	setp.eq.b32 	%p99, %r1236, 1;
	selp.f32 	%f133, 0f3F800000, %f364, %p99;
	fma.rn.f32 	%f134, %f132, %f133, 0f00000000;
	fma.rn.f32 	%f135, %f132, 0f37CBAC00, 0fBAB607ED;
	selp.f32 	%f136, %f135, 0fB94D4153, %p99;
	selp.f32 	%f137, 0f3D2AAABB, 0f3C0885E4, %p99;
	fma.rn.f32 	%f138, %f136, %f132, %f137;
	selp.f32 	%f139, 0fBEFFFFFF, 0fBE2AAAA8, %p99;
	fma.rn.f32 	%f140, %f138, %f132, %f139;
	fma.rn.f32 	%f141, %f140, %f134, %f133;
	and.b32  	%r1237, %r1805, 2;
	setp.eq.s32 	%p100, %r1237, 0;
	mov.f32 	%f142, 0f00000000;
	sub.f32 	%f143, %f142, %f141;
	selp.f32 	%f144, %f141, %f143, %p100;
	cvt.f64.f32 	%fd93, %f144;
	mul.f64 	%fd94, %fd93, 0d0000000000000000;
	fma.rn.f64 	%fd95, %fd94, 0d4024000000000000, %fd7;
	add.f64 	%fd96, %fd6, 0d0000000000000000;
	add.f64 	%fd254, %fd96, %fd95;
	mul.f64 	%fd97, %fd252, 0d0000000000000000;
	fma.rn.f64 	%fd9, %fd252, 0d0000000000000000, %fd97;
	@%p98 bra 	$L__BB5_160;
	setp.eq.f32 	%p101, %f3, 0f7F800000;
	@%p101 bra 	$L__BB5_159;
	mov.b32 	%r602, %f1;
	shl.b32 	%r1239, %r602, 8;
	or.b32  	%r603, %r1239, -2147483648;
	mov.b64 	%rd316, 0;
	mov.b32 	%r1806, 0;
	mov.u64 	%rd314, __cudart_i2opi_f;
	mov.u64 	%rd315, %rd5;
$L__BB5_155:
	.pragma "nounroll";
	ld.global.nc.u32 	%r1240, [%rd314];
	mad.wide.u32 	%rd167, %r1240, %r603, %rd316;
	shr.u64 	%rd316, %rd167, 32;
	st.local.u32 	[%rd315], %rd167;
	add.s32 	%r1806, %r1806, 1;
	add.s64 	%rd315, %rd315, 4;
	add.s64 	%rd314, %rd314, 4;
	setp.ne.s32 	%p102, %r1806, 6;
	@%p102 bra 	$L__BB5_155;
	shr.u32 	%r1241, %r602, 23;
	st.local.u32 	[%rd5+24], %rd316;
	and.b32  	%r606, %r1241, 31;
	and.b32  	%r1242, %r1241, 224;
	add.s32 	%r1243, %r1242, -128;
	shr.u32 	%r1244, %r1243, 5;
	mul.wide.u32 	%rd168, %r1244, 4;
	sub.s64 	%rd53, %rd5, %rd168;
	ld.local.u32 	%r1807, [%rd53+24];
	ld.local.u32 	%r1808, [%rd53+20];
	setp.eq.s32 	%p103, %r606, 0;
	@%p103 bra 	$L__BB5_158;
	shf.l.wrap.b32 	%r1807, %r1808, %r1807, %r606;
	ld.local.u32 	%r1245, [%rd53+16];
	shf.l.wrap.b32 	%r1808, %r1245, %r1808, %r606;
$L__BB5_158:
	shr.u32 	%r1246, %r1807, 30;
	shf.l.wrap.b32 	%r1247, %r1808, %r1807, 2;
	shl.b32 	%r1248, %r1808, 2;
	shr.u32 	%r1249, %r1247, 31;
	add.s32 	%r1250, %r1249, %r1246;
	neg.s32 	%r1251, %r1250;
	setp.lt.s32 	%p104, %r602, 0;
	selp.b32 	%r1809, %r1251, %r1250, %p104;
	xor.b32  	%r1252, %r1247, %r602;
	shr.s32 	%r1253, %r1247, 31;
	xor.b32  	%r1254, %r1253, %r1247;
	xor.b32  	%r1255, %r1253, %r1248;
	cvt.u64.u32 	%rd169, %r1254;
	shl.b64 	%rd170, %rd169, 32;
	cvt.u64.u32 	%rd171, %r1255;
	or.b64  	%rd172, %rd170, %rd171;
	cvt.rn.f64.s64 	%fd98, %rd172;
	mul.f64 	%fd99, %fd98, 0d3BF921FB54442D19;
	cvt.rn.f32.f64 	%f145, %fd99;
	neg.f32 	%f146, %f145;
	setp.lt.s32 	%p105, %r1252, 0;
	selp.f32 	%f365, %f146, %f145, %p105;
	bra.uni 	$L__BB5_160;
$L__BB5_159:
	mov.f32 	%f147, 0f00000000;
	mul.rn.f32 	%f365, %f1, %f147;
	mov.b32 	%r1809, 0;
$L__BB5_160:
	setp.ltu.f32 	%p106, %f9, 0f47CE4780;
	mul.rn.f32 	%f148, %f365, %f365;
	and.b32  	%r1257, %r1809, 1;
	setp.eq.b32 	%p107, %r1257, 1;
	selp.f32 	%f149, 0f3F800000, %f365, %p107;
	fma.rn.f32 	%f150, %f148, %f149, 0f00000000;
	fma.rn.f32 	%f151, %f148, 0f37CBAC00, 0fBAB607ED;
	selp.f32 	%f152, %f151, 0fB94D4153, %p107;
	selp.f32 	%f153, 0f3D2AAABB, 0f3C0885E4, %p107;
	fma.rn.f32 	%f154, %f152, %f148, %f153;
	selp.f32 	%f155, 0fBEFFFFFF, 0fBE2AAAA8, %p107;
	fma.rn.f32 	%f156, %f154, %f148, %f155;
	fma.rn.f32 	%f157, %f156, %f150, %f149;
	and.b32  	%r1258, %r1809, 2;
	setp.eq.s32 	%p108, %r1258, 0;
	mov.f32 	%f158, 0f00000000;
	sub.f32 	%f159, %f158, %f157;
	selp.f32 	%f160, %f157, %f159, %p108;
	cvt.f64.f32 	%fd100, %f160;
	mul.f64 	%fd101, %fd100, 0d0000000000000000;
	fma.rn.f64 	%fd10, %fd101, 0d4024000000000000, %fd9;
	@%p106 bra 	$L__BB5_168;
	setp.eq.f32 	%p109, %f9, 0f7F800000;
	@%p109 bra 	$L__BB5_167;
	mov.b32 	%r615, %f7;
	shl.b32 	%r1260, %r615, 8;
	or.b32  	%r616, %r1260, -2147483648;
	mov.b64 	%rd317, 0;
	mov.b32 	%r1810, 0;
	mov.u64 	%rd175, __cudart_i2opi_f;
$L__BB5_163:
	.pragma "nounroll";
	mul.wide.u32 	%rd174, %r1810, 4;
	add.s64 	%rd176, %rd175, %rd174;
	ld.global.nc.u32 	%r1261, [%rd176];
	mad.wide.u32 	%rd177, %r1261, %r616, %rd317;
	shr.u64 	%rd317, %rd177, 32;
	add.s64 	%rd178, %rd5, %rd174;
	st.local.u32 	[%rd178], %rd177;
	add.s32 	%r1810, %r1810, 1;
	setp.ne.s32 	%p110, %r1810, 6;
	@%p110 bra 	$L__BB5_163;
	shr.u32 	%r1262, %r615, 23;
	st.local.u32 	[%rd5+24], %rd317;
	and.b32  	%r619, %r1262, 31;
	and.b32  	%r1263, %r1262, 224;
	add.s32 	%r1264, %r1263, -128;
	shr.u32 	%r1265, %r1264, 5;
	mul.wide.u32 	%rd179, %r1265, 4;
	sub.s64 	%rd56, %rd5, %rd179;
	ld.local.u32 	%r1811, [%rd56+24];
	ld.local.u32 	%r1812, [%rd56+20];
	setp.eq.s32 	%p111, %r619, 0;
	@%p111 bra 	$L__BB5_166;
	shf.l.wrap.b32 	%r1811, %r1812, %r1811, %r619;
	ld.local.u32 	%r1266, [%rd56+16];
	shf.l.wrap.b32 	%r1812, %r1266, %r1812, %r619;
$L__BB5_166:
	shr.u32 	%r1267, %r1811, 30;
	shf.l.wrap.b32 	%r1268, %r1812, %r1811, 2;
	shl.b32 	%r1269, %r1812, 2;
	shr.u32 	%r1270, %r1268, 31;
	add.s32 	%r1271, %r1270, %r1267;
	neg.s32 	%r1272, %r1271;
	setp.lt.s32 	%p112, %r615, 0;
	selp.b32 	%r1813, %r1272, %r1271, %p112;
	xor.b32  	%r1273, %r1268, %r615;
	shr.s32 	%r1274, %r1268, 31;
	xor.b32  	%r1275, %r1274, %r1268;
	xor.b32  	%r1276, %r1274, %r1269;
	cvt.u64.u32 	%rd180, %r1275;
	shl.b64 	%rd181, %rd180, 32;
	cvt.u64.u32 	%rd182, %r1276;
	or.b64  	%rd183, %rd181, %rd182;
	cvt.rn.f64.s64 	%fd102, %rd183;
	mul.f64 	%fd103, %fd102, 0d3BF921FB54442D19;
	cvt.rn.f32.f64 	%f161, %fd103;
	neg.f32 	%f162, %f161;
	setp.lt.s32 	%p113, %r1273, 0;
	selp.f32 	%f366, %f162, %f161, %p113;
	bra.uni 	$L__BB5_168;
$L__BB5_167:
	mov.f32 	%f163, 0f00000000;
	mul.rn.f32 	%f366, %f7, %f163;
	mov.b32 	%r1813, 0;
$L__BB5_168:
	mul.rn.f32 	%f164, %f366, %f366;
	and.b32  	%r1278, %r1813, 1;
	setp.eq.b32 	%p114, %r1278, 1;
	selp.f32 	%f165, 0f3F800000, %f366, %p114;
	fma.rn.f32 	%f166, %f164, %f165, 0f00000000;
	fma.rn.f32 	%f167, %f164, 0f37CBAC00, 0fBAB607ED;
	selp.f32 	%f168, %f167, 0fB94D4153, %p114;
	selp.f32 	%f169, 0f3D2AAABB, 0f3C0885E4, %p114;
	fma.rn.f32 	%f170, %f168, %f164, %f169;
	selp.f32 	%f171, 0fBEFFFFFF, 0fBE2AAAA8, %p114;
	fma.rn.f32 	%f172, %f170, %f164, %f171;
	fma.rn.f32 	%f173, %f172, %f166, %f165;
	and.b32  	%r1279, %r1813, 2;
	setp.eq.s32 	%p115, %r1279, 0;
	mov.f32 	%f174, 0f00000000;
	sub.f32 	%f175, %f174, %f173;
	selp.f32 	%f176, %f173, %f175, %p115;
	cvt.f64.f32 	%fd104, %f176;
	mul.f64 	%fd105, %fd104, 0d401921FB54442D18;
	add.f64 	%fd106, %fd251, %fd251;
	fma.rn.f64 	%fd107, %fd105, 0d4024000000000000, %fd106;
	add.f64 	%fd108, %fd10, 0d0000000000000000;
	add.f64 	%fd253, %fd108, %fd107;
	setp.lt.s32 	%p116, %r768, 1;
	@%p116 bra 	$L__BB5_247;
	mul.lo.s32 	%r628, %r2, %r768;
	mov.b32 	%r1814, 0;
	mov.f64 	%fd246, 0d0000000000000000;
	mov.f64 	%fd245, 0d3FF0000000000000;
	mov.u64 	%rd205, $str$1;
	mov.u64 	%rd264, __cudart_i2opi_f;
	mov.f64 	%fd247, %fd246;
	mov.f64 	%fd248, %fd245;
$L__BB5_170:
	mul.f64 	%fd111, %fd253, %fd253;
	fma.rn.f64 	%fd112, %fd254, %fd254, %fd111;
	sqrt.rn.f64 	%fd113, %fd112;
	setp.lt.f64 	%p117, %fd113, 0d3E45798EE2308C3A;
	@%p117 bra 	$L__BB5_247;
	fma.rn.f64 	%fd115, %fd248, %fd254, 0d0000000000000000;
	fma.rn.f64 	%fd23, %fd247, %fd253, %fd115;
	fma.rn.f64 	%fd116, %fd246, %fd254, 0d0000000000000000;
	fma.rn.f64 	%fd24, %fd245, %fd253, %fd116;
	mul.f64 	%fd117, %fd23, %fd254;
	mov.f64 	%fd118, 0d0000000000000000;
	sub.f64 	%fd119, %fd118, %fd117;
	mul.f64 	%fd120, %fd24, %fd253;
	sub.f64 	%fd25, %fd119, %fd120;
	mov.f64 	%fd243, 0d3FF0000000000000;
	mov.b32 	%r1815, 0;
$L__BB5_172:
	mul.f64 	%fd121, %fd23, %fd243;
	sub.f64 	%fd27, %fd252, %fd121;
	mul.f64 	%fd122, %fd27, 0d401921FB54442D18;
	cvt.rn.f32.f64 	%f25, %fd122;
	mul.f32 	%f177, %f25, 0f3F22F983;
	cvt.rni.s32.f32 	%r1819, %f177;
	cvt.rn.f32.s32 	%f178, %r1819;
	fma.rn.f32 	%f179, %f178, 0fBFC90FDA, %f25;
	fma.rn.f32 	%f180, %f178, 0fB3A22168, %f179;
	fma.rn.f32 	%f367, %f178, 0fA7C234C5, %f180;
	abs.f32 	%f27, %f25;
	setp.ltu.f32 	%p118, %f27, 0f47CE4780;
	@%p118 bra 	$L__BB5_180;
	setp.neu.f32 	%p119, %f27, 0f7F800000;
	@%p119 bra 	$L__BB5_175;
	mov.f32 	%f183, 0f00000000;
	mul.rn.f32 	%f367, %f25, %f183;
	mov.b32 	%r1819, 0;
	bra.uni 	$L__BB5_180;
$L__BB5_175:
	mov.b32 	%r632, %f25;
	shl.b32 	%r1283, %r632, 8;
	or.b32  	%r633, %r1283, -2147483648;
	mov.b64 	%rd320, 0;
	mov.b32 	%r1816, 0;
	mov.u64 	%rd318, __cudart_i2opi_f;
	mov.u64 	%rd319, %rd4;
$L__BB5_176:
	.pragma "nounroll";
	ld.global.nc.u32 	%r1284, [%rd318];
	mad.wide.u32 	%rd186, %r1284, %r633, %rd320;
	shr.u64 	%rd320, %rd186, 32;
	st.local.u32 	[%rd319], %rd186;
	add.s32 	%r1816, %r1816, 1;
	add.s64 	%rd319, %rd319, 4;
	add.s64 	%rd318, %rd318, 4;
	setp.ne.s32 	%p120, %r1816, 6;
	@%p120 bra 	$L__BB5_176;
	shr.u32 	%r1285, %r632, 23;
	st.local.u32 	[%rd4+24], %rd320;
	and.b32  	%r636, %r1285, 31;
	and.b32  	%r1286, %r1285, 224;
	add.s32 	%r1287, %r1286, -128;
	shr.u32 	%r1288, %r1287, 5;
	mul.wide.u32 	%rd187, %r1288, 4;
	sub.s64 	%rd63, %rd4, %rd187;
	ld.local.u32 	%r1817, [%rd63+24];
	ld.local.u32 	%r1818, [%rd63+20];
	setp.eq.s32 	%p121, %r636, 0;
	@%p121 bra 	$L__BB5_179;
	shf.l.wrap.b32 	%r1817, %r1818, %r1817, %r636;
	ld.local.u32 	%r1289, [%rd63+16];
	shf.l.wrap.b32 	%r1818, %r1289, %r1818, %r636;
$L__BB5_179:
	shr.u32 	%r1290, %r1817, 30;
	shf.l.wrap.b32 	%r1291, %r1818, %r1817, 2;
	shl.b32 	%r1292, %r1818, 2;
	shr.u32 	%r1293, %r1291, 31;
	add.s32 	%r1294, %r1293, %r1290;
	neg.s32 	%r1295, %r1294;
	setp.lt.s32 	%p122, %r632, 0;
	selp.b32 	%r1819, %r1295, %r1294, %p122;
	xor.b32  	%r1296, %r1291, %r632;
	shr.s32 	%r1297, %r1291, 31;
	xor.b32  	%r1298, %r1297, %r1291;
	xor.b32  	%r1299, %r1297, %r1292;
	cvt.u64.u32 	%rd188, %r1298;
	shl.b64 	%rd189, %rd188, 32;
	cvt.u64.u32 	%rd190, %r1299;
	or.b64  	%rd191, %rd189, %rd190;
	cvt.rn.f64.s64 	%fd123, %rd191;
	mul.f64 	%fd124, %fd123, 0d3BF921FB54442D19;
	cvt.rn.f32.f64 	%f181, %fd124;
	neg.f32 	%f182, %f181;
	setp.lt.s32 	%p123, %r1296, 0;
	selp.f32 	%f367, %f182, %f181, %p123;
$L__BB5_180:
	mul.f64 	%fd125, %fd24, %fd243;
	sub.f64 	%fd28, %fd251, %fd125;
	add.s32 	%r1301, %r1819, 1;
	mul.rn.f32 	%f184, %f367, %f367;
	and.b32  	%r1302, %r1819, 1;
	setp.eq.b32 	%p124, %r1302, 1;
	selp.f32 	%f185, %f367, 0f3F800000, %p124;
	fma.rn.f32 	%f186, %f184, %f185, 0f00000000;
	fma.rn.f32 	%f187, %f184, 0f37CBAC00, 0fBAB607ED;
	selp.f32 	%f188, 0fB94D4153, %f187, %p124;
	selp.f32 	%f189, 0f3C0885E4, 0f3D2AAABB, %p124;
	fma.rn.f32 	%f190, %f188, %f184, %f189;
	selp.f32 	%f191, 0fBE2AAAA8, 0fBEFFFFFF, %p124;
	fma.rn.f32 	%f192, %f190, %f184, %f191;
	fma.rn.f32 	%f193, %f192, %f186, %f185;
	and.b32  	%r1303, %r1301, 2;
	setp.eq.s32 	%p125, %r1303, 0;
	mov.f32 	%f194, 0f00000000;
	sub.f32 	%f195, %f194, %f193;
	selp.f32 	%f196, %f193, %f195, %p125;
	cvt.f64.f32 	%fd126, %f196;
	mul.f64 	%fd127, %fd126, 0dC024000000000000;
	fma.rn.f64 	%fd29, %fd27, %fd27, %fd127;
	mul.f64 	%fd128, %fd28, 0d401921FB54442D18;
	cvt.rn.f32.f64 	%f31, %fd128;
	mul.f32 	%f197, %f31, 0f3F22F983;
	cvt.rni.s32.f32 	%r1823, %f197;
	cvt.rn.f32.s32 	%f198, %r1823;
	fma.rn.f32 	%f199, %f198, 0fBFC90FDA, %f31;
	fma.rn.f32 	%f200, %f198, 0fB3A22168, %f199;
	fma.rn.f32 	%f368, %f198, 0fA7C234C5, %f200;
	abs.f32 	%f33, %f31;
	setp.ltu.f32 	%p126, %f33, 0f47CE4780;
	@%p126 bra 	$L__BB5_188;
	setp.eq.f32 	%p127, %f33, 0f7F800000;
	@%p127 bra 	$L__BB5_187;
	mov.b32 	%r646, %f31;
	shl.b32 	%r1305, %r646, 8;
	or.b32  	%r647, %r1305, -2147483648;
	mov.b64 	%rd321, 0;
	mov.b32 	%r1820, 0;
$L__BB5_183:
	.pragma "nounroll";
	mul.wide.u32 	%rd193, %r1820, 4;
	mov.u64 	%rd194, __cudart_i2opi_f;
	add.s64 	%rd195, %rd194, %rd193;
	ld.global.nc.u32 	%r1306, [%rd195];
	mad.wide.u32 	%rd196, %r1306, %r647, %rd321;
	shr.u64 	%rd321, %rd196, 32;
	add.s64 	%rd197, %rd4, %rd193;
	st.local.u32 	[%rd197], %rd196;
	add.s32 	%r1820, %r1820, 1;
	setp.ne.s32 	%p128, %r1820, 6;
	@%p128 bra 	$L__BB5_183;
	shr.u32 	%r1307, %r646, 23;
	st.local.u32 	[%rd4+24], %rd321;
	and.b32  	%r650, %r1307, 31;
	and.b32  	%r1308, %r1307, 224;
	add.s32 	%r1309, %r1308, -128;
	shr.u32 	%r1310, %r1309, 5;
	mul.wide.u32 	%rd198, %r1310, 4;
	sub.s64 	%rd66, %rd4, %rd198;
	ld.local.u32 	%r1821, [%rd66+24];
	ld.local.u32 	%r1822, [%rd66+20];
	setp.eq.s32 	%p129, %r650, 0;
	@%p129 bra 	$L__BB5_186;
	shf.l.wrap.b32 	%r1821, %r1822, %r1821, %r650;
	ld.local.u32 	%r1311, [%rd66+16];
	shf.l.wrap.b32 	%r1822, %r1311, %r1822, %r650;
$L__BB5_186:
	shr.u32 	%r1312, %r1821, 30;
	shf.l.wrap.b32 	%r1313, %r1822, %r1821, 2;
	shl.b32 	%r1314, %r1822, 2;
	shr.u32 	%r1315, %r1313, 31;
	add.s32 	%r1316, %r1315, %r1312;
	neg.s32 	%r1317, %r1316;
	setp.lt.s32 	%p130, %r646, 0;
	selp.b32 	%r1823, %r1317, %r1316, %p130;
	xor.b32  	%r1318, %r1313, %r646;
	shr.s32 	%r1319, %r1313, 31;
	xor.b32  	%r1320, %r1319, %r1313;
	xor.b32  	%r1321, %r1319, %r1314;
	cvt.u64.u32 	%rd199, %r1320;
	shl.b64 	%rd200, %rd199, 32;
	cvt.u64.u32 	%rd201, %r1321;
	or.b64  	%rd202, %rd200, %rd201;
	cvt.rn.f64.s64 	%fd129, %rd202;
	mul.f64 	%fd130, %fd129, 0d3BF921FB54442D19;
	cvt.rn.f32.f64 	%f201, %fd130;
	neg.f32 	%f202, %f201;
	setp.lt.s32 	%p131, %r1318, 0;
	selp.f32 	%f368, %f202, %f201, %p131;
	bra.uni 	$L__BB5_188;
$L__BB5_187:
	mov.f32 	%f203, 0f00000000;
	mul.rn.f32 	%f368, %f31, %f203;
	mov.b32 	%r1823, 0;
$L__BB5_188:
	add.s32 	%r1323, %r1823, 1;
	mul.rn.f32 	%f204, %f368, %f368;
	and.b32  	%r1324, %r1823, 1;
	setp.eq.b32 	%p132, %r1324, 1;
	selp.f32 	%f205, %f368, 0f3F800000, %p132;
	fma.rn.f32 	%f206, %f204, %f205, 0f00000000;
	fma.rn.f32 	%f207, %f204, 0f37CBAC00, 0fBAB607ED;
	selp.f32 	%f208, 0fB94D4153, %f207, %p132;
	selp.f32 	%f209, 0f3C0885E4, 0f3D2AAABB, %p132;
	fma.rn.f32 	%f210, %f208, %f204, %f209;
	selp.f32 	%f211, 0fBE2AAAA8, 0fBEFFFFFF, %p132;
	fma.rn.f32 	%f212, %f210, %f204, %f211;
	fma.rn.f32 	%f213, %f212, %f206, %f205;
	and.b32  	%r1325, %r1323, 2;
	setp.eq.s32 	%p133, %r1325, 0;
	mov.f32 	%f214, 0f00000000;
	sub.f32 	%f215, %f214, %f213;
	selp.f32 	%f216, %f213, %f215, %p133;
	cvt.f64.f32 	%fd131, %f216;
	mul.f64 	%fd132, %fd131, 0dC024000000000000;
	fma.rn.f64 	%fd133, %fd28, %fd28, %fd132;
	add.f64 	%fd134, %fd29, 0d4034000000000000;
	add.f64 	%fd135, %fd134, %fd133;
	mul.f64 	%fd136, %fd243, 0d3FD3333333333333;
	fma.rn.f64 	%fd137, %fd25, %fd136, %fd255;
	setp.le.f64 	%p134, %fd135, %fd137;
	@%p134 bra 	$L__BB5_190;
	mul.f64 	%fd243, %fd243, 0d3FE0000000000000;
	add.s32 	%r1815, %r1815, 1;
	setp.ne.s32 	%p135, %r1815, 20;
	@%p135 bra 	$L__BB5_172;
$L__BB5_190:
	setp.neu.f64 	%p136, %fd243, 0d0000000000000000;
	@%p136 bra 	$L__BB5_192;
	cvta.to.local.u64 	%rd204, %rd111;
	st.local.u32 	[%rd204], %r1814;
	cvta.global.u64 	%rd206, %rd205;
	{ // callseq 5, 0
	.param .b64 param0;
	st.param.b64 	[param0], %rd206;
	.param .b64 param1;
	st.param.b64 	[param1], %rd111;
	.param .b32 retval0;
	call.uni (retval0), 
	vprintf, 
	(
	param0, 
	param1
	);
	ld.param.b32 	%r1326, [retval0];
	} // callseq 5
	mov.f64 	%fd243, 0d3F50624DD2F1A9FC;
$L__BB5_192:
	mul.f64 	%fd139, %fd23, %fd243;
	sub.f64 	%fd33, %fd252, %fd139;
	sub.f64 	%fd34, %fd33, %fd252;
	mul.f64 	%fd140, %fd24, %fd243;
	sub.f64 	%fd35, %fd251, %fd140;
	sub.f64 	%fd36, %fd35, %fd251;
	mul.f64 	%fd141, %fd33, 0d401921FB54442D18;
	cvt.rn.f32.f64 	%f37, %fd141;
	mul.f32 	%f217, %f37, 0f3F22F983;
	cvt.rni.s32.f32 	%r1843, %f217;
	cvt.rn.f32.s32 	%f218, %r1843;
	fma.rn.f32 	%f219, %f218, 0fBFC90FDA, %f37;
	fma.rn.f32 	%f220, %f218, 0fB3A22168, %f219;
	fma.rn.f32 	%f373, %f218, 0fA7C234C5, %f220;
	abs.f32 	%f39, %f37;
	setp.ltu.f32 	%p137, %f39, 0f47CE4780;
	mov.u32 	%r1827, %r1843;
	mov.f32 	%f369, %f373;
	@%p137 bra 	$L__BB5_200;
	setp.neu.f32 	%p138, %f39, 0f7F800000;
	@%p138 bra 	$L__BB5_195;
	mov.f32 	%f223, 0f00000000;
	mul.rn.f32 	%f369, %f37, %f223;
	mov.b32 	%r1827, 0;
	bra.uni 	$L__BB5_200;
$L__BB5_195:
	mov.b32 	%r661, %f37;
	shl.b32 	%r1329, %r661, 8;
	or.b32  	%r662, %r1329, -2147483648;
	mov.b64 	%rd322, 0;
	mov.b32 	%r1824, 0;
$L__BB5_196:
	.pragma "nounroll";
	mul.wide.u32 	%rd208, %r1824, 4;
	mov.u64 	%rd209, __cudart_i2opi_f;
	add.s64 	%rd210, %rd209, %rd208;
	ld.global.nc.u32 	%r1330, [%rd210];
	mad.wide.u32 	%rd211, %r1330, %r662, %rd322;
	shr.u64 	%rd322, %rd211, 32;
	add.s64 	%rd212, %rd3, %rd208;
	st.local.u32 	[%rd212], %rd211;
	add.s32 	%r1824, %r1824, 1;
	setp.ne.s32 	%p139, %r1824, 6;
	@%p139 bra 	$L__BB5_196;
	shr.u32 	%r1331, %r661, 23;
	st.local.u32 	[%rd3+24], %rd322;
	and.b32  	%r665, %r1331, 31;
	and.b32  	%r1332, %r1331, 224;
	add.s32 	%r1333, %r1332, -128;
	shr.u32 	%r1334, %r1333, 5;
	mul.wide.u32 	%rd213, %r1334, 4;
	sub.s64 	%rd69, %rd3, %rd213;
	ld.local.u32 	%r1825, [%rd69+24];
	ld.local.u32 	%r1826, [%rd69+20];
	setp.eq.s32 	%p140, %r665, 0;
	@%p140 bra 	$L__BB5_199;
	shf.l.wrap.b32 	%r1825, %r1826, %r1825, %r665;
	ld.local.u32 	%r1335, [%rd69+16];
	shf.l.wrap.b32 	%r1826, %r1335, %r1826, %r665;
$L__BB5_199:
	shr.u32 	%r1336, %r1825, 30;
	shf.l.wrap.b32 	%r1337, %r1826, %r1825, 2;
	shl.b32 	%r1338, %r1826, 2;
	shr.u32 	%r1339, %r1337, 31;
	add.s32 	%r1340, %r1339, %r1336;
	neg.s32 	%r1341, %r1340;
	setp.lt.s32 	%p141, %r661, 0;
	selp.b32 	%r1827, %r1341, %r1340, %p141;
	xor.b32  	%r1342, %r1337, %r661;
	shr.s32 	%r1343, %r1337, 31;
	xor.b32  	%r1344, %r1343, %r1337;
	xor.b32  	%r1345, %r1343, %r1338;
	cvt.u64.u32 	%rd214, %r1344;
	shl.b64 	%rd215, %rd214, 32;
	cvt.u64.u32 	%rd216, %r1345;
	or.b64  	%rd217, %rd215, %rd216;
	cvt.rn.f64.s64 	%fd142, %rd217;
	mul.f64 	%fd143, %fd142, 0d3BF921FB54442D19;
	cvt.rn.f32.f64 	%f221, %fd143;
	neg.f32 	%f222, %f221;
	setp.lt.s32 	%p142, %r1342, 0;
	selp.f32 	%f369, %f222, %f221, %p142;
$L__BB5_200:
	add.s32 	%r1347, %r1827, 1;
	mul.rn.f32 	%f224, %f369, %f369;
	and.b32  	%r1348, %r1827, 1;
	setp.eq.b32 	%p143, %r1348, 1;
	selp.f32 	%f225, %f369, 0f3F800000, %p143;
	fma.rn.f32 	%f226, %f224, %f225, 0f00000000;
	fma.rn.f32 	%f227, %f224, 0f37CBAC00, 0fBAB607ED;
	selp.f32 	%f228, 0fB94D4153, %f227, %p143;
	selp.f32 	%f229, 0f3C0885E4, 0f3D2AAABB, %p143;
	fma.rn.f32 	%f230, %f228, %f224, %f229;
	selp.f32 	%f231, 0fBE2AAAA8, 0fBEFFFFFF, %p143;
	fma.rn.f32 	%f232, %f230, %f224, %f231;
	fma.rn.f32 	%f233, %f232, %f226, %f225;
	and.b32  	%r1349, %r1347, 2;
	setp.eq.s32 	%p144, %r1349, 0;
	mov.f32 	%f234, 0f00000000;
	sub.f32 	%f235, %f234, %f233;
	selp.f32 	%f236, %f233, %f235, %p144;
	cvt.f64.f32 	%fd144, %f236;
	mul.f64 	%fd145, %fd144, 0dC024000000000000;
	fma.rn.f64 	%fd37, %fd33, %fd33, %fd145;
	mul.f64 	%fd146, %fd35, 0d401921FB54442D18;
	cvt.rn.f32.f64 	%f43, %fd146;
	mul.f32 	%f237, %f43, 0f3F22F983;
	cvt.rni.s32.f32 	%r1847, %f237;
	cvt.rn.f32.s32 	%f238, %r1847;
	fma.rn.f32 	%f239, %f238, 0fBFC90FDA, %f43;
	fma.rn.f32 	%f240, %f238, 0fB3A22168, %f239;
	fma.rn.f32 	%f374, %f238, 0fA7C234C5, %f240;
	abs.f32 	%f45, %f43;
	setp.ltu.f32 	%p145, %f45, 0f47CE4780;
	mov.u32 	%r1831, %r1847;
	mov.f32 	%f370, %f374;
	@%p145 bra 	$L__BB5_208;
	setp.eq.f32 	%p146, %f45, 0f7F800000;
	@%p146 bra 	$L__BB5_207;
	mov.b32 	%r675, %f43;
	shl.b32 	%r1351, %r675, 8;
	or.b32  	%r676, %r1351, -2147483648;
	mov.b64 	%rd323, 0;
	mov.b32 	%r1828, 0;
$L__BB5_203:
	.pragma "nounroll";
	mul.wide.u32 	%rd219, %r1828, 4;
	mov.u64 	%rd220, __cudart_i2opi_f;
	add.s64 	%rd221, %rd220, %rd219;
	ld.global.nc.u32 	%r1352, [%rd221];
	mad.wide.u32 	%rd222, %r1352, %r676, %rd323;
	shr.u64 	%rd323, %rd222, 32;
	add.s64 	%rd223, %rd3, %rd219;
	st.local.u32 	[%rd223], %rd222;
	add.s32 	%r1828, %r1828, 1;
	setp.ne.s32 	%p147, %r1828, 6;
	@%p147 bra 	$L__BB5_203;
	shr.u32 	%r1353, %r675, 23;
	st.local.u32 	[%rd3+24], %rd323;
	and.b32  	%r679, %r1353, 31;
	and.b32  	%r1354, %r1353, 224;
	add.s32 	%r1355, %r1354, -128;
	shr.u32 	%r1356, %r1355, 5;
	mul.wide.u32 	%rd224, %r1356, 4;
	sub.s64 	%rd72, %rd3, %rd224;
	ld.local.u32 	%r1829, [%rd72+24];
	ld.local.u32 	%r1830, [%rd72+20];
	setp.eq.s32 	%p148, %r679, 0;
	@%p148 bra 	$L__BB5_206;
	shf.l.wrap.b32 	%r1829, %r1830, %r1829, %r679;
	ld.local.u32 	%r1357, [%rd72+16];
	shf.l.wrap.b32 	%r1830, %r1357, %r1830, %r679;
$L__BB5_206:
	shr.u32 	%r1358, %r1829, 30;
	shf.l.wrap.b32 	%r1359, %r1830, %r1829, 2;
	shl.b32 	%r1360, %r1830, 2;
	shr.u32 	%r1361, %r1359, 31;
	add.s32 	%r1362, %r1361, %r1358;
	neg.s32 	%r1363, %r1362;
	setp.lt.s32 	%p149, %r675, 0;
	selp.b32 	%r1831, %r1363, %r1362, %p149;
	xor.b32  	%r1364, %r1359, %r675;
	shr.s32 	%r1365, %r1359, 31;
	xor.b32  	%r1366, %r1365, %r1359;
	xor.b32  	%r1367, %r1365, %r1360;
	cvt.u64.u32 	%rd225, %r1366;
	shl.b64 	%rd226, %rd225, 32;
	cvt.u64.u32 	%rd227, %r1367;
	or.b64  	%rd228, %rd226, %rd227;
	cvt.rn.f64.s64 	%fd147, %rd228;
	mul.f64 	%fd148, %fd147, 0d3BF921FB54442D19;
	cvt.rn.f32.f64 	%f241, %fd148;
	neg.f32 	%f242, %f241;
	setp.lt.s32 	%p150, %r1364, 0;
	selp.f32 	%f370, %f242, %f241, %p150;
	bra.uni 	$L__BB5_208;
$L__BB5_207:
	mov.f32 	%f243, 0f00000000;
	mul.rn.f32 	%f370, %f43, %f243;
	mov.b32 	%r1831, 0;
$L__BB5_208:
	setp.ltu.f32 	%p151, %f39, 0f47CE4780;
	add.s32 	%r1369, %r1831, 1;
	mul.rn.f32 	%f244, %f370, %f370;
	and.b32  	%r1370, %r1831, 1;
	setp.eq.b32 	%p152, %r1370, 1;
	selp.f32 	%f245, %f370, 0f3F800000, %p152;
	fma.rn.f32 	%f246, %f244, %f245, 0f00000000;
	fma.rn.f32 	%f247, %f244, 0f37CBAC00, 0fBAB607ED;
	selp.f32 	%f248, 0fB94D4153, %f247, %p152;
	selp.f32 	%f249, 0f3C0885E4, 0f3D2AAABB, %p152;
	fma.rn.f32 	%f250, %f248, %f244, %f249;
	selp.f32 	%f251, 0fBE2AAAA8, 0fBEFFFFFF, %p152;
	fma.rn.f32 	%f252, %f250, %f244, %f251;
	fma.rn.f32 	%f253, %f252, %f246, %f245;
	and.b32  	%r1371, %r1369, 2;
	setp.eq.s32 	%p153, %r1371, 0;
	mov.f32 	%f254, 0f00000000;
	sub.f32 	%f255, %f254, %f253;
	selp.f32 	%f256, %f253, %f255, %p153;
	cvt.f64.f32 	%fd149, %f256;
	mul.f64 	%fd150, %fd149, 0dC024000000000000;
	fma.rn.f64 	%fd151, %fd35, %fd35, %fd150;
	add.f64 	%fd152, %fd37, 0d4034000000000000;
	add.f64 	%fd38, %fd152, %fd151;
	mov.u32 	%r1835, %r1843;
	mov.f32 	%f371, %f373;
	@%p151 bra 	$L__BB5_216;
	setp.neu.f32 	%p154, %f39, 0f7F800000;
	@%p154 bra 	$L__BB5_211;
	mov.f32 	%f259, 0f00000000;
	mul.rn.f32 	%f371, %f37, %f259;
	mov.b32 	%r1835, 0;
	bra.uni 	$L__BB5_216;
$L__BB5_211:
	mov.b32 	%r688, %f37;
	shl.b32 	%r1373, %r688, 8;
	or.b32  	%r689, %r1373, -2147483648;
	mov.b64 	%rd324, 0;
	mov.b32 	%r1832, 0;
$L__BB5_212:
	.pragma "nounroll";
	mul.wide.u32 	%rd230, %r1832, 4;
	mov.u64 	%rd231, __cudart_i2opi_f;
	add.s64 	%rd232, %rd231, %rd230;
	ld.global.nc.u32 	%r1374, [%rd232];
	mad.wide.u32 	%rd233, %r1374, %r689, %rd324;
	shr.u64 	%rd324, %rd233, 32;
	add.s64 	%rd234, %rd2, %rd230;
	st.local.u32 	[%rd234], %rd233;
	add.s32 	%r1832, %r1832, 1;
	setp.ne.s32 	%p155, %r1832, 6;
	@%p155 bra 	$L__BB5_212;
	shr.u32 	%r1375, %r688, 23;
	st.local.u32 	[%rd2+24], %rd324;
	and.b32  	%r692, %r1375, 31;
	and.b32  	%r1376, %r1375, 224;
	add.s32 	%r1377, %r1376, -128;
	shr.u32 	%r1378, %r1377, 5;
	mul.wide.u32 	%rd235, %r1378, 4;
	sub.s64 	%rd75, %rd2, %rd235;
	ld.local.u32 	%r1833, [%rd75+24];
	ld.local.u32 	%r1834, [%rd75+20];
	setp.eq.s32 	%p156, %r692, 0;
	@%p156 bra 	$L__BB5_215;
	shf.l.wrap.b32 	%r1833, %r1834, %r1833, %r692;
	ld.local.u32 	%r1379, [%rd75+16];
	shf.l.wrap.b32 	%r1834, %r1379, %r1834, %r692;
$L__BB5_215:
	shr.u32 	%r1380, %r1833, 30;
	shf.l.wrap.b32 	%r1381, %r1834, %r1833, 2;
	shl.b32 	%r1382, %r1834, 2;
	shr.u32 	%r1383, %r1381, 31;
	add.s32 	%r1384, %r1383, %r1380;
	neg.s32 	%r1385, %r1384;
	setp.lt.s32 	%p157, %r688, 0;
	selp.b32 	%r1835, %r1385, %r1384, %p157;
	xor.b32  	%r1386, %r1381, %r688;
	shr.s32 	%r1387, %r1381, 31;
	xor.b32  	%r1388, %r1387, %r1381;
	xor.b32  	%r1389, %r1387, %r1382;
	cvt.u64.u32 	%rd236, %r1388;
	shl.b64 	%rd237, %rd236, 32;
	cvt.u64.u32 	%rd238, %r1389;
	or.b64  	%rd239, %rd237, %rd238;
	cvt.rn.f64.s64 	%fd153, %rd239;
	mul.f64 	%fd154, %fd153, 0d3BF921FB54442D19;
	cvt.rn.f32.f64 	%f257, %fd154;
	neg.f32 	%f258, %f257;
	setp.lt.s32 	%p158, %r1386, 0;
	selp.f32 	%f371, %f258, %f257, %p158;
$L__BB5_216:
	setp.ltu.f32 	%p159, %f45, 0f47CE4780;
	mul.rn.f32 	%f260, %f371, %f371;
	and.b32  	%r1391, %r1835, 1;
	setp.eq.b32 	%p160, %r1391, 1;
	selp.f32 	%f261, 0f3F800000, %f371, %p160;
	fma.rn.f32 	%f262, %f260, %f261, 0f00000000;
	fma.rn.f32 	%f263, %f260, 0f37CBAC00, 0fBAB607ED;
	selp.f32 	%f264, %f263, 0fB94D4153, %p160;
	selp.f32 	%f265, 0f3D2AAABB, 0f3C0885E4, %p160;
	fma.rn.f32 	%f266, %f264, %f260, %f265;
	selp.f32 	%f267, 0fBEFFFFFF, 0fBE2AAAA8, %p160;
	fma.rn.f32 	%f268, %f266, %f260, %f267;
	fma.rn.f32 	%f269, %f268, %f262, %f261;
	and.b32  	%r1392, %r1835, 2;
	setp.eq.s32 	%p161, %r1392, 0;
	mov.f32 	%f270, 0f00000000;
	sub.f32 	%f271, %f270, %f269;
	selp.f32 	%f272, %f269, %f271, %p161;
	cvt.f64.f32 	%fd155, %f272;
	mul.f64 	%fd156, %fd155, 0d401921FB54442D18;
	add.f64 	%fd157, %fd33, %fd33;
	fma.rn.f64 	%fd39, %fd156, 0d4024000000000000, %fd157;
	mul.f64 	%fd158, %fd35, 0d0000000000000000;
	fma.rn.f64 	%fd40, %fd35, 0d0000000000000000, %fd158;
	mov.u32 	%r1839, %r1847;
	mov.f32 	%f372, %f374;
	@%p159 bra 	$L__BB5_224;
	setp.eq.f32 	%p162, %f45, 0f7F800000;
	@%p162 bra 	$L__BB5_223;
	mov.b32 	%r701, %f43;
	mov.b64 	%rd325, 0;
	mov.b32 	%r1836, 0;
$L__BB5_219:
	.pragma "nounroll";
	mul.wide.u32 	%rd241, %r1836, 4;
	mov.u64 	%rd242, __cudart_i2opi_f;
	add.s64 	%rd243, %rd242, %rd241;
	ld.global.nc.u32 	%r1394, [%rd243];
	shl.b32 	%r1395, %r701, 8;
	or.b32  	%r1396, %r1395, -2147483648;
	mad.wide.u32 	%rd244, %r1394, %r1396, %rd325;
	shr.u64 	%rd325, %rd244, 32;
	add.s64 	%rd245, %rd2, %rd241;
	st.local.u32 	[%rd245], %rd244;
	add.s32 	%r1836, %r1836, 1;
	setp.ne.s32 	%p163, %r1836, 6;
	@%p163 bra 	$L__BB5_219;
	shr.u32 	%r1397, %r701, 23;
	st.local.u32 	[%rd2+24], %rd325;
	and.b32  	%r704, %r1397, 31;
	and.b32  	%r1398, %r1397, 224;
	add.s32 	%r1399, %r1398, -128;
	shr.u32 	%r1400, %r1399, 5;
	mul.wide.u32 	%rd246, %r1400, 4;
	sub.s64 	%rd78, %rd2, %rd246;
	ld.local.u32 	%r1837, [%rd78+24];
	ld.local.u32 	%r1838, [%rd78+20];
	setp.eq.s32 	%p164, %r704, 0;
	@%p164 bra 	$L__BB5_222;
	shf.l.wrap.b32 	%r1837, %r1838, %r1837, %r704;
	ld.local.u32 	%r1401, [%rd78+16];
	shf.l.wrap.b32 	%r1838, %r1401, %r1838, %r704;
$L__BB5_222:
	shr.u32 	%r1402, %r1837, 30;
	shf.l.wrap.b32 	%r1403, %r1838, %r1837, 2;
	shl.b32 	%r1404, %r1838, 2;
	shr.u32 	%r1405, %r1403, 31;
	add.s32 	%r1406, %r1405, %r1402;
	neg.s32 	%r1407, %r1406;
	setp.lt.s32 	%p165, %r701, 0;
	selp.b32 	%r1839, %r1407, %r1406, %p165;
	xor.b32  	%r1408, %r1403, %r701;
	shr.s32 	%r1409, %r1403, 31;
	xor.b32  	%r1410, %r1409, %r1403;
	xor.b32  	%r1411, %r1409, %r1404;
	cvt.u64.u32 	%rd247, %r1410;
	shl.b64 	%rd248, %rd247, 32;
	cvt.u64.u32 	%rd249, %r1411;
	or.b64  	%rd250, %rd248, %rd249;
	cvt.rn.f64.s64 	%fd159, %rd250;
	mul.f64 	%fd160, %fd159, 0d3BF921FB54442D19;
	cvt.rn.f32.f64 	%f273, %fd160;
	neg.f32 	%f274, %f273;
	setp.lt.s32 	%p166, %r1408, 0;
	selp.f32 	%f372, %f274, %f273, %p166;
	bra.uni 	$L__BB5_224;
$L__BB5_223:
	mov.f32 	%f275, 0f00000000;
	mul.rn.f32 	%f372, %f43, %f275;
	mov.b32 	%r1839, 0;
$L__BB5_224:
	setp.ltu.f32 	%p167, %f39, 0f47CE4780;
	mul.rn.f32 	%f276, %f372, %f372;
	and.b32  	%r1413, %r1839, 1;
	setp.eq.b32 	%p168, %r1413, 1;
	selp.f32 	%f277, 0f3F800000, %f372, %p168;
	fma.rn.f32 	%f278, %f276, %f277, 0f00000000;
	fma.rn.f32 	%f279, %f276, 0f37CBAC00, 0fBAB607ED;
	selp.f32 	%f280, %f279, 0fB94D4153, %p168;
	selp.f32 	%f281, 0f3D2AAABB, 0f3C0885E4, %p168;
	fma.rn.f32 	%f282, %f280, %f276, %f281;
	selp.f32 	%f283, 0fBEFFFFFF, 0fBE2AAAA8, %p168;
	fma.rn.f32 	%f284, %f282, %f276, %f283;
	fma.rn.f32 	%f285, %f284, %f278, %f277;
	and.b32  	%r1414, %r1839, 2;
	setp.eq.s32 	%p169, %r1414, 0;
	mov.f32 	%f286, 0f00000000;
	sub.f32 	%f287, %f286, %f285;
	selp.f32 	%f288, %f285, %f287, %p169;
	cvt.f64.f32 	%fd161, %f288;
	mul.f64 	%fd162, %fd161, 0d0000000000000000;
	fma.rn.f64 	%fd163, %fd162, 0d4024000000000000, %fd40;
	add.f64 	%fd164, %fd39, 0d0000000000000000;
	add.f64 	%fd41, %fd164, %fd163;
	mul.f64 	%fd165, %fd33, 0d0000000000000000;
	fma.rn.f64 	%fd42, %fd33, 0d0000000000000000, %fd165;
	@%p167 bra 	$L__BB5_232;
	setp.eq.f32 	%p170, %f39, 0f7F800000;
	@%p170 bra 	$L__BB5_231;
	mov.b32 	%r713, %f37;
	shl.b32 	%r1416, %r713, 8;
	or.b32  	%r714, %r1416, -2147483648;
	mov.b64 	%rd326, 0;
	mov.b32 	%r1840, 0;
$L__BB5_227:
	.pragma "nounroll";
	mul.wide.u32 	%rd252, %r1840, 4;
	mov.u64 	%rd253, __cudart_i2opi_f;
	add.s64 	%rd254, %rd253, %rd252;
	ld.global.nc.u32 	%r1417, [%rd254];
	mad.wide.u32 	%rd255, %r1417, %r714, %rd326;
	shr.u64 	%rd326, %rd255, 32;
	add.s64 	%rd256, %rd2, %rd252;
	st.local.u32 	[%rd256], %rd255;
	add.s32 	%r1840, %r1840, 1;
	setp.ne.s32 	%p171, %r1840, 6;
	@%p171 bra 	$L__BB5_227;
	shr.u32 	%r1418, %r713, 23;
	st.local.u32 	[%rd2+24], %rd326;
	and.b32  	%r717, %r1418, 31;
	and.b32  	%r1419, %r1418, 224;
	add.s32 	%r1420, %r1419, -128;
	shr.u32 	%r1421, %r1420, 5;
	mul.wide.u32 	%rd257, %r1421, 4;
	sub.s64 	%rd81, %rd2, %rd257;
	ld.local.u32 	%r1841, [%rd81+24];
	ld.local.u32 	%r1842, [%rd81+20];
	setp.eq.s32 	%p172, %r717, 0;
	@%p172 bra 	$L__BB5_230;
	shf.l.wrap.b32 	%r1841, %r1842, %r1841, %r717;
	ld.local.u32 	%r1422, [%rd81+16];
	shf.l.wrap.b32 	%r1842, %r1422, %r1842, %r717;
$L__BB5_230:
	shr.u32 	%r1423, %r1841, 30;
	shf.l.wrap.b32 	%r1424, %r1842, %r1841, 2;
	shl.b32 	%r1425, %r1842, 2;
	shr.u32 	%r1426, %r1424, 31;
	add.s32 	%r1427, %r1426, %r1423;
	neg.s32 	%r1428, %r1427;
	setp.lt.s32 	%p173, %r713, 0;
	selp.b32 	%r1843, %r1428, %r1427, %p173;
	xor.b32  	%r1429, %r1424, %r713;
	shr.s32 	%r1430, %r1424, 31;
	xor.b32  	%r1431, %r1430, %r1424;
	xor.b32  	%r1432, %r1430, %r1425;
	cvt.u64.u32 	%rd258, %r1431;
	shl.b64 	%rd259, %rd258, 32;
	cvt.u64.u32 	%rd260, %r1432;
	or.b64  	%rd261, %rd259, %rd260;
	cvt.rn.f64.s64 	%fd166, %rd261;
	mul.f64 	%fd167, %fd166, 0d3BF921FB54442D19;
	cvt.rn.f32.f64 	%f289, %fd167;
	neg.f32 	%f290, %f289;
	setp.lt.s32 	%p174, %r1429, 0;
	selp.f32 	%f373, %f290, %f289, %p174;
	bra.uni 	$L__BB5_232;
$L__BB5_231:
	mov.f32 	%f291, 0f00000000;
	mul.rn.f32 	%f373, %f37, %f291;
	mov.b32 	%r1843, 0;
$L__BB5_232:
	setp.ltu.f32 	%p175, %f45, 0f47CE4780;
	mul.rn.f32 	%f292, %f373, %f373;
	and.b32  	%r1434, %r1843, 1;
	setp.eq.b32 	%p176, %r1434, 1;
	selp.f32 	%f293, 0f3F800000, %f373, %p176;
	fma.rn.f32 	%f294, %f292, %f293, 0f00000000;
	fma.rn.f32 	%f295, %f292, 0f37CBAC00, 0fBAB607ED;
	selp.f32 	%f296, %f295, 0fB94D4153, %p176;
	selp.f32 	%f297, 0f3D2AAABB, 0f3C0885E4, %p176;
	fma.rn.f32 	%f298, %f296, %f292, %f297;
	selp.f32 	%f299, 0fBEFFFFFF, 0fBE2AAAA8, %p176;
	fma.rn.f32 	%f300, %f298, %f292, %f299;
	fma.rn.f32 	%f301, %f300, %f294, %f293;
	and.b32  	%r1435, %r1843, 2;
	setp.eq.s32 	%p177, %r1435, 0;
	mov.f32 	%f302, 0f00000000;
	sub.f32 	%f303, %f302, %f301;
	selp.f32 	%f304, %f301, %f303, %p177;
	cvt.f64.f32 	%fd168, %f304;
	mul.f64 	%fd169, %fd168, 0d0000000000000000;
	fma.rn.f64 	%fd43, %fd169, 0d4024000000000000, %fd42;
	@%p175 bra 	$L__BB5_240;
	setp.eq.f32 	%p178, %f45, 0f7F800000;
	@%p178 bra 	$L__BB5_239;
	mov.b32 	%r726, %f43;
	shl.b32 	%r1437, %r726, 8;
	or.b32  	%r727, %r1437, -2147483648;
	mov.b64 	%rd327, 0;
	mov.b32 	%r1844, 0;
$L__BB5_235:
	.pragma "nounroll";
	mul.wide.u32 	%rd263, %r1844, 4;
	add.s64 	%rd265, %rd264, %rd263;
	ld.global.nc.u32 	%r1438, [%rd265];
	mad.wide.u32 	%rd266, %r1438, %r727, %rd327;
	shr.u64 	%rd327, %rd266, 32;
	add.s64 	%rd267, %rd2, %rd263;
	st.local.u32 	[%rd267], %rd266;
	add.s32 	%r1844, %r1844, 1;
	setp.ne.s32 	%p179, %r1844, 6;
	@%p179 bra 	$L__BB5_235;
	shr.u32 	%r1439, %r726, 23;
	st.local.u32 	[%rd2+24], %rd327;
	and.b32  	%r730, %r1439, 31;
	and.b32  	%r1440, %r1439, 224;
	add.s32 	%r1441, %r1440, -128;
	shr.u32 	%r1442, %r1441, 5;
	mul.wide.u32 	%rd268, %r1442, 4;
	sub.s64 	%rd84, %rd2, %rd268;
	ld.local.u32 	%r1845, [%rd84+24];
	ld.local.u32 	%r1846, [%rd84+20];
	setp.eq.s32 	%p180, %r730, 0;
	@%p180 bra 	$L__BB5_238;
	shf.l.wrap.b32 	%r1845, %r1846, %r1845, %r730;
	ld.local.u32 	%r1443, [%rd84+16];
	shf.l.wrap.b32 	%r1846, %r1443, %r1846, %r730;
$L__BB5_238:
	shr.u32 	%r1444, %r1845, 30;
	shf.l.wrap.b32 	%r1445, %r1846, %r1845, 2;
	shl.b32 	%r1446, %r1846, 2;
	shr.u32 	%r1447, %r1445, 31;
	add.s32 	%r1448, %r1447, %r1444;
	neg.s32 	%r1449, %r1448;
	setp.lt.s32 	%p181, %r726, 0;
	selp.b32 	%r1847, %r1449, %r1448, %p181;
	xor.b32  	%r1450, %r1445, %r726;
	shr.s32 	%r1451, %r1445, 31;
	xor.b32  	%r1452, %r1451, %r1445;
	xor.b32  	%r1453, %r1451, %r1446;
	cvt.u64.u32 	%rd269, %r1452;
	shl.b64 	%rd270, %rd269, 32;
	cvt.u64.u32 	%rd271, %r1453;
	or.b64  	%rd272, %rd270, %rd271;
	cvt.rn.f64.s64 	%fd170, %rd272;
	mul.f64 	%fd171, %fd170, 0d3BF921FB54442D19;
	cvt.rn.f32.f64 	%f305, %fd171;
	neg.f32 	%f306, %f305;
	setp.lt.s32 	%p182, %r1450, 0;
	selp.f32 	%f374, %f306, %f305, %p182;
	bra.uni 	$L__BB5_240;
$L__BB5_239:
	mov.f32 	%f307, 0f00000000;
	mul.rn.f32 	%f374, %f43, %f307;
	mov.b32 	%r1847, 0;
$L__BB5_240:
	mul.rn.f32 	%f308, %f374, %f374;
	and.b32  	%r1455, %r1847, 1;
	setp.eq.b32 	%p183, %r1455, 1;
	selp.f32 	%f309, 0f3F800000, %f374, %p183;
	fma.rn.f32 	%f310, %f308, %f309, 0f00000000;
	fma.rn.f32 	%f311, %f308, 0f37CBAC00, 0fBAB607ED;
	selp.f32 	%f312, %f311, 0fB94D4153, %p183;
	selp.f32 	%f313, 0f3D2AAABB, 0f3C0885E4, %p183;
	fma.rn.f32 	%f314, %f312, %f308, %f313;
	selp.f32 	%f315, 0fBEFFFFFF, 0fBE2AAAA8, %p183;
	fma.rn.f32 	%f316, %f314, %f308, %f315;
	fma.rn.f32 	%f317, %f316, %f310, %f309;
	and.b32  	%r1456, %r1847, 2;
	setp.eq.s32 	%p184, %r1456, 0;
	mov.f32 	%f318, 0f00000000;
	sub.f32 	%f319, %f318, %f317;
	selp.f32 	%f320, %f317, %f319, %p184;
	cvt.f64.f32 	%fd172, %f320;
	mul.f64 	%fd173, %fd172, 0d401921FB54442D18;
	add.f64 	%fd174, %fd35, %fd35;
	fma.rn.f64 	%fd175, %fd173, 0d4024000000000000, %fd174;
	add.f64 	%fd176, %fd43, 0d0000000000000000;
	add.f64 	%fd44, %fd176, %fd175;
	sub.f64 	%fd45, %fd41, %fd254;
	sub.f64 	%fd46, %fd44, %fd253;
	fma.rn.f64 	%fd177, %fd34, %fd45, 0d0000000000000000;
	fma.rn.f64 	%fd47, %fd36, %fd46, %fd177;
	abs.f64 	%fd178, %fd47;
	setp.lt.f64 	%p185, %fd178, 0d3D06849B86A12B9B;
	@%p185 bra 	$L__BB5_242;
	rcp.rn.f64 	%fd179, %fd47;
	mul.f64 	%fd180, %fd179, %fd34;
	mul.f64 	%fd181, %fd180, %fd45;
	mov.f64 	%fd182, 0d3FF0000000000000;
	sub.f64 	%fd183, %fd182, %fd181;
	mul.f64 	%fd184, %fd179, %fd45;
	mul.f64 	%fd185, %fd184, %fd34;
	sub.f64 	%fd186, %fd182, %fd185;
	fma.rn.f64 	%fd187, %fd248, %fd186, 0d0000000000000000;
	mul.f64 	%fd188, %fd179, %fd46;
	mul.f64 	%fd189, %fd188, %fd34;
	mov.f64 	%fd190, 0d0000000000000000;
	sub.f64 	%fd191, %fd190, %fd189;
	fma.rn.f64 	%fd192, %fd247, %fd191, %fd187;
	mul.f64 	%fd193, %fd180, %fd46;
	sub.f64 	%fd194, %fd190, %fd193;
	fma.rn.f64 	%fd195, %fd183, %fd192, 0d0000000000000000;
	fma.rn.f64 	%fd196, %fd246, %fd186, 0d0000000000000000;
	fma.rn.f64 	%fd197, %fd245, %fd191, %fd196;
	fma.rn.f64 	%fd198, %fd194, %fd197, %fd195;
	fma.rn.f64 	%fd48, %fd180, %fd34, %fd198;
	mul.f64 	%fd199, %fd184, %fd36;
	sub.f64 	%fd200, %fd190, %fd199;
	fma.rn.f64 	%fd201, %fd248, %fd200, 0d0000000000000000;
	mul.f64 	%fd202, %fd188, %fd36;
	sub.f64 	%fd203, %fd182, %fd202;
	fma.rn.f64 	%fd204, %fd247, %fd203, %fd201;
	fma.rn.f64 	%fd205, %fd183, %fd204, 0d0000000000000000;
	fma.rn.f64 	%fd206, %fd246, %fd200, 0d0000000000000000;
	fma.rn.f64 	%fd207, %fd245, %fd203, %fd206;
	fma.rn.f64 	%fd208, %fd194, %fd207, %fd205;
	fma.rn.f64 	%fd247, %fd180, %fd36, %fd208;
	mul.f64 	%fd209, %fd179, %fd36;
	mul.f64 	%fd210, %fd209, %fd45;
	sub.f64 	%fd211, %fd190, %fd210;
	mul.f64 	%fd212, %fd209, %fd46;
	sub.f64 	%fd213, %fd182, %fd212;
	fma.rn.f64 	%fd214, %fd211, %fd192, 0d0000000000000000;
	fma.rn.f64 	%fd215, %fd213, %fd197, %fd214;
	fma.rn.f64 	%fd246, %fd209, %fd34, %fd215;
	fma.rn.f64 	%fd216, %fd211, %fd204, 0d0000000000000000;
	fma.rn.f64 	%fd217, %fd213, %fd207, %fd216;
	fma.rn.f64 	%fd245, %fd209, %fd36, %fd217;
	mov.f64 	%fd248, %fd48;
$L__BB5_242:
	setp.geu.f64 	%p186, %fd38, %fd255;
	@%p186 bra 	$L__BB5_244;
	mov.f64 	%fd251, %fd35;
	mov.f64 	%fd252, %fd33;
	mov.f64 	%fd253, %fd44;
	mov.f64 	%fd254, %fd41;
	mov.f64 	%fd255, %fd38;
$L__BB5_244:
	ld.param.s8 	%rs2, [_Z14optimizeKernelIN4util9RastriginILi2EEELi2ELj256EEvddPdPiS3_S3_iib_param_8];
	setp.eq.s16 	%p187, %rs2, 0;
	@%p187 bra 	$L__BB5_246;
	ld.param.u64 	%rd300, [_Z14optimizeKernelIN4util9RastriginILi2EEELi2ELj256EEvddPdPiS3_S3_iib_param_5];
	shl.b32 	%r1457, %r1814, 1;
	add.s32 	%r1458, %r1457, %r628;
	cvta.to.global.u64 	%rd273, %rd300;
	mul.wide.s32 	%rd274, %r1458, 8;
	add.s64 	%rd275, %rd273, %rd274;
	st.global.f64 	[%rd275], %fd252;
	st.global.f64 	[%rd275+8], %fd251;
$L__BB5_246:
	add.s32 	%r1814, %r1814, 1;
	setp.ne.s32 	%p188, %r1814, %r768;
	@%p188 bra 	$L__BB5_170;
$L__BB5_247:
	mul.f64 	%fd218, %fd252, 0d401921FB54442D18;
	cvt.rn.f32.f64 	%f61, %fd218;
	mul.f32 	%f321, %f61, 0f3F22F983;
	cvt.rni.s32.f32 	%r1851, %f321;
	cvt.rn.f32.s32 	%f322, %r1851;
	fma.rn.f32 	%f323, %f322, 0fBFC90FDA, %f61;
	fma.rn.f32 	%f324, %f322, 0fB3A22168, %f323;
	fma.rn.f32 	%f375, %f322, 0fA7C234C5, %f324;
	abs.f32 	%f63, %f61;
	setp.ltu.f32 	%p189, %f63, 0f47CE4780;
	@%p189 bra 	$L__BB5_255;
	setp.neu.f32 	%p190, %f63, 0f7F800000;
	@%p190 bra 	$L__BB5_250;
	mov.f32 	%f327, 0f00000000;
	mul.rn.f32 	%f375, %f61, %f327;
	mov.b32 	%r1851, 0;
	bra.uni 	$L__BB5_255;
$L__BB5_250:
	mov.b32 	%r741, %f61;
	shl.b32 	%r1460, %r741, 8;
	or.b32  	%r742, %r1460, -2147483648;
	mov.b64 	%rd330, 0;
	mov.b32 	%r1848, 0;
	mov.u64 	%rd328, __cudart_i2opi_f;
	mov.u64 	%rd329, %rd1;
$L__BB5_251:
	.pragma "nounroll";
	ld.global.nc.u32 	%r1461, [%rd328];
	mad.wide.u32 	%rd278, %r1461, %r742, %rd330;
	shr.u64 	%rd330, %rd278, 32;
	st.local.u32 	[%rd329], %rd278;
	add.s32 	%r1848, %r1848, 1;
	add.s64 	%rd329, %rd329, 4;
	add.s64 	%rd328, %rd328, 4;
	setp.ne.s32 	%p191, %r1848, 6;
	@%p191 bra 	$L__BB5_251;
	shr.u32 	%r1462, %r741, 23;
	st.local.u32 	[%rd1+24], %rd330;
	and.b32  	%r745, %r1462, 31;
	and.b32  	%r1463, %r1462, 224;
	add.s32 	%r1464, %r1463, -128;
	shr.u32 	%r1465, %r1464, 5;
	mul.wide.u32 	%rd279, %r1465, 4;
	sub.s64 	%rd91, %rd1, %rd279;
	ld.local.u32 	%r1849, [%rd91+24];
	ld.local.u32 	%r1850, [%rd91+20];
	setp.eq.s32 	%p192, %r745, 0;
	@%p192 bra 	$L__BB5_254;
	shf.l.wrap.b32 	%r1849, %r1850, %r1849, %r745;
	ld.local.u32 	%r1466, [%rd91+16];
	shf.l.wrap.b32 	%r1850, %r1466, %r1850, %r745;
$L__BB5_254:
	shr.u32 	%r1467, %r1849, 30;
	shf.l.wrap.b32 	%r1468, %r1850, %r1849, 2;
	shl.b32 	%r1469, %r1850, 2;
	shr.u32 	%r1470, %r1468, 31;
	add.s32 	%r1471, %r1470, %r1467;
	neg.s32 	%r1472, %r1471;
	setp.lt.s32 	%p193, %r741, 0;
	selp.b32 	%r1851, %r1472, %r1471, %p193;
	xor.b32  	%r1473, %r1468, %r741;
	shr.s32 	%r1474, %r1468, 31;
	xor.b32  	%r1475, %r1474, %r1468;
	xor.b32  	%r1476, %r1474, %r1469;
	cvt.u64.u32 	%rd280, %r1475;
	shl.b64 	%rd281, %rd280, 32;
	cvt.u64.u32 	%rd282, %r1476;
	or.b64  	%rd283, %rd281, %rd282;
	cvt.rn.f64.s64 	%fd219, %rd283;
	mul.f64 	%fd220, %fd219, 0d3BF921FB54442D19;
	cvt.rn.f32.f64 	%f325, %fd220;
	neg.f32 	%f326, %f325;
	setp.lt.s32 	%p194, %r1473, 0;
	selp.f32 	%f375, %f326, %f325, %p194;
$L__BB5_255:
	add.s32 	%r1478, %r1851, 1;
	mul.rn.f32 	%f328, %f375, %f375;
	and.b32  	%r1479, %r1851, 1;
	setp.eq.b32 	%p195, %r1479, 1;
	selp.f32 	%f329, %f375, 0f3F800000, %p195;
	fma.rn.f32 	%f330, %f328, %f329, 0f00000000;
	fma.rn.f32 	%f331, %f328, 0f37CBAC00, 0fBAB607ED;
	selp.f32 	%f332, 0fB94D4153, %f331, %p195;
	selp.f32 	%f333, 0f3C0885E4, 0f3D2AAABB, %p195;
	fma.rn.f32 	%f334, %f332, %f328, %f333;
	selp.f32 	%f335, 0fBE2AAAA8, 0fBEFFFFFF, %p195;
	fma.rn.f32 	%f336, %f334, %f328, %f335;
	fma.rn.f32 	%f337, %f336, %f330, %f329;
	and.b32  	%r1480, %r1478, 2;
	setp.eq.s32 	%p196, %r1480, 0;
	mov.f32 	%f338, 0f00000000;
	sub.f32 	%f339, %f338, %f337;
	selp.f32 	%f340, %f337, %f339, %p196;
	cvt.f64.f32 	%fd221, %f340;
	mul.f64 	%fd222, %fd221, 0dC024000000000000;
	fma.rn.f64 	%fd67, %fd252, %fd252, %fd222;
	mul.f64 	%fd223, %fd251, 0d401921FB54442D18;
	cvt.rn.f32.f64 	%f67, %fd223;
	mul.f32 	%f341, %f67, 0f3F22F983;
	cvt.rni.s32.f32 	%r1855, %f341;
	cvt.rn.f32.s32 	%f342, %r1855;
	fma.rn.f32 	%f343, %f342, 0fBFC90FDA, %f67;
	fma.rn.f32 	%f344, %f342, 0fB3A22168, %f343;
	fma.rn.f32 	%f376, %f342, 0fA7C234C5, %f344;
	abs.f32 	%f69, %f67;
	setp.ltu.f32 	%p197, %f69, 0f47CE4780;
	@%p197 bra 	$L__BB5_263;
	setp.eq.f32 	%p198, %f69, 0f7F800000;
	@%p198 bra 	$L__BB5_262;
	mov.b32 	%r755, %f67;
	shl.b32 	%r1482, %r755, 8;
	or.b32  	%r756, %r1482, -2147483648;
	mov.b64 	%rd333, 0;
	mov.b32 	%r1852, 0;
	mov.u64 	%rd331, __cudart_i2opi_f;
	mov.u64 	%rd332, %rd1;
$L__BB5_258:
	.pragma "nounroll";
	ld.global.nc.u32 	%r1483, [%rd331];
	mad.wide.u32 	%rd286, %r1483, %r756, %rd333;
	shr.u64 	%rd333, %rd286, 32;
	st.local.u32 	[%rd332], %rd286;
	add.s32 	%r1852, %r1852, 1;
	add.s64 	%rd332, %rd332, 4;
	add.s64 	%rd331, %rd331, 4;
	setp.ne.s32 	%p199, %r1852, 6;
	@%p199 bra 	$L__BB5_258;
	shr.u32 	%r1484, %r755, 23;
	st.local.u32 	[%rd1+24], %rd333;
	and.b32  	%r759, %r1484, 31;
	and.b32  	%r1485, %r1484, 224;
	add.s32 	%r1486, %r1485, -128;
	shr.u32 	%r1487, %r1486, 5;
	mul.wide.u32 	%rd287, %r1487, 4;
	sub.s64 	%rd98, %rd1, %rd287;
	ld.local.u32 	%r1853, [%rd98+24];
	ld.local.u32 	%r1854, [%rd98+20];
	setp.eq.s32 	%p200, %r759, 0;
	@%p200 bra 	$L__BB5_261;
	shf.l.wrap.b32 	%r1853, %r1854, %r1853, %r759;
	ld.local.u32 	%r1488, [%rd98+16];
	shf.l.wrap.b32 	%r1854, %r1488, %r1854, %r759;
$L__BB5_261:
	shr.u32 	%r1489, %r1853, 30;
	shf.l.wrap.b32 	%r1490, %r1854, %r1853, 2;
	shl.b32 	%r1491, %r1854, 2;
	shr.u32 	%r1492, %r1490, 31;
	add.s32 	%r1493, %r1492, %r1489;
	neg.s32 	%r1494, %r1493;
	setp.lt.s32 	%p201, %r755, 0;
	selp.b32 	%r1855, %r1494, %r1493, %p201;
	xor.b32  	%r1495, %r1490, %r755;
	shr.s32 	%r1496, %r1490, 31;
	xor.b32  	%r1497, %r1496, %r1490;
	xor.b32  	%r1498, %r1496, %r1491;
	cvt.u64.u32 	%rd288, %r1497;
	shl.b64 	%rd289, %rd288, 32;
	cvt.u64.u32 	%rd290, %r1498;
	or.b64  	%rd291, %rd289, %rd290;
	cvt.rn.f64.s64 	%fd224, %rd291;
	mul.f64 	%fd225, %fd224, 0d3BF921FB54442D19;
	cvt.rn.f32.f64 	%f345, %fd225;
	neg.f32 	%f346, %f345;
	setp.lt.s32 	%p202, %r1495, 0;
	selp.f32 	%f376, %f346, %f345, %p202;
	bra.uni 	$L__BB5_263;
$L__BB5_262:
	mov.f32 	%f347, 0f00000000;
	mul.rn.f32 	%f376, %f67, %f347;
	mov.b32 	%r1855, 0;
$L__BB5_263:
	ld.param.u64 	%rd299, [_Z14optimizeKernelIN4util9RastriginILi2EEELi2ELj256EEvddPdPiS3_S3_iib_param_4];
	ld.param.u64 	%rd298, [_Z14optimizeKernelIN4util9RastriginILi2EEELi2ELj256EEvddPdPiS3_S3_iib_param_3];
	add.s32 	%r1500, %r1855, 1;
	mul.rn.f32 	%f348, %f376, %f376;
	and.b32  	%r1501, %r1855, 1;
	setp.eq.b32 	%p203, %r1501, 1;
	selp.f32 	%f349, %f376, 0f3F800000, %p203;
	fma.rn.f32 	%f350, %f348, %f349, 0f00000000;
	fma.rn.f32 	%f351, %f348, 0f37CBAC00, 0fBAB607ED;
	selp.f32 	%f352, 0fB94D4153, %f351, %p203;
	selp.f32 	%f353, 0f3C0885E4, 0f3D2AAABB, %p203;
	fma.rn.f32 	%f354, %f352, %f348, %f353;
	selp.f32 	%f355, 0fBE2AAAA8, 0fBEFFFFFF, %p203;
	fma.rn.f32 	%f356, %f354, %f348, %f355;
	fma.rn.f32 	%f357, %f356, %f350, %f349;
	and.b32  	%r1502, %r1500, 2;
	setp.eq.s32 	%p204, %r1502, 0;
	mov.f32 	%f358, 0f00000000;
	sub.f32 	%f359, %f358, %f357;
	selp.f32 	%f360, %f357, %f359, %p204;
	cvt.f64.f32 	%fd226, %f360;
	mul.f64 	%fd227, %fd226, 0dC024000000000000;
	fma.rn.f64 	%fd228, %fd251, %fd251, %fd227;
	add.f64 	%fd229, %fd67, 0d4034000000000000;
	add.f64 	%fd230, %fd229, %fd228;
	st.global.f64 	[%rd32], %fd230;
	cvta.to.global.u64 	%rd292, %rd298;
	mul.wide.s32 	%rd293, %r1, 4;
	add.s64 	%rd294, %rd292, %rd293;
	st.global.u32 	[%rd294], %r1;
	cvta.to.global.u64 	%rd295, %rd299;
	mul.wide.s32 	%rd296, %r2, 8;
	add.s64 	%rd297, %rd295, %rd296;
	st.global.f64 	[%rd297], %fd252;
	st.global.f64 	[%rd297+8], %fd251;
$L__BB5_264:
	ret;

}
	// .globl	_Z14optimizeKernelIN4util6AckleyILi2EEELi2ELj128EEvddPdPiS3_S3_iib
.visible .entry _Z14optimizeKernelIN4util6AckleyILi2EEELi2ELj128EEvddPdPiS3_S3_iib(
	.param .f64 _Z14optimizeKernelIN4util6AckleyILi2EEELi2ELj128EEvddPdPiS3_S3_iib_param_0,
	.param .f64 _Z14optimizeKernelIN4util6AckleyILi2EEELi2ELj128EEvddPdPiS3_S3_iib_param_1,
	.param .u64 .ptr .align 1 _Z14optimizeKernelIN4util6AckleyILi2EEELi2ELj128EEvddPdPiS3_S3_iib_param_2,
	.param .u64 .ptr .align 1 _Z14optimizeKernelIN4util6AckleyILi2EEELi2ELj128EEvddPdPiS3_S3_iib_param_3,
	.param .u64 .ptr .align 1 _Z14optimizeKernelIN4util6AckleyILi2EEELi2ELj128EEvddPdPiS3_S3_iib_param_4,
	.param .u64 .ptr .align 1 _Z14optimizeKernelIN4util6AckleyILi2EEELi2ELj128EEvddPdPiS3_S3_iib_param_5,
	.param .u32 _Z14optimizeKernelIN4util6AckleyILi2EEELi2ELj128EEvddPdPiS3_S3_iib_param_6,
	.param .u32 _Z14optimizeKernelIN4util6AckleyILi2EEELi2ELj128EEvddPdPiS3_S3_iib_param_7,
	.param .u8 _Z14optimizeKernelIN4util6AckleyILi2EEELi2ELj128EEvddPdPiS3_S3_iib_param_8
)
{
	.local .align 16 .b8 	__local_depot6[80];
	.reg .b64 	%SP;
	.reg .b64 	%SPL;
	.reg .pred 	%p<380>;
	.reg .b16 	%rs<3>;
	.reg .b32 	%r<2172>;
	.reg .b32 	%f<899>;
	.reg .b64 	%rd<358>;
	.reg .b64 	%fd<893>;

	mov.u64 	%SPL, __local_depot6;
	cvta.local.u64 	%SP, %SPL;
	ld.param.f64 	%fd189, [_Z14optimizeKernelIN4util6AckleyILi2EEELi2ELj128EEvddPdPiS3_S3_iib_param_0];
	ld.param.f64 	%fd190, [_Z14optimizeKernelIN4util6AckleyILi2EEELi2ELj128EEvddPdPiS3_S3_iib_param_1];
	ld.param.u64 	%rd95, [_Z14optimizeKernelIN4util6AckleyILi2EEELi2ELj128EEvddPdPiS3_S3_iib_param_2];
	ld.param.u32 	%r825, [_Z14optimizeKernelIN4util6AckleyILi2EEELi2ELj128EEvddPdPiS3_S3_iib_param_6];
	ld.param.u32 	%r824, [_Z14optimizeKernelIN4util6AckleyILi2EEELi2ELj128EEvddPdPiS3_S3_iib_param_7];
	add.u64 	%rd1, %SPL, 0;
	add.u64 	%rd2, %SPL, 0;
	add.u64 	%rd3, %SPL, 0;
	add.u64 	%rd4, %SPL, 48;
	add.u64 	%rd103, %SP, 64;
	add.u64 	%rd5, %SPL, 64;
	mov.u32 	%r826, %ctaid.x;
	mov.u32 	%r827, %ntid.x;
	mov.u32 	%r828, %tid.x;
	mad.lo.s32 	%r1, %r826, %r827, %r828;
	setp.ge.s32 	%p2, %r1, %r825;
	@%p2 bra 	$L__BB6_427;
	shl.b32 	%r2, %r1, 1;
	add.s32 	%r3, %r2, 135;
	cvt.s64.s32 	%rd6, %r1;
	sub.f64 	%fd1, %fd190, %fd189;
	mov.b32 	%r1803, 0;
	mov.pred 	%p379, -1;
$L__BB6_2:
	mov.pred 	%p1, %p379;
	setp.eq.s32 	%p4, %r1, 0;
	add.s32 	%r830, %r3, %r1803;
	xor.b32  	%r831, %r830, -1429050551;
	mul.lo.s32 	%r5, %r831, 1099087573;
	add.s32 	%r832, %r5, -638133224;
	add.s32 	%r1822, %r5, 123456789;
	st.local.v2.u32 	[%rd3], {%r832, %r1822};
	xor.b32  	%r1821, %r5, 362436069;
	mov.b32 	%r833, -123459836;
	st.local.v2.u32 	[%rd3+8], {%r1821, %r833};
	add.s32 	%r1824, %r5, 5783321;
	mov.b32 	%r834, -589760388;
	st.local.v2.u32 	[%rd3+16], {%r834, %r1824};
	@%p4 bra 	$L__BB6_117;
	mov.b32 	%r1807, 0;
	mov.u64 	%rd325, %rd6;
$L__BB6_4:
	mov.u64 	%rd7, %rd325;
	and.b64  	%rd8, %rd7, 3;
	setp.eq.s64 	%p5, %rd8, 0;
	@%p5 bra 	$L__BB6_116;
	mul.wide.u32 	%rd104, %r1807, 3200;
	mov.u64 	%rd105, precalc_xorwow_matrix;
	add.s64 	%rd9, %rd105, %rd104;
	mov.b32 	%r1820, 0;
	mov.u32 	%r1821, %r1820;
	mov.u32 	%r1822, %r1820;
	mov.u32 	%r1823, %r1820;
	mov.u32 	%r1824, %r1820;
	mov.u32 	%r1813, %r1820;
$L__BB6_6:
	mul.wide.u32 	%rd106, %r1813, 4;
	add.s64 	%rd107, %rd3, %rd106;
	ld.local.u32 	%r19, [%rd107+4];
	shl.b32 	%r20, %r1813, 5;
	mov.b32 	%r1819, 0;
$L__BB6_7:
	.pragma "nounroll";
	shr.u32 	%r838, %r19, %r1819;
	and.b32  	%r839, %r838, 1;
	setp.eq.b32 	%p6, %r839, 1;
	not.pred 	%p7, %p6;
	add.s32 	%r840, %r20, %r1819;
	mul.lo.s32 	%r841, %r840, 5;
	mul.wide.u32 	%rd108, %r841, 4;
	add.s64 	%rd10, %rd9, %rd108;
	@%p7 bra 	$L__BB6_9;
	ld.global.u32 	%r842, [%rd10];
	xor.b32  	%r1822, %r1822, %r842;
	ld.global.u32 	%r843, [%rd10+4];
	xor.b32  	%r1821, %r1821, %r843;
	ld.global.u32 	%r844, [%rd10+8];
	xor.b32  	%r1820, %r1820, %r844;
	ld.global.u32 	%r845, [%rd10+12];
	xor.b32  	%r1823, %r1823, %r845;
	ld.global.u32 	%r846, [%rd10+16];
	xor.b32  	%r1824, %r1824, %r846;
$L__BB6_9:
	and.b32  	%r848, %r838, 2;
	setp.eq.s32 	%p8, %r848, 0;
	@%p8 bra 	$L__BB6_11;
	ld.global.u32 	%r849, [%rd10+20];
	xor.b32  	%r1822, %r1822, %r849;
	ld.global.u32 	%r850, [%rd10+24];
	xor.b32  	%r1821, %r1821, %r850;
	ld.global.u32 	%r851, [%rd10+28];
	xor.b32  	%r1820, %r1820, %r851;
	ld.global.u32 	%r852, [%rd10+32];
	xor.b32  	%r1823, %r1823, %r852;
	ld.global.u32 	%r853, [%rd10+36];
	xor.b32  	%r1824, %r1824, %r853;
$L__BB6_11:
	and.b32  	%r855, %r838, 4;
	setp.eq.s32 	%p9, %r855, 0;
	@%p9 bra 	$L__BB6_13;
	ld.global.u32 	%r856, [%rd10+40];
	xor.b32  	%r1822, %r1822, %r856;
	ld.global.u32 	%r857, [%rd10+44];
	xor.b32  	%r1821, %r1821, %r857;
	ld.global.u32 	%r858, [%rd10+48];
	xor.b32  	%r1820, %r1820, %r858;
	ld.global.u32 	%r859, [%rd10+52];
	xor.b32  	%r1823, %r1823, %r859;
	ld.global.u32 	%r860, [%rd10+56];
	xor.b32  	%r1824, %r1824, %r860;
$L__BB6_13:
	and.b32  	%r862, %r838, 8;
	setp.eq.s32 	%p10, %r862, 0;
	@%p10 bra 	$L__BB6_15;
	ld.global.u32 	%r863, [%rd10+60];
	xor.b32  	%r1822, %r1822, %r863;
	ld.global.u32 	%r864, [%rd10+64];
	xor.b32  	%r1821, %r1821, %r864;
	ld.global.u32 	%r865, [%rd10+68];
	xor.b32  	%r1820, %r1820, %r865;
	ld.global.u32 	%r866, [%rd10+72];
	xor.b32  	%r1823, %r1823, %r866;
	ld.global.u32 	%r867, [%rd10+76];
	xor.b32  	%r1824, %r1824, %r867;
$L__BB6_15:
	and.b32  	%r869, %r838, 16;
	setp.eq.s32 	%p11, %r869, 0;
	@%p11 bra 	$L__BB6_17;
	ld.global.u32 	%r870, [%rd10+80];
	xor.b32  	%r1822, %r1822, %r870;
	ld.global.u32 	%r871, [%rd10+84];
	xor.b32  	%r1821, %r1821, %r871;
	ld.global.u32 	%r872, [%rd10+88];
	xor.b32  	%r1820, %r1820, %r872;
	ld.global.u32 	%r873, [%rd10+92];
	xor.b32  	%r1823, %r1823, %r873;
	ld.global.u32 	%r874, [%rd10+96];
	xor.b32  	%r1824, %r1824, %r874;
$L__BB6_17:
	and.b32  	%r876, %r838, 32;
	setp.eq.s32 	%p12, %r876, 0;
	@%p12 bra 	$L__BB6_19;
	ld.global.u32 	%r877, [%rd10+100];
	xor.b32  	%r1822, %r1822, %r877;
	ld.global.u32 	%r878, [%rd10+104];
	xor.b32  	%r1821, %r1821, %r878;
	ld.global.u32 	%r879, [%rd10+108];
	xor.b32  	%r1820, %r1820, %r879;
	ld.global.u32 	%r880, [%rd10+112];
	xor.b32  	%r1823, %r1823, %r880;
	ld.global.u32 	%r881, [%rd10+116];
	xor.b32  	%r1824, %r1824, %r881;
$L__BB6_19:
	and.b32  	%r883, %r838, 64;
	setp.eq.s32 	%p13, %r883, 0;
	@%p13 bra 	$L__BB6_21;
	ld.global.u32 	%r884, [%rd10+120];
	xor.b32  	%r1822, %r1822, %r884;
	ld.global.u32 	%r885, [%rd10+124];
	xor.b32  	%r1821, %r1821, %r885;
	ld.global.u32 	%r886, [%rd10+128];
	xor.b32  	%r1820, %r1820, %r886;
	ld.global.u32 	%r887, [%rd10+132];
	xor.b32  	%r1823, %r1823, %r887;
	ld.global.u32 	%r888, [%rd10+136];
	xor.b32  	%r1824, %r1824, %r888;
$L__BB6_21:
	and.b32  	%r890, %r838, 128;
	setp.eq.s32 	%p14, %r890, 0;
	@%p14 bra 	$L__BB6_23;
	ld.global.u32 	%r891, [%rd10+140];
	xor.b32  	%r1822, %r1822, %r891;
	ld.global.u32 	%r892, [%rd10+144];
	xor.b32  	%r1821, %r1821, %r892;
	ld.global.u32 	%r893, [%rd10+148];
	xor.b32  	%r1820, %r1820, %r893;
	ld.global.u32 	%r894, [%rd10+152];
	xor.b32  	%r1823, %r1823, %r894;
	ld.global.u32 	%r895, [%rd10+156];
	xor.b32  	%r1824, %r1824, %r895;
$L__BB6_23:
	and.b32  	%r897, %r838, 256;
	setp.eq.s32 	%p15, %r897, 0;
	@%p15 bra 	$L__BB6_25;
	ld.global.u32 	%r898, [%rd10+160];
	xor.b32  	%r1822, %r1822, %r898;
	ld.global.u32 	%r899, [%rd10+164];
	xor.b32  	%r1821, %r1821, %r899;
	ld.global.u32 	%r900, [%rd10+168];
	xor.b32  	%r1820, %r1820, %r900;
	ld.global.u32 	%r901, [%rd10+172];
	xor.b32  	%r1823, %r1823, %r901;
	ld.global.u32 	%r902, [%rd10+176];
	xor.b32  	%r1824, %r1824, %r902;
$L__BB6_25:
	and.b32  	%r904, %r838, 512;
	setp.eq.s32 	%p16, %r904, 0;
	@%p16 bra 	$L__BB6_27;
	ld.global.u32 	%r905, [%rd10+180];
	xor.b32  	%r1822, %r1822, %r905;
	ld.global.u32 	%r906, [%rd10+184];
	xor.b32  	%r1821, %r1821, %r906;
	ld.global.u32 	%r907, [%rd10+188];
	xor.b32  	%r1820, %r1820, %r907;
	ld.global.u32 	%r908, [%rd10+192];
	xor.b32  	%r1823, %r1823, %r908;
	ld.global.u32 	%r909, [%rd10+196];
	xor.b32  	%r1824, %r1824, %r909;
$L__BB6_27:
	and.b32  	%r911, %r838, 1024;
	setp.eq.s32 	%p17, %r911, 0;
	@%p17 bra 	$L__BB6_29;
	ld.global.u32 	%r912, [%rd10+200];
	xor.b32  	%r1822, %r1822, %r912;
	ld.global.u32 	%r913, [%rd10+204];
	xor.b32  	%r1821, %r1821, %r913;
	ld.global.u32 	%r914, [%rd10+208];
	xor.b32  	%r1820, %r1820, %r914;
	ld.global.u32 	%r915, [%rd10+212];
	xor.b32  	%r1823, %r1823, %r915;
	ld.global.u32 	%r916, [%rd10+216];
	xor.b32  	%r1824, %r1824, %r916;
$L__BB6_29:
	and.b32  	%r918, %r838, 2048;
	setp.eq.s32 	%p18, %r918, 0;
	@%p18 bra 	$L__BB6_31;
	ld.global.u32 	%r919, [%rd10+220];
	xor.b32  	%r1822, %r1822, %r919;
	ld.global.u32 	%r920, [%rd10+224];
	xor.b32  	%r1821, %r1821, %r920;
	ld.global.u32 	%r921, [%rd10+228];
	xor.b32  	%r1820, %r1820, %r921;
	ld.global.u32 	%r922, [%rd10+232];
	xor.b32  	%r1823, %r1823, %r922;
	ld.global.u32 	%r923, [%rd10+236];
	xor.b32  	%r1824, %r1824, %r923;
$L__BB6_31:
	and.b32  	%r925, %r838, 4096;
	setp.eq.s32 	%p19, %r925, 0;
	@%p19 bra 	$L__BB6_33;
	ld.global.u32 	%r926, [%rd10+240];
	xor.b32  	%r1822, %r1822, %r926;
	ld.global.u32 	%r927, [%rd10+244];
	xor.b32  	%r1821, %r1821, %r927;
	ld.global.u32 	%r928, [%rd10+248];
	xor.b32  	%r1820, %r1820, %r928;
	ld.global.u32 	%r929, [%rd10+252];
	xor.b32  	%r1823, %r1823, %r929;
	ld.global.u32 	%r930, [%rd10+256];
	xor.b32  	%r1824, %r1824, %r930;
$L__BB6_33:
	and.b32  	%r932, %r838, 8192;
	setp.eq.s32 	%p20, %r932, 0;
	@%p20 bra 	$L__BB6_35;
	ld.global.u32 	%r933, [%rd10+260];
	xor.b32  	%r1822, %r1822, %r933;
	ld.global.u32 	%r934, [%rd10+264];
	xor.b32  	%r1821, %r1821, %r934;
	ld.global.u32 	%r935, [%rd10+268];
	xor.b32  	%r1820, %r1820, %r935;
	ld.global.u32 	%r936, [%rd10+272];
	xor.b32  	%r1823, %r1823, %r936;
	ld.global.u32 	%r937, [%rd10+276];
	xor.b32  	%r1824, %r1824, %r937;
$L__BB6_35:
	and.b32  	%r939, %r838, 16384;
	setp.eq.s32 	%p21, %r939, 0;
	@%p21 bra 	$L__BB6_37;
	ld.global.u32 	%r940, [%rd10+280];
	xor.b32  	%r1822, %r1822, %r940;
	ld.global.u32 	%r941, [%rd10+284];
	xor.b32  	%r1821, %r1821, %r941;
	ld.global.u32 	%r942, [%rd10+288];
	xor.b32  	%r1820, %r1820, %r942;
	ld.global.u32 	%r943, [%rd10+292];
	xor.b32  	%r1823, %r1823, %r943;
	ld.global.u32 	%r944, [%rd10+296];
	xor.b32  	%r1824, %r1824, %r944;
$L__BB6_37:
	and.b32  	%r946, %r838, 32768;
	setp.eq.s32 	%p22, %r946, 0;
	@%p22 bra 	$L__BB6_39;
	ld.global.u32 	%r947, [%rd10+300];
	xor.b32  	%r1822, %r1822, %r947;
	ld.global.u32 	%r948, [%rd10+304];
	xor.b32  	%r1821, %r1821, %r948;
	ld.global.u32 	%r949, [%rd10+308];
	xor.b32  	%r1820, %r1820, %r949;
	ld.global.u32 	%r950, [%rd10+312];
	xor.b32  	%r1823, %r1823, %r950;
	ld.global.u32 	%r951, [%rd10+316];
	xor.b32  	%r1824, %r1824, %r951;
$L__BB6_39:
	add.s32 	%r1819, %r1819, 16;
	setp.ne.s32 	%p23, %r1819, 32;
	@%p23 bra 	$L__BB6_7;
	mad.lo.s32 	%r952, %r1813, -31, %r20;
	add.s32 	%r1813, %r952, 1;
	setp.ne.s32 	%p24, %r1813, 5;
	@%p24 bra 	$L__BB6_6;
	st.local.u32 	[%rd3+4], %r1822;
	st.local.v2.u32 	[%rd3+8], {%r1821, %r1820};
	st.local.v2.u32 	[%rd3+16], {%r1823, %r1824};
	setp.eq.s64 	%p25, %rd8, 1;
	@%p25 bra 	$L__BB6_116;
	mov.b32 	%r1912, 0;
	mov.u32 	%r1821, %r1912;
	mov.u32 	%r1822, %r1912;
	mov.u32 	%r1915, %r1912;
	mov.u32 	%r1824, %r1912;
	mov.u32 	%r1905, %r1912;
$L__BB6_43:
	mul.wide.u32 	%rd109, %r1905, 4;
	add.s64 	%rd110, %rd3, %rd109;
	ld.local.u32 	%r195, [%rd110+4];
	shl.b32 	%r196, %r1905, 5;
	mov.b32 	%r1911, 0;
$L__BB6_44:
	.pragma "nounroll";
	shr.u32 	%r955, %r195, %r1911;
	and.b32  	%r956, %r955, 1;
	setp.eq.b32 	%p26, %r956, 1;
	not.pred 	%p27, %p26;
	add.s32 	%r957, %r196, %r1911;
	mul.lo.s32 	%r958, %r957, 5;
	mul.wide.u32 	%rd111, %r958, 4;
	add.s64 	%rd11, %rd9, %rd111;
	@%p27 bra 	$L__BB6_46;
	ld.global.u32 	%r959, [%rd11];
	xor.b32  	%r1822, %r1822, %r959;
	ld.global.u32 	%r960, [%rd11+4];
	xor.b32  	%r1821, %r1821, %r960;
	ld.global.u32 	%r961, [%rd11+8];
	xor.b32  	%r1912, %r1912, %r961;
	ld.global.u32 	%r962, [%rd11+12];
	xor.b32  	%r1915, %r1915, %r962;
	ld.global.u32 	%r963, [%rd11+16];
	xor.b32  	%r1824, %r1824, %r963;
$L__BB6_46:
	and.b32  	%r965, %r955, 2;
	setp.eq.s32 	%p28, %r965, 0;
	@%p28 bra 	$L__BB6_48;
	ld.global.u32 	%r966, [%rd11+20];
	xor.b32  	%r1822, %r1822, %r966;
	ld.global.u32 	%r967, [%rd11+24];
	xor.b32  	%r1821, %r1821, %r967;
	ld.global.u32 	%r968, [%rd11+28];
	xor.b32  	%r1912, %r1912, %r968;
	ld.global.u32 	%r969, [%rd11+32];
	xor.b32  	%r1915, %r1915, %r969;
	ld.global.u32 	%r970, [%rd11+36];
	xor.b32  	%r1824, %r1824, %r970;
$L__BB6_48:
	and.b32  	%r972, %r955, 4;
	setp.eq.s32 	%p29, %r972, 0;
	@%p29 bra 	$L__BB6_50;
	ld.global.u32 	%r973, [%rd11+40];
	xor.b32  	%r1822, %r1822, %r973;
	ld.global.u32 	%r974, [%rd11+44];
	xor.b32  	%r1821, %r1821, %r974;
	ld.global.u32 	%r975, [%rd11+48];
	xor.b32  	%r1912, %r1912, %r975;
	ld.global.u32 	%r976, [%rd11+52];
	xor.b32  	%r1915, %r1915, %r976;
	ld.global.u32 	%r977, [%rd11+56];
	xor.b32  	%r1824, %r1824, %r977;
$L__BB6_50:
	and.b32  	%r979, %r955, 8;
	setp.eq.s32 	%p30, %r979, 0;
	@%p30 bra 	$L__BB6_52;
	ld.global.u32 	%r980, [%rd11+60];
	xor.b32  	%r1822, %r1822, %r980;
	ld.global.u32 	%r981, [%rd11+64];
	xor.b32  	%r1821, %r1821, %r981;
	ld.global.u32 	%r982, [%rd11+68];
	xor.b32  	%r1912, %r1912, %r982;
	ld.global.u32 	%r983, [%rd11+72];
	xor.b32  	%r1915, %r1915, %r983;
	ld.global.u32 	%r984, [%rd11+76];
	xor.b32  	%r1824, %r1824, %r984;
$L__BB6_52:
	and.b32  	%r986, %r955, 16;
	setp.eq.s32 	%p31, %r986, 0;
	@%p31 bra 	$L__BB6_54;
	ld.global.u32 	%r987, [%rd11+80];
	xor.b32  	%r1822, %r1822, %r987;
	ld.global.u32 	%r988, [%rd11+84];
	xor.b32  	%r1821, %r1821, %r988;
	ld.global.u32 	%r989, [%rd11+88];
	xor.b32  	%r1912, %r1912, %r989;
	ld.global.u32 	%r990, [%rd11+92];
	xor.b32  	%r1915, %r1915, %r990;
	ld.global.u32 	%r991, [%rd11+96];
	xor.b32  	%r1824, %r1824, %r991;
$L__BB6_54:
	and.b32  	%r993, %r955, 32;
	setp.eq.s32 	%p32, %r993, 0;
	@%p32 bra 	$L__BB6_56;
	ld.global.u32 	%r994, [%rd11+100];
	xor.b32  	%r1822, %r1822, %r994;
	ld.global.u32 	%r995, [%rd11+104];
	xor.b32  	%r1821, %r1821, %r995;
	ld.global.u32 	%r996, [%rd11+108];
	xor.b32  	%r1912, %r1912, %r996;
	ld.global.u32 	%r997, [%rd11+112];
	xor.b32  	%r1915, %r1915, %r997;
	ld.global.u32 	%r998, [%rd11+116];
	xor.b32  	%r1824, %r1824, %r998;
$L__BB6_56:
	and.b32  	%r1000, %r955, 64;
	setp.eq.s32 	%p33, %r1000, 0;
	@%p33 bra 	$L__BB6_58;
	ld.global.u32 	%r1001, [%rd11+120];
	xor.b32  	%r1822, %r1822, %r1001;
	ld.global.u32 	%r1002, [%rd11+124];
	xor.b32  	%r1821, %r1821, %r1002;
	ld.global.u32 	%r1003, [%rd11+128];
	xor.b32  	%r1912, %r1912, %r1003;
	ld.global.u32 	%r1004, [%rd11+132];
	xor.b32  	%r1915, %r1915, %r1004;
	ld.global.u32 	%r1005, [%rd11+136];
	xor.b32  	%r1824, %r1824, %r1005;
$L__BB6_58:
	and.b32  	%r1007, %r955, 128;
	setp.eq.s32 	%p34, %r1007, 0;
	@%p34 bra 	$L__BB6_60;
	ld.global.u32 	%r1008, [%rd11+140];
	xor.b32  	%r1822, %r1822, %r1008;
	ld.global.u32 	%r1009, [%rd11+144];
	xor.b32  	%r1821, %r1821, %r1009;
	ld.global.u32 	%r1010, [%rd11+148];
	xor.b32  	%r1912, %r1912, %r1010;
	ld.global.u32 	%r1011, [%rd11+152];
	xor.b32  	%r1915, %r1915, %r1011;
	ld.global.u32 	%r1012, [%rd11+156];
	xor.b32  	%r1824, %r1824, %r1012;
$L__BB6_60:
	and.b32  	%r1014, %r955, 256;
	setp.eq.s32 	%p35, %r1014, 0;
	@%p35 bra 	$L__BB6_62;
	ld.global.u32 	%r1015, [%rd11+160];
	xor.b32  	%r1822, %r1822, %r1015;
	ld.global.u32 	%r1016, [%rd11+164];
	xor.b32  	%r1821, %r1821, %r1016;
	ld.global.u32 	%r1017, [%rd11+168];
	xor.b32  	%r1912, %r1912, %r1017;
	ld.global.u32 	%r1018, [%rd11+172];
	xor.b32  	%r1915, %r1915, %r1018;
	ld.global.u32 	%r1019, [%rd11+176];
	xor.b32  	%r1824, %r1824, %r1019;
$L__BB6_62:
	and.b32  	%r1021, %r955, 512;
	setp.eq.s32 	%p36, %r1021, 0;
	@%p36 bra 	$L__BB6_64;
	ld.global.u32 	%r1022, [%rd11+180];
	xor.b32  	%r1822, %r1822, %r1022;
	ld.global.u32 	%r1023, [%rd11+184];
	xor.b32  	%r1821, %r1821, %r1023;
	ld.global.u32 	%r1024, [%rd11+188];
	xor.b32  	%r1912, %r1912, %r1024;
	ld.global.u32 	%r1025, [%rd11+192];
	xor.b32  	%r1915, %r1915, %r1025;
	ld.global.u32 	%r1026, [%rd11+196];
	xor.b32  	%r1824, %r1824, %r1026;
$L__BB6_64:
	and.b32  	%r1028, %r955, 1024;
	setp.eq.s32 	%p37, %r1028, 0;
	@%p37 bra 	$L__BB6_66;
	ld.global.u32 	%r1029, [%rd11+200];
	xor.b32  	%r1822, %r1822, %r1029;
	ld.global.u32 	%r1030, [%rd11+204];
	xor.b32  	%r1821, %r1821, %r1030;
	ld.global.u32 	%r1031, [%rd11+208];
	xor.b32  	%r1912, %r1912, %r1031;
	ld.global.u32 	%r1032, [%rd11+212];
	xor.b32  	%r1915, %r1915, %r1032;
	ld.global.u32 	%r1033, [%rd11+216];
	xor.b32  	%r1824, %r1824, %r1033;
$L__BB6_66:
	and.b32  	%r1035, %r955, 2048;
	setp.eq.s32 	%p38, %r1035, 0;
	@%p38 bra 	$L__BB6_68;
	ld.global.u32 	%r1036, [%rd11+220];
	xor.b32  	%r1822, %r1822, %r1036;
	ld.global.u32 	%r1037, [%rd11+224];
	xor.b32  	%r1821, %r1821, %r1037;
	ld.global.u32 	%r1038, [%rd11+228];
	xor.b32  	%r1912, %r1912, %r1038;
	ld.global.u32 	%r1039, [%rd11+232];
	xor.b32  	%r1915, %r1915, %r1039;
	ld.global.u32 	%r1040, [%rd11+236];
	xor.b32  	%r1824, %r1824, %r1040;
$L__BB6_68:
	and.b32  	%r1042, %r955, 4096;
	setp.eq.s32 	%p39, %r1042, 0;
	@%p39 bra 	$L__BB6_70;
	ld.global.u32 	%r1043, [%rd11+240];
	xor.b32  	%r1822, %r1822, %r1043;
	ld.global.u32 	%r1044, [%rd11+244];
	xor.b32  	%r1821, %r1821, %r1044;
	ld.global.u32 	%r1045, [%rd11+248];
	xor.b32  	%r1912, %r1912, %r1045;
	ld.global.u32 	%r1046, [%rd11+252];
	xor.b32  	%r1915, %r1915, %r1046;
	ld.global.u32 	%r1047, [%rd11+256];
	xor.b32  	%r1824, %r1824, %r1047;
$L__BB6_70:
	and.b32  	%r1049, %r955, 8192;
	setp.eq.s32 	%p40, %r1049, 0;
	@%p40 bra 	$L__BB6_72;
	ld.global.u32 	%r1050, [%rd11+260];
	xor.b32  	%r1822, %r1822, %r1050;
	ld.global.u32 	%r1051, [%rd11+264];
	xor.b32  	%r1821, %r1821, %r1051;
	ld.global.u32 	%r1052, [%rd11+268];
	xor.b32  	%r1912, %r1912, %r1052;
	ld.global.u32 	%r1053, [%rd11+272];
	xor.b32  	%r1915, %r1915, %r1053;
	ld.global.u32 	%r1054, [%rd11+276];
	xor.b32  	%r1824, %r1824, %r1054;
$L__BB6_72:
	and.b32  	%r1056, %r955, 16384;
	setp.eq.s32 	%p41, %r1056, 0;
	@%p41 bra 	$L__BB6_74;
	ld.global.u32 	%r1057, [%rd11+280];
	xor.b32  	%r1822, %r1822, %r1057;
	ld.global.u32 	%r1058, [%rd11+284];
	xor.b32  	%r1821, %r1821, %r1058;
	ld.global.u32 	%r1059, [%rd11+288];
	xor.b32  	%r1912, %r1912, %r1059;
	ld.global.u32 	%r1060, [%rd11+292];
	xor.b32  	%r1915, %r1915, %r1060;
	ld.global.u32 	%r1061, [%rd11+296];
	xor.b32  	%r1824, %r1824, %r1061;
$L__BB6_74:
	and.b32  	%r1063, %r955, 32768;
	setp.eq.s32 	%p42, %r1063, 0;
	@%p42 bra 	$L__BB6_76;
	ld.global.u32 	%r1064, [%rd11+300];
	xor.b32  	%r1822, %r1822, %r1064;
	ld.global.u32 	%r1065, [%rd11+304];
	xor.b32  	%r1821, %r1821, %r1065;
	ld.global.u32 	%r1066, [%rd11+308];
	xor.b32  	%r1912, %r1912, %r1066;
	ld.global.u32 	%r1067, [%rd11+312];
	xor.b32  	%r1915, %r1915, %r1067;
	ld.global.u32 	%r1068, [%rd11+316];
	xor.b32  	%r1824, %r1824, %r1068;
$L__BB6_76:
	add.s32 	%r1911, %r1911, 16;
	setp.ne.s32 	%p43, %r1911, 32;
	@%p43 bra 	$L__BB6_44;
	mad.lo.s32 	%r1069, %r1905, -31, %r196;
	add.s32 	%r1905, %r1069, 1;
	setp.ne.s32 	%p44, %r1905, 5;
	@%p44 bra 	$L__BB6_43;
	st.local.u32 	[%rd3+4], %r1822;
	st.local.v2.u32 	[%rd3+8], {%r1821, %r1912};
	st.local.v2.u32 	[%rd3+16], {%r1915, %r1824};
	setp.ne.s64 	%p45, %rd8, 3;
	@%p45 bra 	$L__BB6_116;
	mov.b32 	%r2004, 0;
	mov.u32 	%r1821, %r2004;
	mov.u32 	%r1822, %r2004;
	mov.u32 	%r2007, %r2004;
	mov.u32 	%r1824, %r2004;
	mov.u32 	%r1997, %r2004;
$L__BB6_80:
	mul.wide.u32 	%rd112, %r1997, 4;
	add.s64 	%rd113, %rd3, %rd112;
	ld.local.u32 	%r371, [%rd113+4];
	shl.b32 	%r372, %r1997, 5;
	mov.b32 	%r2003, 0;
$L__BB6_81:
	.pragma "nounroll";
	shr.u32 	%r1072, %r371, %r2003;
	and.b32  	%r1073, %r1072, 1;
	setp.eq.b32 	%p46, %r1073, 1;
	not.pred 	%p47, %p46;
	add.s32 	%r1074, %r372, %r2003;
	mul.lo.s32 	%r1075, %r1074, 5;
	mul.wide.u32 	%rd114, %r1075, 4;
	add.s64 	%rd12, %rd9, %rd114;
	@%p47 bra 	$L__BB6_83;
	ld.global.u32 	%r1076, [%rd12];
	xor.b32  	%r1822, %r1822, %r1076;
	ld.global.u32 	%r1077, [%rd12+4];
	xor.b32  	%r1821, %r1821, %r1077;
	ld.global.u32 	%r1078, [%rd12+8];
	xor.b32  	%r2004, %r2004, %r1078;
	ld.global.u32 	%r1079, [%rd12+12];
	xor.b32  	%r2007, %r2007, %r1079;
	ld.global.u32 	%r1080, [%rd12+16];
	xor.b32  	%r1824, %r1824, %r1080;
$L__BB6_83:
	and.b32  	%r1082, %r1072, 2;
	setp.eq.s32 	%p48, %r1082, 0;
	@%p48 bra 	$L__BB6_85;
	ld.global.u32 	%r1083, [%rd12+20];
	xor.b32  	%r1822, %r1822, %r1083;
	ld.global.u32 	%r1084, [%rd12+24];
	xor.b32  	%r1821, %r1821, %r1084;
	ld.global.u32 	%r1085, [%rd12+28];
	xor.b32  	%r2004, %r2004, %r1085;
	ld.global.u32 	%r1086, [%rd12+32];
	xor.b32  	%r2007, %r2007, %r1086;
	ld.global.u32 	%r1087, [%rd12+36];
	xor.b32  	%r1824, %r1824, %r1087;
$L__BB6_85:
	and.b32  	%r1089, %r1072, 4;
	setp.eq.s32 	%p49, %r1089, 0;
	@%p49 bra 	$L__BB6_87;
	ld.global.u32 	%r1090, [%rd12+40];
	xor.b32  	%r1822, %r1822, %r1090;
	ld.global.u32 	%r1091, [%rd12+44];
	xor.b32  	%r1821, %r1821, %r1091;
	ld.global.u32 	%r1092, [%rd12+48];
	xor.b32  	%r2004, %r2004, %r1092;
	ld.global.u32 	%r1093, [%rd12+52];
	xor.b32  	%r2007, %r2007, %r1093;
	ld.global.u32 	%r1094, [%rd12+56];
	xor.b32  	%r1824, %r1824, %r1094;
$L__BB6_87:
	and.b32  	%r1096, %r1072, 8;
	setp.eq.s32 	%p50, %r1096, 0;
	@%p50 bra 	$L__BB6_89;
	ld.global.u32 	%r1097, [%rd12+60];
	xor.b32  	%r1822, %r1822, %r1097;
	ld.global.u32 	%r1098, [%rd12+64];
	xor.b32  	%r1821, %r1821, %r1098;
	ld.global.u32 	%r1099, [%rd12+68];
	xor.b32  	%r2004, %r2004, %r1099;
	ld.global.u32 	%r1100, [%rd12+72];
	xor.b32  	%r2007, %r2007, %r1100;
	ld.global.u32 	%r1101, [%rd12+76];
	xor.b32  	%r1824, %r1824, %r1101;
$L__BB6_89:
	and.b32  	%r1103, %r1072, 16;
	setp.eq.s32 	%p51, %r1103, 0;
	@%p51 bra 	$L__BB6_91;
	ld.global.u32 	%r1104, [%rd12+80];
	xor.b32  	%r1822, %r1822, %r1104;
	ld.global.u32 	%r1105, [%rd12+84];
	xor.b32  	%r1821, %r1821, %r1105;
	ld.global.u32 	%r1106, [%rd12+88];
	xor.b32  	%r2004, %r2004, %r1106;
	ld.global.u32 	%r1107, [%rd12+92];
	xor.b32  	%r2007, %r2007, %r1107;
	ld.global.u32 	%r1108, [%rd12+96];
	xor.b32  	%r1824, %r1824, %r1108;
$L__BB6_91:
	and.b32  	%r1110, %r1072, 32;
	setp.eq.s32 	%p52, %r1110, 0;
	@%p52 bra 	$L__BB6_93;
	ld.global.u32 	%r1111, [%rd12+100];
	xor.b32  	%r1822, %r1822, %r1111;
	ld.global.u32 	%r1112, [%rd12+104];
	xor.b32  	%r1821, %r1821, %r1112;
	ld.global.u32 	%r1113, [%rd12+108];
	xor.b32  	%r2004, %r2004, %r1113;
	ld.global.u32 	%r1114, [%rd12+112];
	xor.b32  	%r2007, %r2007, %r1114;
	ld.global.u32 	%r1115, [%rd12+116];
	xor.b32  	%r1824, %r1824, %r1115;
$L__BB6_93:
	and.b32  	%r1117, %r1072, 64;
	setp.eq.s32 	%p53, %r1117, 0;
	@%p53 bra 	$L__BB6_95;
	ld.global.u32 	%r1118, [%rd12+120];
	xor.b32  	%r1822, %r1822, %r1118;
	ld.global.u32 	%r1119, [%rd12+124];
	xor.b32  	%r1821, %r1821, %r1119;
	ld.global.u32 	%r1120, [%rd12+128];
	xor.b32  	%r2004, %r2004, %r1120;
	ld.global.u32 	%r1121, [%rd12+132];
	xor.b32  	%r2007, %r2007, %r1121;
	ld.global.u32 	%r1122, [%rd12+136];
	xor.b32  	%r1824, %r1824, %r1122;
$L__BB6_95:
	and.b32  	%r1124, %r1072, 128;
	setp.eq.s32 	%p54, %r1124, 0;
	@%p54 bra 	$L__BB6_97;
	ld.global.u32 	%r1125, [%rd12+140];
	xor.b32  	%r1822, %r1822, %r1125;
	ld.global.u32 	%r1126, [%rd12+144];
	xor.b32  	%r1821, %r1821, %r1126;
	ld.global.u32 	%r1127, [%rd12+148];
	xor.b32  	%r2004, %r2004, %r1127;
	ld.global.u32 	%r1128, [%rd12+152];
	xor.b32  	%r2007, %r2007, %r1128;
	ld.global.u32 	%r1129, [%rd12+156];
	xor.b32  	%r1824, %r1824, %r1129;
$L__BB6_97:
	and.b32  	%r1131, %r1072, 256;
	setp.eq.s32 	%p55, %r1131, 0;
	@%p55 bra 	$L__BB6_99;
	ld.global.u32 	%r1132, [%rd12+160];
	xor.b32  	%r1822, %r1822, %r1132;
	ld.global.u32 	%r1133, [%rd12+164];
	xor.b32  	%r1821, %r1821, %r1133;
	ld.global.u32 	%r1134, [%rd12+168];
	xor.b32  	%r2004, %r2004, %r1134;
	ld.global.u32 	%r1135, [%rd12+172];
	xor.b32  	%r2007, %r2007, %r1135;
	ld.global.u32 	%r1136, [%rd12+176];
	xor.b32  	%r1824, %r1824, %r1136;
$L__BB6_99:
	and.b32  	%r1138, %r1072, 512;
	setp.eq.s32 	%p56, %r1138, 0;
	@%p56 bra 	$L__BB6_101;
	ld.global.u32 	%r1139, [%rd12+180];
	xor.b32  	%r1822, %r1822, %r1139;
	ld.global.u32 	%r1140, [%rd12+184];
	xor.b32  	%r1821, %r1821, %r1140;
	ld.global.u32 	%r1141, [%rd12+188];
	xor.b32  	%r2004, %r2004, %r1141;
	ld.global.u32 	%r1142, [%rd12+192];
	xor.b32  	%r2007, %r2007, %r1142;
	ld.global.u32 	%r1143, [%rd12+196];
	xor.b32  	%r1824, %r1824, %r1143;
$L__BB6_101:
	and.b32  	%r1145, %r1072, 1024;
	setp.eq.s32 	%p57, %r1145, 0;
	@%p57 bra 	$L__BB6_103;
	ld.global.u32 	%r1146, [%rd12+200];
	xor.b32  	%r1822, %r1822, %r1146;
	ld.global.u32 	%r1147, [%rd12+204];
	xor.b32  	%r1821, %r1821, %r1147;
	ld.global.u32 	%r1148, [%rd12+208];
	xor.b32  	%r2004, %r2004, %r1148;
	ld.global.u32 	%r1149, [%rd12+212];
	xor.b32  	%r2007, %r2007, %r1149;
	ld.global.u32 	%r1150, [%rd12+216];
	xor.b32  	%r1824, %r1824, %r1150;
$L__BB6_103:
	and.b32  	%r1152, %r1072, 2048;
	setp.eq.s32 	%p58, %r1152, 0;
	@%p58 bra 	$L__BB6_105;
	ld.global.u32 	%r1153, [%rd12+220];
	xor.b32  	%r1822, %r1822, %r1153;
	ld.global.u32 	%r1154, [%rd12+224];
	xor.b32  	%r1821, %r1821, %r1154;
	ld.global.u32 	%r1155, [%rd12+228];
	xor.b32  	%r2004, %r2004, %r1155;
	ld.global.u32 	%r1156, [%rd12+232];
	xor.b32  	%r2007, %r2007, %r1156;
	ld.global.u32 	%r1157, [%rd12+236];
	xor.b32  	%r1824, %r1824, %r1157;
$L__BB6_105:
	and.b32  	%r1159, %r1072, 4096;
	setp.eq.s32 	%p59, %r1159, 0;
	@%p59 bra 	$L__BB6_107;
	ld.global.u32 	%r1160, [%rd12+240];
	xor.b32  	%r1822, %r1822, %r1160;
	ld.global.u32 	%r1161, [%rd12+244];
	xor.b32  	%r1821, %r1821, %r1161;
	ld.global.u32 	%r1162, [%rd12+248];
	xor.b32  	%r2004, %r2004, %r1162;
	ld.global.u32 	%r1163, [%rd12+252];
	xor.b32  	%r2007, %r2007, %r1163;
	ld.global.u32 	%r1164, [%rd12+256];
	xor.b32  	%r1824, %r1824, %r1164;
$L__BB6_107:
	and.b32  	%r1166, %r1072, 8192;
	setp.eq.s32 	%p60, %r1166, 0;
	@%p60 bra 	$L__BB6_109;
	ld.global.u32 	%r1167, [%rd12+260];
	xor.b32  	%r1822, %r1822, %r1167;
	ld.global.u32 	%r1168, [%rd12+264];
	xor.b32  	%r1821, %r1821, %r1168;
	ld.global.u32 	%r1169, [%rd12+268];
	xor.b32  	%r2004, %r2004, %r1169;
	ld.global.u32 	%r1170, [%rd12+272];
	xor.b32  	%r2007, %r2007, %r1170;
	ld.global.u32 	%r1171, [%rd12+276];
	xor.b32  	%r1824, %r1824, %r1171;
$L__BB6_109:
	and.b32  	%r1173, %r1072, 16384;
	setp.eq.s32 	%p61, %r1173, 0;
	@%p61 bra 	$L__BB6_111;
	ld.global.u32 	%r1174, [%rd12+280];
	xor.b32  	%r1822, %r1822, %r1174;
	ld.global.u32 	%r1175, [%rd12+284];
	xor.b32  	%r1821, %r1821, %r1175;
	ld.global.u32 	%r1176, [%rd12+288];
	xor.b32  	%r2004, %r2004, %r1176;
	ld.global.u32 	%r1177, [%rd12+292];
	xor.b32  	%r2007, %r2007, %r1177;
	ld.global.u32 	%r1178, [%rd12+296];
	xor.b32  	%r1824, %r1824, %r1178;
$L__BB6_111:
	and.b32  	%r1180, %r1072, 32768;
	setp.eq.s32 	%p62, %r1180, 0;
	@%p62 bra 	$L__BB6_113;
	ld.global.u32 	%r1181, [%rd12+300];
	xor.b32  	%r1822, %r1822, %r1181;
	ld.global.u32 	%r1182, [%rd12+304];
	xor.b32  	%r1821, %r1821, %r1182;
	ld.global.u32 	%r1183, [%rd12+308];
	xor.b32  	%r2004, %r2004, %r1183;
	ld.global.u32 	%r1184, [%rd12+312];
	xor.b32  	%r2007, %r2007, %r1184;
	ld.global.u32 	%r1185, [%rd12+316];
	xor.b32  	%r1824, %r1824, %r1185;
$L__BB6_113:
	add.s32 	%r2003, %r2003, 16;
	setp.ne.s32 	%p63, %r2003, 32;
	@%p63 bra 	$L__BB6_81;
	mad.lo.s32 	%r1186, %r1997, -31, %r372;
	add.s32 	%r1997, %r1186, 1;
	setp.ne.s32 	%p64, %r1997, 5;
	@%p64 bra 	$L__BB6_80;
	st.local.u32 	[%rd3+4], %r1822;
	st.local.v2.u32 	[%rd3+8], {%r1821, %r2004};
	st.local.v2.u32 	[%rd3+16], {%r2007, %r1824};
$L__BB6_116:
	shr.u64 	%rd325, %rd7, 2;
	add.s32 	%r1807, %r1807, 1;
	setp.gt.u64 	%p65, %rd7, 3;
	@%p65 bra 	$L__BB6_4;
$L__BB6_117:
	shr.u32 	%r1188, %r1822, 2;
	xor.b32  	%r1189, %r1188, %r1822;
	shl.b32 	%r1190, %r1824, 4;
	shl.b32 	%r1191, %r1189, 1;
	xor.b32  	%r1192, %r1191, %r1190;
	xor.b32  	%r1193, %r1192, %r1189;
	xor.b32  	%r1194, %r1193, %r1824;
	add.s32 	%r1195, %r5, %r1194;
	add.s32 	%r1196, %r1195, -637770787;
	shr.u32 	%r1197, %r1821, 2;
	xor.b32  	%r1198, %r1197, %r1821;
	shl.b32 	%r1199, %r1194, 4;
	shl.b32 	%r1200, %r1198, 1;
	xor.b32  	%r1201, %r1200, %r1199;
	xor.b32  	%r1202, %r1201, %r1198;
	xor.b32  	%r1203, %r1202, %r1194;
	add.s32 	%r1204, %r5, %r1203;
	add.s32 	%r1205, %r1204, -637408350;
	cvt.u64.u32 	%rd115, %r1196;
	mul.wide.u32 	%rd116, %r1205, 2097152;
	xor.b64  	%rd117, %rd116, %rd115;
	cvt.rn.f64.u64 	%fd191, %rd117;
	fma.rn.f64 	%fd192, %fd191, 0d3CA0000000000000, 0d3C90000000000000;
	fma.rn.f64 	%fd193, %fd1, %fd192, %fd189;
	mul.wide.u32 	%rd118, %r1803, 8;
	add.s64 	%rd119, %rd4, %rd118;
	st.local.f64 	[%rd119], %fd193;
	mov.b32 	%r1803, 1;
	mov.pred 	%p379, 0;
	@%p1 bra 	$L__BB6_2;
	ld.local.f64 	%fd879, [%rd4];
	mul.f64 	%fd3, %fd879, 0d401921FB54442D18;
	abs.f64 	%fd4, %fd3;
	setp.neu.f64 	%p67, %fd4, 0d7FF0000000000000;
	@%p67 bra 	$L__BB6_120;
	mov.f64 	%fd199, 0d0000000000000000;
	mul.rn.f64 	%fd840, %fd3, %fd199;
	mov.b32 	%r2091, 1;
	bra.uni 	$L__BB6_123;
$L__BB6_120:
	mul.f64 	%fd194, %fd3, 0d3FE45F306DC9C883;
	cvt.rni.s32.f64 	%r2090, %fd194;
	cvt.rn.f64.s32 	%fd195, %r2090;
	fma.rn.f64 	%fd196, %fd195, 0dBFF921FB54442D18, %fd3;
	fma.rn.f64 	%fd197, %fd195, 0dBC91A62633145C00, %fd196;
	fma.rn.f64 	%fd840, %fd195, 0dB97B839A252049C0, %fd197;
	setp.ltu.f64 	%p68, %fd4, 0d41E0000000000000;
	@%p68 bra 	$L__BB6_122;
	{ // callseq 6, 0
	.param .b64 param0;
	st.param.f64 	[param0], %fd3;
	.param .align 16 .b8 retval0[16];
	call.uni (retval0), 
	__internal_trig_reduction_slowpathd, 
	(
	param0
	);
	ld.param.f64 	%fd840, [retval0];
	ld.param.b32 	%r2090, [retval0+8];
	} // callseq 6
$L__BB6_122:
	add.s32 	%r2091, %r2090, 1;
$L__BB6_123:
	shl.b32 	%r1208, %r2091, 6;
	cvt.u64.u32 	%rd120, %r1208;
	and.b64  	%rd121, %rd120, 64;
	mov.u64 	%rd122, __cudart_sin_cos_coeffs;
	add.s64 	%rd123, %rd122, %rd121;
	mul.rn.f64 	%fd200, %fd840, %fd840;
	and.b32  	%r1209, %r2091, 1;
	setp.eq.b32 	%p69, %r1209, 1;
	selp.f64 	%fd201, 0dBDA8FF8320FD8164, 0d3DE5DB65F9785EBA, %p69;
	ld.global.nc.v2.f64 	{%fd202, %fd203}, [%rd123];
	fma.rn.f64 	%fd204, %fd201, %fd200, %fd202;
	fma.rn.f64 	%fd205, %fd204, %fd200, %fd203;
	ld.global.nc.v2.f64 	{%fd206, %fd207}, [%rd123+16];
	fma.rn.f64 	%fd208, %fd205, %fd200, %fd206;
	fma.rn.f64 	%fd209, %fd208, %fd200, %fd207;
	ld.global.nc.v2.f64 	{%fd210, %fd211}, [%rd123+32];
	fma.rn.f64 	%fd212, %fd209, %fd200, %fd210;
	fma.rn.f64 	%fd213, %fd212, %fd200, %fd211;
	fma.rn.f64 	%fd214, %fd213, %fd840, %fd840;
	fma.rn.f64 	%fd215, %fd213, %fd200, 0d3FF0000000000000;
	selp.f64 	%fd216, %fd215, %fd214, %p69;
	and.b32  	%r1210, %r2091, 2;
	setp.eq.s32 	%p70, %r1210, 0;
	neg.f64 	%fd217, %fd216;
	selp.f64 	%fd10, %fd216, %fd217, %p70;
	ld.local.f64 	%fd878, [%rd4+8];
	mul.f64 	%fd218, %fd878, %fd878;
	fma.rn.f64 	%fd12, %fd879, %fd879, %fd218;
	mul.f64 	%fd13, %fd878, 0d401921FB54442D18;
	abs.f64 	%fd14, %fd13;
	setp.eq.f64 	%p71, %fd14, 0d7FF0000000000000;
	@%p71 bra 	$L__BB6_127;
	mul.f64 	%fd219, %fd13, 0d3FE45F306DC9C883;
	cvt.rni.s32.f64 	%r2092, %fd219;
	cvt.rn.f64.s32 	%fd220, %r2092;
	fma.rn.f64 	%fd221, %fd220, 0dBFF921FB54442D18, %fd13;
	fma.rn.f64 	%fd222, %fd220, 0dBC91A62633145C00, %fd221;
	fma.rn.f64 	%fd842, %fd220, 0dB97B839A252049C0, %fd222;
	setp.ltu.f64 	%p72, %fd14, 0d41E0000000000000;
	@%p72 bra 	$L__BB6_126;
	{ // callseq 7, 0
	.param .b64 param0;
	st.param.f64 	[param0], %fd13;
	.param .align 16 .b8 retval0[16];
	call.uni (retval0), 
	__internal_trig_reduction_slowpathd, 
	(
	param0
	);
	ld.param.f64 	%fd842, [retval0];
	ld.param.b32 	%r2092, [retval0+8];
	} // callseq 7
$L__BB6_126:
	add.s32 	%r2093, %r2092, 1;
	bra.uni 	$L__BB6_128;
$L__BB6_127:
	mov.f64 	%fd224, 0d0000000000000000;
	mul.rn.f64 	%fd842, %fd13, %fd224;
	mov.b32 	%r2093, 1;
$L__BB6_128:
	shl.b32 	%r1213, %r2093, 6;
	cvt.u64.u32 	%rd124, %r1213;
	and.b64  	%rd125, %rd124, 64;
	add.s64 	%rd127, %rd122, %rd125;
	mul.rn.f64 	%fd225, %fd842, %fd842;
	and.b32  	%r1214, %r2093, 1;
	setp.eq.b32 	%p73, %r1214, 1;
	selp.f64 	%fd226, 0dBDA8FF8320FD8164, 0d3DE5DB65F9785EBA, %p73;
	ld.global.nc.v2.f64 	{%fd227, %fd228}, [%rd127];
	fma.rn.f64 	%fd229, %fd226, %fd225, %fd227;
	fma.rn.f64 	%fd230, %fd229, %fd225, %fd228;
	ld.global.nc.v2.f64 	{%fd231, %fd232}, [%rd127+16];
	fma.rn.f64 	%fd233, %fd230, %fd225, %fd231;
	fma.rn.f64 	%fd234, %fd233, %fd225, %fd232;
	ld.global.nc.v2.f64 	{%fd235, %fd236}, [%rd127+32];
	fma.rn.f64 	%fd237, %fd234, %fd225, %fd235;
	fma.rn.f64 	%fd238, %fd237, %fd225, %fd236;
	fma.rn.f64 	%fd239, %fd238, %fd842, %fd842;
	fma.rn.f64 	%fd240, %fd238, %fd225, 0d3FF0000000000000;
	selp.f64 	%fd241, %fd240, %fd239, %p73;
	and.b32  	%r1215, %r2093, 2;
	setp.eq.s32 	%p74, %r1215, 0;
	mov.f64 	%fd242, 0d0000000000000000;
	sub.f64 	%fd243, %fd242, %fd241;
	selp.f64 	%fd244, %fd241, %fd243, %p74;
	add.f64 	%fd245, %fd10, 0d0000000000000000;
	add.f64 	%fd20, %fd245, %fd244;
	mul.f64 	%fd246, %fd12, 0d3FE0000000000000;
	sqrt.rn.f64 	%fd247, %fd246;
	mul.f64 	%fd21, %fd247, 0dBFC999999999999A;
	fma.rn.f64 	%fd248, %fd21, 0d3FF71547652B82FE, 0d4338000000000000;
	{
	.reg .b32 %temp; 
	mov.b64 	{%r558, %temp}, %fd248;
	}
	mov.f64 	%fd249, 0dC338000000000000;
	add.rn.f64 	%fd250, %fd248, %fd249;
	fma.rn.f64 	%fd251, %fd250, 0dBFE62E42FEFA39EF, %fd21;
	fma.rn.f64 	%fd252, %fd250, 0dBC7ABC9E3B39803F, %fd251;
	fma.rn.f64 	%fd253, %fd252, 0d3E5ADE1569CE2BDF, 0d3E928AF3FCA213EA;
	fma.rn.f64 	%fd254, %fd253, %fd252, 0d3EC71DEE62401315;
	fma.rn.f64 	%fd255, %fd254, %fd252, 0d3EFA01997C89EB71;
	fma.rn.f64 	%fd256, %fd255, %fd252, 0d3F2A01A014761F65;
	fma.rn.f64 	%fd257, %fd256, %fd252, 0d3F56C16C1852B7AF;
	fma.rn.f64 	%fd258, %fd257, %fd252, 0d3F81111111122322;
	fma.rn.f64 	%fd259, %fd258, %fd252, 0d3FA55555555502A1;
	fma.rn.f64 	%fd260, %fd259, %fd252, 0d3FC5555555555511;
	fma.rn.f64 	%fd261, %fd260, %fd252, 0d3FE000000000000B;
	fma.rn.f64 	%fd262, %fd261, %fd252, 0d3FF0000000000000;
	fma.rn.f64 	%fd263, %fd262, %fd252, 0d3FF0000000000000;
	{
	.reg .b32 %temp; 
	mov.b64 	{%r559, %temp}, %fd263;
	}
	{
	.reg .b32 %temp; 
	mov.b64 	{%temp, %r560}, %fd263;
	}
	shl.b32 	%r1216, %r558, 20;
	add.s32 	%r1217, %r1216, %r560;
	mov.b64 	%fd843, {%r559, %r1217};
	{
	.reg .b32 %temp; 
	mov.b64 	{%temp, %r1218}, %fd21;
	}
	mov.b32 	%f158, %r1218;
	abs.f32 	%f1, %f158;
	setp.lt.f32 	%p75, %f1, 0f4086232B;
	@%p75 bra 	$L__BB6_131;
	setp.lt.f64 	%p76, %fd21, 0d0000000000000000;
	add.f64 	%fd264, %fd21, 0d7FF0000000000000;
	selp.f64 	%fd843, 0d0000000000000000, %fd264, %p76;
	setp.geu.f32 	%p77, %f1, 0f40874800;
	@%p77 bra 	$L__BB6_131;
	shr.u32 	%r1219, %r558, 31;
	add.s32 	%r1220, %r558, %r1219;
	shr.s32 	%r1221, %r1220, 1;
	shl.b32 	%r1222, %r1221, 20;
	add.s32 	%r1223, %r560, %r1222;
	mov.b64 	%fd265, {%r559, %r1223};
	sub.s32 	%r1224, %r558, %r1221;
	shl.b32 	%r1225, %r1224, 20;
	add.s32 	%r1226, %r1225, 1072693248;
	mov.b32 	%r1227, 0;
	mov.b64 	%fd266, {%r1227, %r1226};
	mul.f64 	%fd843, %fd266, %fd265;
$L__BB6_131:
	mul.f64 	%fd26, %fd20, 0d3FE0000000000000;
	fma.rn.f64 	%fd267, %fd26, 0d3FF71547652B82FE, 0d4338000000000000;
	{
	.reg .b32 %temp; 
	mov.b64 	{%r561, %temp}, %fd267;
	}
	mov.f64 	%fd268, 0dC338000000000000;
	add.rn.f64 	%fd269, %fd267, %fd268;
	fma.rn.f64 	%fd270, %fd269, 0dBFE62E42FEFA39EF, %fd26;
	fma.rn.f64 	%fd271, %fd269, 0dBC7ABC9E3B39803F, %fd270;
	fma.rn.f64 	%fd272, %fd271, 0d3E5ADE1569CE2BDF, 0d3E928AF3FCA213EA;
	fma.rn.f64 	%fd273, %fd272, %fd271, 0d3EC71DEE62401315;
	fma.rn.f64 	%fd274, %fd273, %fd271, 0d3EFA01997C89EB71;
	fma.rn.f64 	%fd275, %fd274, %fd271, 0d3F2A01A014761F65;
	fma.rn.f64 	%fd276, %fd275, %fd271, 0d3F56C16C1852B7AF;
	fma.rn.f64 	%fd277, %fd276, %fd271, 0d3F81111111122322;
	fma.rn.f64 	%fd278, %fd277, %fd271, 0d3FA55555555502A1;
	fma.rn.f64 	%fd279, %fd278, %fd271, 0d3FC5555555555511;
	fma.rn.f64 	%fd280, %fd279, %fd271, 0d3FE000000000000B;
	fma.rn.f64 	%fd281, %fd280, %fd271, 0d3FF0000000000000;
	fma.rn.f64 	%fd282, %fd281, %fd271, 0d3FF0000000000000;
	{
	.reg .b32 %temp; 
	mov.b64 	{%r562, %temp}, %fd282;
	}
	{
	.reg .b32 %temp; 
	mov.b64 	{%temp, %r563}, %fd282;
	}
	shl.b32 	%r1228, %r561, 20;
	add.s32 	%r1229, %r1228, %r563;
	mov.b64 	%fd844, {%r562, %r1229};
	{
	.reg .b32 %temp; 
	mov.b64 	{%temp, %r1230}, %fd26;
	}
	mov.b32 	%f159, %r1230;
	abs.f32 	%f2, %f159;
	setp.lt.f32 	%p78, %f2, 0f4086232B;
	@%p78 bra 	$L__BB6_134;
	setp.lt.f64 	%p79, %fd26, 0d0000000000000000;
	add.f64 	%fd283, %fd26, 0d7FF0000000000000;
	selp.f64 	%fd844, 0d0000000000000000, %fd283, %p79;
	setp.geu.f32 	%p80, %f2, 0f40874800;
	@%p80 bra 	$L__BB6_134;
	shr.u32 	%r1231, %r561, 31;
	add.s32 	%r1232, %r561, %r1231;
	shr.s32 	%r1233, %r1232, 1;
	shl.b32 	%r1234, %r1233, 20;
	add.s32 	%r1235, %r563, %r1234;
	mov.b64 	%fd284, {%r562, %r1235};
	sub.s32 	%r1236, %r561, %r1233;
	shl.b32 	%r1237, %r1236, 20;
	add.s32 	%r1238, %r1237, 1072693248;
	mov.b32 	%r1239, 0;
	mov.b64 	%fd285, {%r1239, %r1238};
	mul.f64 	%fd844, %fd285, %fd284;
$L__BB6_134:
	mul.f64 	%fd286, %fd843, 0dC034000000000000;
	sub.f64 	%fd31, %fd286, %fd844;
	mov.f64 	%fd287, 0d4338000000000001;
	{
	.reg .b32 %temp; 
	mov.b64 	{%r564, %temp}, %fd287;
	}
	mov.f64 	%fd288, 0dC338000000000000;
	add.rn.f64 	%fd289, %fd287, %fd288;
	fma.rn.f64 	%fd290, %fd289, 0dBFE62E42FEFA39EF, 0d3FF0000000000000;
	fma.rn.f64 	%fd291, %fd289, 0dBC7ABC9E3B39803F, %fd290;
	fma.rn.f64 	%fd292, %fd291, 0d3E5ADE1569CE2BDF, 0d3E928AF3FCA213EA;
	fma.rn.f64 	%fd293, %fd292, %fd291, 0d3EC71DEE62401315;
	fma.rn.f64 	%fd294, %fd293, %fd291, 0d3EFA01997C89EB71;
	fma.rn.f64 	%fd295, %fd294, %fd291, 0d3F2A01A014761F65;
	fma.rn.f64 	%fd296, %fd295, %fd291, 0d3F56C16C1852B7AF;
	fma.rn.f64 	%fd297, %fd296, %fd291, 0d3F81111111122322;
	fma.rn.f64 	%fd298, %fd297, %fd291, 0d3FA55555555502A1;
	fma.rn.f64 	%fd299, %fd298, %fd291, 0d3FC5555555555511;
	fma.rn.f64 	%fd300, %fd299, %fd291, 0d3FE000000000000B;
	fma.rn.f64 	%fd301, %fd300, %fd291, 0d3FF0000000000000;
	fma.rn.f64 	%fd302, %fd301, %fd291, 0d3FF0000000000000;
	{
	.reg .b32 %temp; 
	mov.b64 	{%r565, %temp}, %fd302;
	}
	{
	.reg .b32 %temp; 
	mov.b64 	{%temp, %r566}, %fd302;
	}
	shl.b32 	%r1240, %r564, 20;
	add.s32 	%r1241, %r1240, %r566;
	mov.b64 	%fd845, {%r565, %r1241};
	mov.f64 	%fd303, 0d3FF0000000000000;
	{
	.reg .b32 %temp; 
	mov.b64 	{%temp, %r1242}, %fd303;
	}
	mov.b32 	%f160, %r1242;
	abs.f32 	%f3, %f160;
	setp.lt.f32 	%p81, %f3, 0f4086232B;
	@%p81 bra 	$L__BB6_137;
	setp.geu.f32 	%p82, %f3, 0f40874800;
	mov.f64 	%fd845, 0d7FF0000000000000;
	@%p82 bra 	$L__BB6_137;
	shr.u32 	%r1243, %r564, 31;
	add.s32 	%r1244, %r564, %r1243;
	shr.s32 	%r1245, %r1244, 1;
	shl.b32 	%r1246, %r1245, 20;
	add.s32 	%r1247, %r566, %r1246;
	mov.b64 	%fd305, {%r565, %r1247};
	sub.s32 	%r1248, %r564, %r1245;
	shl.b32 	%r1249, %r1248, 20;
	add.s32 	%r1250, %r1249, 1072693248;
	mov.b32 	%r1251, 0;
	mov.b64 	%fd306, {%r1251, %r1250};
	mul.f64 	%fd845, %fd306, %fd305;
$L__BB6_137:
	setp.ne.s32 	%p83, %r1, 0;
	add.f64 	%fd307, %fd31, 0d4034000000000000;
	add.f64 	%fd882, %fd307, %fd845;
	cvta.to.global.u64 	%rd128, %rd95;
	shl.b64 	%rd129, %rd6, 3;
	add.s64 	%rd14, %rd128, %rd129;
	st.global.f64 	[%rd14], %fd882;
	@%p83 bra 	$L__BB6_139;
	st.local.f64 	[%rd5], %fd882;
	mov.u64 	%rd130, $str;
	cvta.global.u64 	%rd131, %rd130;
	{ // callseq 8, 0
	.param .b64 param0;
	st.param.b64 	[param0], %rd131;
	.param .b64 param1;
	st.param.b64 	[param1], %rd103;
	.param .b32 retval0;
	call.uni (retval0), 
	vprintf, 
	(
	param0, 
	param1
	);
	ld.param.b32 	%r1252, [retval0];
	} // callseq 8
$L__BB6_139:
	mov.f32 	%f162, 0f3F017731;
	cvt.sat.f32.f32 	%f163, %f162;
	mov.f32 	%f164, 0f4B400001;
	mov.f32 	%f165, 0f437C0000;
	fma.rm.f32 	%f166, %f163, %f165, %f164;
	add.f32 	%f167, %f166, 0fCB40007F;
	mov.f32 	%f168, 0f3FB8AA3B;
	sub.f32 	%f169, %f168, %f167;
	add.f32 	%f170, %f169, 0f32A57060;
	mov.b32 	%r1254, %f166;
	shl.b32 	%r1255, %r1254, 23;
	mov.b32 	%f171, %r1255;
	ex2.approx.ftz.f32 	%f172, %f170;
	mul.f32 	%f173, %f172, %f171;
	cvt.f64.f32 	%fd308, %f173;
	mul.f64 	%fd36, %fd308, 0d0000000000000000;
	cvt.rn.f32.f64 	%f4, %fd879;
	abs.f32 	%f5, %f4;
	setp.lt.f32 	%p84, %f5, 0f00800000;
	mul.f32 	%f174, %f5, 0f4B800000;
	selp.f32 	%f175, %f174, %f5, %p84;
	selp.f32 	%f176, 0fC1C00000, 0f00000000, %p84;
	mov.b32 	%r1256, %f175;
	add.s32 	%r1257, %r1256, -1060439283;
	and.b32  	%r1258, %r1257, -8388608;
	sub.s32 	%r1259, %r1256, %r1258;
	mov.b32 	%f177, %r1259;
	cvt.rn.f32.s32 	%f178, %r1258;
	fma.rn.f32 	%f179, %f178, 0f34000000, %f176;
	add.f32 	%f180, %f177, 0fBF800000;
	add.f32 	%f181, %f177, 0f3F800000;
	rcp.approx.ftz.f32 	%f182, %f181;
	add.f32 	%f183, %f180, %f180;
	mul.f32 	%f184, %f183, %f182;
	mul.f32 	%f185, %f184, %f184;
	sub.f32 	%f186, %f180, %f184;
	add.f32 	%f187, %f186, %f186;
	neg.f32 	%f188, %f184;
	fma.rn.f32 	%f189, %f188, %f180, %f187;
	mul.rn.f32 	%f190, %f182, %f189;
	fma.rn.f32 	%f191, %f185, 0f3A2C32E4, 0f3B52E7DB;
	fma.rn.f32 	%f192, %f191, %f185, 0f3C93BB73;
	fma.rn.f32 	%f193, %f192, %f185, 0f3DF6384F;
	mul.rn.f32 	%f194, %f193, %f185;
	fma.rn.f32 	%f195, %f184, 0f3FB8AA3B, %f179;
	sub.f32 	%f196, %f179, %f195;
	fma.rn.f32 	%f197, %f184, 0f3FB8AA3B, %f196;
	fma.rn.f32 	%f198, %f190, 0f3FB8AA3B, %f197;
	fma.rn.f32 	%f199, %f184, 0f32A55E34, %f198;
	mul.f32 	%f200, %f194, 0f40400000;
	fma.rn.f32 	%f201, %f200, %f190, %f199;
	fma.rn.f32 	%f202, %f194, %f184, %f201;
	add.rn.f32 	%f6, %f195, %f202;
	neg.f32 	%f203, %f195;
	add.rn.f32 	%f204, %f6, %f203;
	neg.f32 	%f205, %f204;
	add.rn.f32 	%f7, %f202, %f205;
	mov.f32 	%f206, 0f40000000;
	mul.rn.f32 	%f207, %f6, %f206;
	neg.f32 	%f208, %f207;
	fma.rn.f32 	%f209, %f6, 0f40000000, %f208;
	fma.rn.f32 	%f210, %f7, 0f40000000, %f209;
	cvt.rni.f32.f32 	%f211, %f207;
	sub.f32 	%f212, %f207, %f211;
	add.f32 	%f213, %f212, %f210;
	fma.rn.f32 	%f214, %f213, 0f391FCB8E, 0f3AAF85ED;
	fma.rn.f32 	%f215, %f214, %f213, 0f3C1D9856;
	fma.rn.f32 	%f216, %f215, %f213, 0f3D6357BB;
	fma.rn.f32 	%f217, %f216, %f213, 0f3E75FDEC;
	fma.rn.f32 	%f218, %f217, %f213, 0f3F317218;
	fma.rn.f32 	%f219, %f218, %f213, 0f3F800000;
	cvt.rzi.s32.f32 	%r1260, %f211;
	setp.gt.f32 	%p85, %f211, 0f00000000;
	selp.b32 	%r1261, 0, -2097152000, %p85;
	add.s32 	%r1262, %r1261, 2130706432;
	mov.b32 	%f220, %r1262;
	mul.f32 	%f221, %f219, %f220;
	shl.b32 	%r1263, %r1260, 23;
	sub.s32 	%r1264, %r1263, %r1261;
	mov.b32 	%f222, %r1264;
	mul.f32 	%f223, %f221, %f222;
	abs.f32 	%f224, %f207;
	setp.gt.f32 	%p86, %f224, 0f43180000;
	setp.lt.f32 	%p87, %f207, 0f00000000;
	selp.f32 	%f225, 0f00000000, 0f7F800000, %p87;
	selp.f32 	%f8, %f225, %f223, %p86;
	setp.eq.f32 	%p88, %f4, 0f3F800000;
	mov.f32 	%f867, 0f3F800000;
	@%p88 bra 	$L__BB6_144;
	setp.num.f32 	%p89, %f5, %f5;
	@%p89 bra 	$L__BB6_142;
	mov.f32 	%f227, 0f40000000;
	add.rn.f32 	%f867, %f4, %f227;
	bra.uni 	$L__BB6_144;
$L__BB6_142:
	setp.neu.f32 	%p90, %f4, 0f00000000;
	setp.neu.f32 	%p91, %f5, 0f7F800000;
	and.pred  	%p92, %p90, %p91;
	mov.f32 	%f867, %f8;
	@%p92 bra 	$L__BB6_144;
	add.f32 	%f226, %f4, %f4;
	mov.b32 	%r1265, %f226;
	and.b32  	%r1266, %r1265, 2147483647;
	mov.b32 	%f867, %r1266;
$L__BB6_144:
	setp.eq.f32 	%p93, %f4, 0f3F800000;
	mov.f32 	%f868, 0f3F800000;
	mul.rn.f32 	%f229, %f6, %f868;
	sub.f32 	%f230, %f6, %f229;
	add.f32 	%f231, %f7, %f230;
	cvt.rni.f32.f32 	%f232, %f229;
	sub.f32 	%f233, %f229, %f232;
	add.f32 	%f234, %f233, %f231;
	fma.rn.f32 	%f235, %f234, 0f391FCB8E, 0f3AAF85ED;
	fma.rn.f32 	%f236, %f235, %f234, 0f3C1D9856;
	fma.rn.f32 	%f237, %f236, %f234, 0f3D6357BB;
	fma.rn.f32 	%f238, %f237, %f234, 0f3E75FDEC;
	fma.rn.f32 	%f239, %f238, %f234, 0f3F317218;
	fma.rn.f32 	%f240, %f239, %f234, 0f3F800000;
	cvt.rzi.s32.f32 	%r1267, %f232;
	setp.gt.f32 	%p94, %f232, 0f00000000;
	selp.b32 	%r1268, 0, -2097152000, %p94;
	add.s32 	%r1269, %r1268, 2130706432;
	mov.b32 	%f241, %r1269;
	mul.f32 	%f242, %f240, %f241;
	shl.b32 	%r1270, %r1267, 23;
	sub.s32 	%r1271, %r1270, %r1268;
	mov.b32 	%f243, %r1271;
	mul.f32 	%f244, %f242, %f243;
	abs.f32 	%f245, %f229;
	setp.gt.f32 	%p95, %f245, 0f43180000;
	setp.lt.f32 	%p96, %f229, 0f00000000;
	selp.f32 	%f246, 0f00000000, 0f7F800000, %p96;
	selp.f32 	%f12, %f246, %f244, %p95;
	@%p93 bra 	$L__BB6_151;
	setp.num.f32 	%p97, %f5, %f5;
	@%p97 bra 	$L__BB6_147;
	mov.f32 	%f247, 0f3F800000;
	add.rn.f32 	%f868, %f4, %f247;
	bra.uni 	$L__BB6_151;
$L__BB6_147:
	setp.neu.f32 	%p98, %f4, 0f00000000;
	setp.neu.f32 	%p99, %f5, 0f7F800000;
	and.pred  	%p100, %p98, %p99;
	@%p100 bra 	$L__BB6_149;
	add.f32 	%f868, %f4, %f4;
	bra.uni 	$L__BB6_151;
$L__BB6_149:
	setp.geu.f32 	%p101, %f4, 0f00000000;
	mov.f32 	%f868, %f12;
	@%p101 bra 	$L__BB6_151;
	neg.f32 	%f868, %f12;
$L__BB6_151:
	cvt.f64.f32 	%fd309, %f868;
	cvt.f64.f32 	%fd37, %f867;
	fma.rn.f64 	%fd38, %fd309, 0d4000000000000000, 0d0000000000000000;
	cvt.rn.f32.f64 	%f17, %fd3;
	mul.f32 	%f248, %f17, 0f3F22F983;
	cvt.rni.s32.f32 	%r2117, %f248;
	cvt.rn.f32.s32 	%f249, %r2117;
	fma.rn.f32 	%f250, %f249, 0fBFC90FDA, %f17;
	fma.rn.f32 	%f251, %f249, 0fB3A22168, %f250;
	fma.rn.f32 	%f878, %f249, 0fA7C234C5, %f251;
	abs.f32 	%f19, %f17;
	setp.ltu.f32 	%p102, %f19, 0f47CE4780;
	mov.u32 	%r2097, %r2117;
	mov.f32 	%f869, %f878;
	@%p102 bra 	$L__BB6_159;
	setp.neu.f32 	%p103, %f19, 0f7F800000;
	@%p103 bra 	$L__BB6_154;
	mov.f32 	%f254, 0f00000000;
	mul.rn.f32 	%f869, %f17, %f254;
	mov.b32 	%r2097, 0;
	bra.uni 	$L__BB6_159;
$L__BB6_154:
	mov.b32 	%r568, %f17;
	shl.b32 	%r1273, %r568, 8;
	or.b32  	%r569, %r1273, -2147483648;
	mov.b64 	%rd328, 0;
	mov.b32 	%r2094, 0;
	mov.u64 	%rd326, __cudart_i2opi_f;
	mov.u64 	%rd327, %rd2;
$L__BB6_155:
	.pragma "nounroll";
	ld.global.nc.u32 	%r1274, [%rd326];
	mad.wide.u32 	%rd135, %r1274, %r569, %rd328;
	shr.u64 	%rd328, %rd135, 32;
	st.local.u32 	[%rd327], %rd135;
	add.s32 	%r2094, %r2094, 1;
	add.s64 	%rd327, %rd327, 4;
	add.s64 	%rd326, %rd326, 4;
	setp.ne.s32 	%p104, %r2094, 6;
	@%p104 bra 	$L__BB6_155;
	shr.u32 	%r1275, %r568, 23;
	st.local.u32 	[%rd2+24], %rd328;
	and.b32  	%r572, %r1275, 31;
	and.b32  	%r1276, %r1275, 224;
	add.s32 	%r1277, %r1276, -128;
	shr.u32 	%r1278, %r1277, 5;
	mul.wide.u32 	%rd136, %r1278, 4;
	sub.s64 	%rd21, %rd2, %rd136;
	ld.local.u32 	%r2095, [%rd21+24];
	ld.local.u32 	%r2096, [%rd21+20];
	setp.eq.s32 	%p105, %r572, 0;
	@%p105 bra 	$L__BB6_158;
	shf.l.wrap.b32 	%r2095, %r2096, %r2095, %r572;
	ld.local.u32 	%r1279, [%rd21+16];
	shf.l.wrap.b32 	%r2096, %r1279, %r2096, %r572;
$L__BB6_158:
	shr.u32 	%r1280, %r2095, 30;
	shf.l.wrap.b32 	%r1281, %r2096, %r2095, 2;
	shl.b32 	%r1282, %r2096, 2;
	shr.u32 	%r1283, %r1281, 31;
	add.s32 	%r1284, %r1283, %r1280;
	neg.s32 	%r1285, %r1284;
	setp.lt.s32 	%p106, %r568, 0;
	selp.b32 	%r2097, %r1285, %r1284, %p106;
	xor.b32  	%r1286, %r1281, %r568;
	shr.s32 	%r1287, %r1281, 31;
	xor.b32  	%r1288, %r1287, %r1281;
	xor.b32  	%r1289, %r1287, %r1282;
	cvt.u64.u32 	%rd137, %r1288;
	shl.b64 	%rd138, %rd137, 32;
	cvt.u64.u32 	%rd139, %r1289;
	or.b64  	%rd140, %rd138, %rd139;
	cvt.rn.f64.s64 	%fd310, %rd140;
	mul.f64 	%fd311, %fd310, 0d3BF921FB54442D19;
	cvt.rn.f32.f64 	%f252, %fd311;
	neg.f32 	%f253, %f252;
	setp.lt.s32 	%p107, %r1286, 0;
	selp.f32 	%f869, %f253, %f252, %p107;
$L__BB6_159:
	setp.ltu.f32 	%p108, %f19, 0f47CE4780;
	add.s32 	%r1291, %r2097, 1;
	mul.rn.f32 	%f255, %f869, %f869;
	and.b32  	%r1292, %r2097, 1;
	setp.eq.b32 	%p109, %r1292, 1;
	selp.f32 	%f256, %f869, 0f3F800000, %p109;
	fma.rn.f32 	%f257, %f255, %f256, 0f00000000;
	fma.rn.f32 	%f258, %f255, 0f37CBAC00, 0fBAB607ED;
	selp.f32 	%f259, 0fB94D4153, %f258, %p109;
	selp.f32 	%f260, 0f3C0885E4, 0f3D2AAABB, %p109;
	fma.rn.f32 	%f261, %f259, %f255, %f260;
	selp.f32 	%f262, 0fBE2AAAA8, 0fBEFFFFFF, %p109;
	fma.rn.f32 	%f263, %f261, %f255, %f262;
	fma.rn.f32 	%f264, %f263, %f257, %f256;
	and.b32  	%r1293, %r1291, 2;
	setp.eq.s32 	%p110, %r1293, 0;
	mov.f32 	%f265, 0f00000000;
	sub.f32 	%f266, %f265, %f264;
	selp.f32 	%f23, %f264, %f266, %p110;
	mov.u32 	%r2101, %r2117;
	mov.f32 	%f870, %f878;
	@%p108 bra 	$L__BB6_167;
	setp.neu.f32 	%p111, %f19, 0f7F800000;
	@%p111 bra 	$L__BB6_162;
	mov.f32 	%f269, 0f00000000;
	mul.rn.f32 	%f870, %f17, %f269;
	mov.b32 	%r2101, 0;
	bra.uni 	$L__BB6_167;
$L__BB6_162:
	mov.b32 	%r581, %f17;
	shl.b32 	%r1295, %r581, 8;
	or.b32  	%r582, %r1295, -2147483648;
	mov.b64 	%rd331, 0;
	mov.b32 	%r2098, 0;
	mov.u64 	%rd329, __cudart_i2opi_f;
	mov.u64 	%rd330, %rd1;
$L__BB6_163:
	.pragma "nounroll";
	ld.global.nc.u32 	%r1296, [%rd329];
	mad.wide.u32 	%rd143, %r1296, %r582, %rd331;
	shr.u64 	%rd331, %rd143, 32;
	st.local.u32 	[%rd330], %rd143;
	add.s32 	%r2098, %r2098, 1;
	add.s64 	%rd330, %rd330, 4;
	add.s64 	%rd329, %rd329, 4;
	setp.ne.s32 	%p112, %r2098, 6;
	@%p112 bra 	$L__BB6_163;
	shr.u32 	%r1297, %r581, 23;
	st.local.u32 	[%rd1+24], %rd331;
	and.b32  	%r585, %r1297, 31;
	and.b32  	%r1298, %r1297, 224;
	add.s32 	%r1299, %r1298, -128;
	shr.u32 	%r1300, %r1299, 5;
	mul.wide.u32 	%rd144, %r1300, 4;
	sub.s64 	%rd28, %rd1, %rd144;
	ld.local.u32 	%r2099, [%rd28+24];
	ld.local.u32 	%r2100, [%rd28+20];
	setp.eq.s32 	%p113, %r585, 0;
	@%p113 bra 	$L__BB6_166;
	shf.l.wrap.b32 	%r2099, %r2100, %r2099, %r585;
	ld.local.u32 	%r1301, [%rd28+16];
	shf.l.wrap.b32 	%r2100, %r1301, %r2100, %r585;
$L__BB6_166:
	shr.u32 	%r1302, %r2099, 30;
	shf.l.wrap.b32 	%r1303, %r2100, %r2099, 2;
	shl.b32 	%r1304, %r2100, 2;
	shr.u32 	%r1305, %r1303, 31;
	add.s32 	%r1306, %r1305, %r1302;
	neg.s32 	%r1307, %r1306;
	setp.lt.s32 	%p114, %r581, 0;
	selp.b32 	%r2101, %r1307, %r1306, %p114;
	xor.b32  	%r1308, %r1303, %r581;
	shr.s32 	%r1309, %r1303, 31;
	xor.b32  	%r1310, %r1309, %r1303;
	xor.b32  	%r1311, %r1309, %r1304;
	cvt.u64.u32 	%rd145, %r1310;
	shl.b64 	%rd146, %rd145, 32;
	cvt.u64.u32 	%rd147, %r1311;
	or.b64  	%rd148, %rd146, %rd147;
	cvt.rn.f64.s64 	%fd312, %rd148;
	mul.f64 	%fd313, %fd312, 0d3BF921FB54442D19;
	cvt.rn.f32.f64 	%f267, %fd313;
	neg.f32 	%f268, %f267;
	setp.lt.s32 	%p115, %r1308, 0;
	selp.f32 	%f870, %f268, %f267, %p115;
$L__BB6_167:
	mul.rn.f32 	%f271, %f870, %f870;
	and.b32  	%r1313, %r2101, 1;
	setp.eq.b32 	%p116, %r1313, 1;
	selp.f32 	%f272, 0f3F800000, %f870, %p116;
	fma.rn.f32 	%f273, %f271, %f272, 0f00000000;
	fma.rn.f32 	%f274, %f271, 0f37CBAC00, 0fBAB607ED;
	selp.f32 	%f275, %f274, 0fB94D4153, %p116;
	selp.f32 	%f276, 0f3D2AAABB, 0f3C0885E4, %p116;
	fma.rn.f32 	%f277, %f275, %f271, %f276;
	selp.f32 	%f278, 0fBEFFFFFF, 0fBE2AAAA8, %p116;
	fma.rn.f32 	%f279, %f277, %f271, %f278;
	fma.rn.f32 	%f280, %f279, %f273, %f272;
	and.b32  	%r1314, %r2101, 2;
	setp.eq.s32 	%p117, %r1314, 0;
	mov.f32 	%f281, 0f00000000;
	sub.f32 	%f282, %f281, %f280;
	selp.f32 	%f283, %f280, %f282, %p117;
	cvt.f64.f32 	%fd314, %f283;
	mul.f64 	%fd39, %fd314, 0d401921FB54442D18;
	cvt.f64.f32 	%fd40, %f23;
	cvt.rn.f32.f64 	%f27, %fd878;
	abs.f32 	%f28, %f27;
	setp.lt.f32 	%p118, %f28, 0f00800000;
	mul.f32 	%f284, %f28, 0f4B800000;
	selp.f32 	%f285, %f284, %f28, %p118;
	selp.f32 	%f286, 0fC1C00000, 0f00000000, %p118;
	mov.b32 	%r1315, %f285;
	add.s32 	%r1316, %r1315, -1060439283;
	and.b32  	%r1317, %r1316, -8388608;
	sub.s32 	%r1318, %r1315, %r1317;
	mov.b32 	%f287, %r1318;
	cvt.rn.f32.s32 	%f288, %r1317;
	fma.rn.f32 	%f289, %f288, 0f34000000, %f286;
	add.f32 	%f290, %f287, 0fBF800000;
	add.f32 	%f291, %f287, 0f3F800000;
	rcp.approx.ftz.f32 	%f292, %f291;
	add.f32 	%f293, %f290, %f290;
	mul.f32 	%f294, %f293, %f292;
	mul.f32 	%f295, %f294, %f294;
	sub.f32 	%f296, %f290, %f294;
	add.f32 	%f297, %f296, %f296;
	neg.f32 	%f298, %f294;
	fma.rn.f32 	%f299, %f298, %f290, %f297;
	mul.rn.f32 	%f300, %f292, %f299;
	fma.rn.f32 	%f301, %f295, 0f3A2C32E4, 0f3B52E7DB;
	fma.rn.f32 	%f302, %f301, %f295, 0f3C93BB73;
	fma.rn.f32 	%f303, %f302, %f295, 0f3DF6384F;
	mul.rn.f32 	%f304, %f303, %f295;
	fma.rn.f32 	%f305, %f294, 0f3FB8AA3B, %f289;
	sub.f32 	%f306, %f289, %f305;
	fma.rn.f32 	%f307, %f294, 0f3FB8AA3B, %f306;
	fma.rn.f32 	%f308, %f300, 0f3FB8AA3B, %f307;
	fma.rn.f32 	%f309, %f294, 0f32A55E34, %f308;
	mul.f32 	%f310, %f304, 0f40400000;
	fma.rn.f32 	%f311, %f310, %f300, %f309;
	fma.rn.f32 	%f312, %f304, %f294, %f311;
	add.rn.f32 	%f29, %f305, %f312;
	neg.f32 	%f313, %f305;
	add.rn.f32 	%f314, %f29, %f313;
	neg.f32 	%f315, %f314;
	add.rn.f32 	%f30, %f312, %f315;
	mov.f32 	%f316, 0f40000000;
	mul.rn.f32 	%f317, %f29, %f316;
	neg.f32 	%f318, %f317;
	fma.rn.f32 	%f319, %f29, 0f40000000, %f318;
	fma.rn.f32 	%f320, %f30, 0f40000000, %f319;
	cvt.rni.f32.f32 	%f321, %f317;
	sub.f32 	%f322, %f317, %f321;
	add.f32 	%f323, %f322, %f320;
	fma.rn.f32 	%f324, %f323, 0f391FCB8E, 0f3AAF85ED;
	fma.rn.f32 	%f325, %f324, %f323, 0f3C1D9856;
	fma.rn.f32 	%f326, %f325, %f323, 0f3D6357BB;
	fma.rn.f32 	%f327, %f326, %f323, 0f3E75FDEC;
	fma.rn.f32 	%f328, %f327, %f323, 0f3F317218;
	fma.rn.f32 	%f329, %f328, %f323, 0f3F800000;
	cvt.rzi.s32.f32 	%r1319, %f321;
	setp.gt.f32 	%p119, %f321, 0f00000000;
	selp.b32 	%r1320, 0, -2097152000, %p119;
	add.s32 	%r1321, %r1320, 2130706432;
	mov.b32 	%f330, %r1321;
	mul.f32 	%f331, %f329, %f330;
	shl.b32 	%r1322, %r1319, 23;
	sub.s32 	%r1323, %r1322, %r1320;
	mov.b32 	%f332, %r1323;
	mul.f32 	%f333, %f331, %f332;
	abs.f32 	%f334, %f317;
	setp.gt.f32 	%p120, %f334, 0f43180000;
	setp.lt.f32 	%p121, %f317, 0f00000000;
	selp.f32 	%f335, 0f00000000, 0f7F800000, %p121;
	selp.f32 	%f31, %f335, %f333, %p120;
	setp.eq.f32 	%p122, %f27, 0f3F800000;
	mov.f32 	%f871, 0f3F800000;
	@%p122 bra 	$L__BB6_172;
	setp.nan.f32 	%p123, %f28, %f28;
	@%p123 bra 	$L__BB6_171;
	setp.neu.f32 	%p124, %f27, 0f00000000;
	setp.neu.f32 	%p125, %f28, 0f7F800000;
	and.pred  	%p126, %p124, %p125;
	mov.f32 	%f871, %f31;
	@%p126 bra 	$L__BB6_172;
	add.f32 	%f336, %f27, %f27;
	mov.b32 	%r1324, %f336;
	and.b32  	%r1325, %r1324, 2147483647;
	mov.b32 	%f871, %r1325;
	bra.uni 	$L__BB6_172;
$L__BB6_171:
	mov.f32 	%f337, 0f40000000;
	add.rn.f32 	%f871, %f27, %f337;
$L__BB6_172:
	setp.eq.f32 	%p127, %f27, 0f3F800000;
	mov.f32 	%f872, 0f3F800000;
	mul.rn.f32 	%f339, %f29, %f872;
	sub.f32 	%f340, %f29, %f339;
	add.f32 	%f341, %f30, %f340;
	cvt.rni.f32.f32 	%f342, %f339;
	sub.f32 	%f343, %f339, %f342;
	add.f32 	%f344, %f343, %f341;
	fma.rn.f32 	%f345, %f344, 0f391FCB8E, 0f3AAF85ED;
	fma.rn.f32 	%f346, %f345, %f344, 0f3C1D9856;
	fma.rn.f32 	%f347, %f346, %f344, 0f3D6357BB;
	fma.rn.f32 	%f348, %f347, %f344, 0f3E75FDEC;
	fma.rn.f32 	%f349, %f348, %f344, 0f3F317218;
	fma.rn.f32 	%f350, %f349, %f344, 0f3F800000;
	cvt.rzi.s32.f32 	%r1326, %f342;
	setp.gt.f32 	%p128, %f342, 0f00000000;
	selp.b32 	%r1327, 0, -2097152000, %p128;
	add.s32 	%r1328, %r1327, 2130706432;
	mov.b32 	%f351, %r1328;
	mul.f32 	%f352, %f350, %f351;
	shl.b32 	%r1329, %r1326, 23;
	sub.s32 	%r1330, %r1329, %r1327;
	mov.b32 	%f353, %r1330;
	mul.f32 	%f354, %f352, %f353;
	abs.f32 	%f355, %f339;
	setp.gt.f32 	%p129, %f355, 0f43180000;
	setp.lt.f32 	%p130, %f339, 0f00000000;
	selp.f32 	%f356, 0f00000000, 0f7F800000, %p130;
	selp.f32 	%f35, %f356, %f354, %p129;
	@%p127 bra 	$L__BB6_179;
	setp.nan.f32 	%p131, %f28, %f28;
	@%p131 bra 	$L__BB6_178;
	setp.eq.f32 	%p132, %f27, 0f00000000;
	setp.eq.f32 	%p133, %f28, 0f7F800000;
	or.pred  	%p134, %p132, %p133;
	@%p134 bra 	$L__BB6_177;
	setp.geu.f32 	%p135, %f27, 0f00000000;
	mov.f32 	%f872, %f35;
	@%p135 bra 	$L__BB6_179;
	neg.f32 	%f872, %f35;
	bra.uni 	$L__BB6_179;
$L__BB6_177:
	add.f32 	%f872, %f27, %f27;
	bra.uni 	$L__BB6_179;
$L__BB6_178:
	mov.f32 	%f357, 0f3F800000;
	add.rn.f32 	%f872, %f27, %f357;
$L__BB6_179:
	cvt.f64.f32 	%fd315, %f872;
	add.f64 	%fd316, %fd315, %fd315;
	add.f64 	%fd317, %fd37, 0d0000000000000000;
	cvt.f64.f32 	%fd318, %f871;
	add.f64 	%fd41, %fd317, %fd318;
	fma.rn.f64 	%fd42, %fd316, 0d0000000000000000, %fd38;
	cvt.rn.f32.f64 	%f40, %fd13;
	mul.f32 	%f358, %f40, 0f3F22F983;
	cvt.rni.s32.f32 	%r2125, %f358;
	cvt.rn.f32.s32 	%f359, %r2125;
	fma.rn.f32 	%f360, %f359, 0fBFC90FDA, %f40;
	fma.rn.f32 	%f361, %f359, 0fB3A22168, %f360;
	fma.rn.f32 	%f882, %f359, 0fA7C234C5, %f361;
	abs.f32 	%f42, %f40;
	setp.ltu.f32 	%p136, %f42, 0f47CE4780;
	mov.u32 	%r2105, %r2125;
	mov.f32 	%f873, %f882;
	@%p136 bra 	$L__BB6_187;
	setp.eq.f32 	%p137, %f42, 0f7F800000;
	@%p137 bra 	$L__BB6_186;
	mov.b32 	%r595, %f40;
	shl.b32 	%r1332, %r595, 8;
	or.b32  	%r596, %r1332, -2147483648;
	mov.b64 	%rd334, 0;
	mov.b32 	%r2102, 0;
	mov.u64 	%rd332, __cudart_i2opi_f;
	mov.u64 	%rd333, %rd2;
$L__BB6_182:
	.pragma "nounroll";
	ld.global.nc.u32 	%r1333, [%rd332];
	mad.wide.u32 	%rd151, %r1333, %r596, %rd334;
	shr.u64 	%rd334, %rd151, 32;
	st.local.u32 	[%rd333], %rd151;
	add.s32 	%r2102, %r2102, 1;
	add.s64 	%rd333, %rd333, 4;
	add.s64 	%rd332, %rd332, 4;
	setp.ne.s32 	%p138, %r2102, 6;
	@%p138 bra 	$L__BB6_182;
	shr.u32 	%r1334, %r595, 23;
	st.local.u32 	[%rd2+24], %rd334;
	and.b32  	%r599, %r1334, 31;
	and.b32  	%r1335, %r1334, 224;
	add.s32 	%r1336, %r1335, -128;
	shr.u32 	%r1337, %r1336, 5;
	mul.wide.u32 	%rd152, %r1337, 4;
	sub.s64 	%rd35, %rd2, %rd152;
	ld.local.u32 	%r2103, [%rd35+24];
	ld.local.u32 	%r2104, [%rd35+20];
	setp.eq.s32 	%p139, %r599, 0;
	@%p139 bra 	$L__BB6_185;
	shf.l.wrap.b32 	%r2103, %r2104, %r2103, %r599;
	ld.local.u32 	%r1338, [%rd35+16];
	shf.l.wrap.b32 	%r2104, %r1338, %r2104, %r599;
$L__BB6_185:
	shr.u32 	%r1339, %r2103, 30;
	shf.l.wrap.b32 	%r1340, %r2104, %r2103, 2;
	shl.b32 	%r1341, %r2104, 2;
	shr.u32 	%r1342, %r1340, 31;
	add.s32 	%r1343, %r1342, %r1339;
	neg.s32 	%r1344, %r1343;
	setp.lt.s32 	%p140, %r595, 0;
	selp.b32 	%r2105, %r1344, %r1343, %p140;
	xor.b32  	%r1345, %r1340, %r595;
	shr.s32 	%r1346, %r1340, 31;
	xor.b32  	%r1347, %r1346, %r1340;
	xor.b32  	%r1348, %r1346, %r1341;
	cvt.u64.u32 	%rd153, %r1347;
	shl.b64 	%rd154, %rd153, 32;
	cvt.u64.u32 	%rd155, %r1348;
	or.b64  	%rd156, %rd154, %rd155;
	cvt.rn.f64.s64 	%fd319, %rd156;
	mul.f64 	%fd320, %fd319, 0d3BF921FB54442D19;
	cvt.rn.f32.f64 	%f362, %fd320;
	neg.f32 	%f363, %f362;
	setp.lt.s32 	%p141, %r1345, 0;
	selp.f32 	%f873, %f363, %f362, %p141;
	bra.uni 	$L__BB6_187;
$L__BB6_186:
	mov.f32 	%f364, 0f00000000;
	mul.rn.f32 	%f873, %f40, %f364;
	mov.b32 	%r2105, 0;
$L__BB6_187:
	setp.ltu.f32 	%p142, %f42, 0f47CE4780;
	add.s32 	%r1350, %r2105, 1;
	mul.rn.f32 	%f365, %f873, %f873;
	and.b32  	%r1351, %r2105, 1;
	setp.eq.b32 	%p143, %r1351, 1;
	selp.f32 	%f366, %f873, 0f3F800000, %p143;
	fma.rn.f32 	%f367, %f365, %f366, 0f00000000;
	fma.rn.f32 	%f368, %f365, 0f37CBAC00, 0fBAB607ED;
	selp.f32 	%f369, 0fB94D4153, %f368, %p143;
	selp.f32 	%f370, 0f3C0885E4, 0f3D2AAABB, %p143;
	fma.rn.f32 	%f371, %f369, %f365, %f370;
	selp.f32 	%f372, 0fBE2AAAA8, 0fBEFFFFFF, %p143;
	fma.rn.f32 	%f373, %f371, %f365, %f372;
	fma.rn.f32 	%f374, %f373, %f367, %f366;
	and.b32  	%r1352, %r1350, 2;
	setp.eq.s32 	%p144, %r1352, 0;
	mov.f32 	%f375, 0f00000000;
	sub.f32 	%f376, %f375, %f374;
	selp.f32 	%f46, %f374, %f376, %p144;
	mov.u32 	%r2109, %r2125;
	mov.f32 	%f874, %f882;
	@%p142 bra 	$L__BB6_195;
	setp.eq.f32 	%p145, %f42, 0f7F800000;
	@%p145 bra 	$L__BB6_194;
	mov.b32 	%r608, %f40;
	shl.b32 	%r1354, %r608, 8;
	or.b32  	%r609, %r1354, -2147483648;
	mov.b64 	%rd337, 0;
	mov.b32 	%r2106, 0;
	mov.u64 	%rd335, __cudart_i2opi_f;
	mov.u64 	%rd336, %rd1;
$L__BB6_190:
	.pragma "nounroll";
	ld.global.nc.u32 	%r1355, [%rd335];
	mad.wide.u32 	%rd159, %r1355, %r609, %rd337;
	shr.u64 	%rd337, %rd159, 32;
	st.local.u32 	[%rd336], %rd159;
	add.s32 	%r2106, %r2106, 1;
	add.s64 	%rd336, %rd336, 4;
	add.s64 	%rd335, %rd335, 4;
	setp.ne.s32 	%p146, %r2106, 6;
	@%p146 bra 	$L__BB6_190;
	shr.u32 	%r1356, %r608, 23;
	st.local.u32 	[%rd1+24], %rd337;
	and.b32  	%r612, %r1356, 31;
	and.b32  	%r1357, %r1356, 224;
	add.s32 	%r1358, %r1357, -128;
	shr.u32 	%r1359, %r1358, 5;
	mul.wide.u32 	%rd160, %r1359, 4;
	sub.s64 	%rd42, %rd1, %rd160;
	ld.local.u32 	%r2107, [%rd42+24];
	ld.local.u32 	%r2108, [%rd42+20];
	setp.eq.s32 	%p147, %r612, 0;
	@%p147 bra 	$L__BB6_193;
	shf.l.wrap.b32 	%r2107, %r2108, %r2107, %r612;
	ld.local.u32 	%r1360, [%rd42+16];
	shf.l.wrap.b32 	%r2108, %r1360, %r2108, %r612;
$L__BB6_193:
	shr.u32 	%r1361, %r2107, 30;
	shf.l.wrap.b32 	%r1362, %r2108, %r2107, 2;
	shl.b32 	%r1363, %r2108, 2;
	shr.u32 	%r1364, %r1362, 31;
	add.s32 	%r1365, %r1364, %r1361;
	neg.s32 	%r1366, %r1365;
	setp.lt.s32 	%p148, %r608, 0;
	selp.b32 	%r2109, %r1366, %r1365, %p148;
	xor.b32  	%r1367, %r1362, %r608;
	shr.s32 	%r1368, %r1362, 31;
	xor.b32  	%r1369, %r1368, %r1362;
	xor.b32  	%r1370, %r1368, %r1363;
	cvt.u64.u32 	%rd161, %r1369;
	shl.b64 	%rd162, %rd161, 32;
	cvt.u64.u32 	%rd163, %r1370;
	or.b64  	%rd164, %rd162, %rd163;
	cvt.rn.f64.s64 	%fd321, %rd164;
	mul.f64 	%fd322, %fd321, 0d3BF921FB54442D19;
	cvt.rn.f32.f64 	%f377, %fd322;
	neg.f32 	%f378, %f377;
	setp.lt.s32 	%p149, %r1367, 0;
	selp.f32 	%f874, %f378, %f377, %p149;
	bra.uni 	$L__BB6_195;
$L__BB6_194:
	mov.f32 	%f379, 0f00000000;
	mul.rn.f32 	%f874, %f40, %f379;
	mov.b32 	%r2109, 0;
$L__BB6_195:
	setp.eq.f32 	%p150, %f4, 0f3F800000;
	mul.rn.f32 	%f381, %f874, %f874;
	and.b32  	%r1372, %r2109, 1;
	setp.eq.b32 	%p151, %r1372, 1;
	selp.f32 	%f382, 0f3F800000, %f874, %p151;
	fma.rn.f32 	%f383, %f381, %f382, 0f00000000;
	fma.rn.f32 	%f384, %f381, 0f37CBAC00, 0fBAB607ED;
	selp.f32 	%f385, %f384, 0fB94D4153, %p151;
	selp.f32 	%f386, 0f3D2AAABB, 0f3C0885E4, %p151;
	fma.rn.f32 	%f387, %f385, %f381, %f386;
	selp.f32 	%f388, 0fBEFFFFFF, 0fBE2AAAA8, %p151;
	fma.rn.f32 	%f389, %f387, %f381, %f388;
	fma.rn.f32 	%f390, %f389, %f383, %f382;
	and.b32  	%r1373, %r2109, 2;
	setp.eq.s32 	%p152, %r1373, 0;
	mov.f32 	%f391, 0f00000000;
	sub.f32 	%f392, %f391, %f390;
	selp.f32 	%f393, %f390, %f392, %p152;
	cvt.f64.f32 	%fd323, %f393;
	mul.f64 	%fd324, %fd323, 0d0000000000000000;
	add.f64 	%fd325, %fd40, 0d0000000000000000;
	cvt.f64.f32 	%fd326, %f46;
	add.f64 	%fd327, %fd325, %fd326;
	mov.f64 	%fd328, 0d0000000000000000;
	sub.f64 	%fd329, %fd328, %fd39;
	sub.f64 	%fd330, %fd329, %fd324;
	mul.f64 	%fd331, %fd41, 0d3FE0000000000000;
	add.f64 	%fd332, %fd42, %fd42;
	mul.f64 	%fd333, %fd41, 0d0000000000000000;
	sub.f64 	%fd334, %fd332, %fd333;
	mul.f64 	%fd335, %fd334, 0d3FD0000000000000;
	cvt.rn.f32.f64 	%f394, %fd331;
	sqrt.rn.f32 	%f395, %f394;
	cvt.f64.f32 	%fd336, %f395;
	add.f64 	%fd337, %fd336, %fd336;
	div.rn.f64 	%fd338, %fd335, %fd337;
	mul.f64 	%fd339, %fd336, 0dBFC999999999999A;
	mul.f64 	%fd340, %fd338, 0d3FC999999999999A;
	cvt.rn.f32.f64 	%f396, %fd339;
	fma.rn.f32 	%f397, %f396, 0f3BBB989D, 0f3F000000;
	cvt.sat.f32.f32 	%f398, %f397;
	mov.f32 	%f399, 0f4B400001;
	mov.f32 	%f400, 0f437C0000;
	fma.rm.f32 	%f401, %f398, %f400, %f399;
	add.f32 	%f402, %f401, 0fCB40007F;
	neg.f32 	%f403, %f402;
	fma.rn.f32 	%f404, %f396, 0f3FB8AA3B, %f403;
	fma.rn.f32 	%f405, %f396, 0f32A57060, %f404;
	mov.b32 	%r1374, %f401;
	shl.b32 	%r1375, %r1374, 23;
	mov.b32 	%f406, %r1375;
	ex2.approx.ftz.f32 	%f407, %f405;
	mul.f32 	%f408, %f407, %f406;
	cvt.f64.f32 	%fd341, %f408;
	mul.f64 	%fd342, %fd340, %fd341;
	mul.f64 	%fd343, %fd342, 0d4034000000000000;
	fma.rn.f64 	%fd344, %fd341, 0d0000000000000000, %fd343;
	mul.f64 	%fd345, %fd327, 0d3FE0000000000000;
	add.f64 	%fd346, %fd330, %fd330;
	mul.f64 	%fd347, %fd327, 0d0000000000000000;
	sub.f64 	%fd348, %fd346, %fd347;
	mul.f64 	%fd349, %fd348, 0d3FD0000000000000;
	cvt.rn.f32.f64 	%f409, %fd345;
	fma.rn.f32 	%f410, %f409, 0f3BBB989D, 0f3F000000;
	cvt.sat.f32.f32 	%f411, %f410;
	fma.rm.f32 	%f412, %f411, %f400, %f399;
	add.f32 	%f413, %f412, 0fCB40007F;
	neg.f32 	%f414, %f413;
	fma.rn.f32 	%f415, %f409, 0f3FB8AA3B, %f414;
	fma.rn.f32 	%f416, %f409, 0f32A57060, %f415;
	mov.b32 	%r1376, %f412;
	shl.b32 	%r1377, %r1376, 23;
	mov.b32 	%f417, %r1377;
	ex2.approx.ftz.f32 	%f418, %f416;
	mul.f32 	%f419, %f418, %f417;
	cvt.f64.f32 	%fd350, %f419;
	mul.f64 	%fd351, %fd349, %fd350;
	sub.f64 	%fd352, %fd328, %fd351;
	add.f64 	%fd353, %fd352, %fd344;
	add.f64 	%fd881, %fd36, %fd353;
	mov.f32 	%f875, 0f3F800000;
	@%p150 bra 	$L__BB6_200;
	setp.nan.f32 	%p153, %f5, %f5;
	@%p153 bra 	$L__BB6_199;
	setp.neu.f32 	%p154, %f4, 0f00000000;
	setp.neu.f32 	%p155, %f5, 0f7F800000;
	and.pred  	%p156, %p154, %p155;
	mov.f32 	%f875, %f8;
	@%p156 bra 	$L__BB6_200;
	add.f32 	%f420, %f4, %f4;
	mov.b32 	%r1378, %f420;
	and.b32  	%r1379, %r1378, 2147483647;
	mov.b32 	%f875, %r1379;
	bra.uni 	$L__BB6_200;
$L__BB6_199:
	mov.f32 	%f421, 0f40000000;
	add.rn.f32 	%f875, %f4, %f421;
$L__BB6_200:
	setp.eq.f32 	%p157, %f4, 0f3F800000;
	mov.f32 	%f876, 0f3F800000;
	@%p157 bra 	$L__BB6_207;
	setp.nan.f32 	%p158, %f5, %f5;
	@%p158 bra 	$L__BB6_206;
	setp.eq.f32 	%p159, %f4, 0f00000000;
	setp.eq.f32 	%p160, %f5, 0f7F800000;
	or.pred  	%p161, %p159, %p160;
	@%p161 bra 	$L__BB6_205;
	setp.geu.f32 	%p162, %f4, 0f00000000;
	mov.f32 	%f876, %f12;
	@%p162 bra 	$L__BB6_207;
	neg.f32 	%f876, %f12;
	bra.uni 	$L__BB6_207;
$L__BB6_205:
	add.f32 	%f876, %f4, %f4;
	bra.uni 	$L__BB6_207;
$L__BB6_206:
	mov.f32 	%f423, 0f3F800000;
	add.rn.f32 	%f876, %f4, %f423;
$L__BB6_207:
	setp.ltu.f32 	%p163, %f19, 0f47CE4780;
	cvt.f64.f32 	%fd354, %f876;
	add.f64 	%fd355, %fd354, %fd354;
	cvt.f64.f32 	%fd44, %f875;
	fma.rn.f64 	%fd45, %fd355, 0d0000000000000000, 0d0000000000000000;
	mov.u32 	%r2113, %r2117;
	mov.f32 	%f877, %f878;
	@%p163 bra 	$L__BB6_215;
	setp.eq.f32 	%p164, %f19, 0f7F800000;
	@%p164 bra 	$L__BB6_214;
	mov.b32 	%r621, %f17;
	shl.b32 	%r1381, %r621, 8;
	or.b32  	%r622, %r1381, -2147483648;
	mov.b64 	%rd340, 0;
	mov.b32 	%r2110, 0;
	mov.u64 	%rd338, __cudart_i2opi_f;
	mov.u64 	%rd339, %rd2;
$L__BB6_210:
	.pragma "nounroll";
	ld.global.nc.u32 	%r1382, [%rd338];
	mad.wide.u32 	%rd167, %r1382, %r622, %rd340;
	shr.u64 	%rd340, %rd167, 32;
	st.local.u32 	[%rd339], %rd167;
	add.s32 	%r2110, %r2110, 1;
	add.s64 	%rd339, %rd339, 4;
	add.s64 	%rd338, %rd338, 4;
	setp.ne.s32 	%p165, %r2110, 6;
	@%p165 bra 	$L__BB6_210;
	shr.u32 	%r1383, %r621, 23;
	st.local.u32 	[%rd2+24], %rd340;
	and.b32  	%r625, %r1383, 31;
	and.b32  	%r1384, %r1383, 224;
	add.s32 	%r1385, %r1384, -128;
	shr.u32 	%r1386, %r1385, 5;
	mul.wide.u32 	%rd168, %r1386, 4;
	sub.s64 	%rd49, %rd2, %rd168;
	ld.local.u32 	%r2111, [%rd49+24];
	ld.local.u32 	%r2112, [%rd49+20];
	setp.eq.s32 	%p166, %r625, 0;
	@%p166 bra 	$L__BB6_213;
	shf.l.wrap.b32 	%r2111, %r2112, %r2111, %r625;
	ld.local.u32 	%r1387, [%rd49+16];
	shf.l.wrap.b32 	%r2112, %r1387, %r2112, %r625;
$L__BB6_213:
	shr.u32 	%r1388, %r2111, 30;
	shf.l.wrap.b32 	%r1389, %r2112, %r2111, 2;
	shl.b32 	%r1390, %r2112, 2;
	shr.u32 	%r1391, %r1389, 31;
	add.s32 	%r1392, %r1391, %r1388;
	neg.s32 	%r1393, %r1392;
	setp.lt.s32 	%p167, %r621, 0;
	selp.b32 	%r2113, %r1393, %r1392, %p167;
	xor.b32  	%r1394, %r1389, %r621;
	shr.s32 	%r1395, %r1389, 31;
	xor.b32  	%r1396, %r1395, %r1389;
	xor.b32  	%r1397, %r1395, %r1390;
	cvt.u64.u32 	%rd169, %r1396;
	shl.b64 	%rd170, %rd169, 32;
	cvt.u64.u32 	%rd171, %r1397;
	or.b64  	%rd172, %rd170, %rd171;
	cvt.rn.f64.s64 	%fd356, %rd172;
	mul.f64 	%fd357, %fd356, 0d3BF921FB54442D19;
	cvt.rn.f32.f64 	%f424, %fd357;
	neg.f32 	%f425, %f424;
	setp.lt.s32 	%p168, %r1394, 0;
	selp.f32 	%f877, %f425, %f424, %p168;
	bra.uni 	$L__BB6_215;
$L__BB6_214:
	mov.f32 	%f426, 0f00000000;
	mul.rn.f32 	%f877, %f17, %f426;
	mov.b32 	%r2113, 0;
$L__BB6_215:
	setp.ltu.f32 	%p169, %f19, 0f47CE4780;
	add.s32 	%r1399, %r2113, 1;
	mul.rn.f32 	%f427, %f877, %f877;
	and.b32  	%r1400, %r2113, 1;
	setp.eq.b32 	%p170, %r1400, 1;
	selp.f32 	%f428, %f877, 0f3F800000, %p170;
	fma.rn.f32 	%f429, %f427, %f428, 0f00000000;
	fma.rn.f32 	%f430, %f427, 0f37CBAC00, 0fBAB607ED;
	selp.f32 	%f431, 0fB94D4153, %f430, %p170;
	selp.f32 	%f432, 0f3C0885E4, 0f3D2AAABB, %p170;
	fma.rn.f32 	%f433, %f431, %f427, %f432;
	selp.f32 	%f434, 0fBE2AAAA8, 0fBEFFFFFF, %p170;
	fma.rn.f32 	%f435, %f433, %f427, %f434;
	fma.rn.f32 	%f436, %f435, %f429, %f428;
	and.b32  	%r1401, %r1399, 2;
	setp.eq.s32 	%p171, %r1401, 0;
	mov.f32 	%f437, 0f00000000;
	sub.f32 	%f438, %f437, %f436;
	selp.f32 	%f60, %f436, %f438, %p171;
	@%p169 bra 	$L__BB6_223;
	setp.eq.f32 	%p172, %f19, 0f7F800000;
	@%p172 bra 	$L__BB6_222;
	mov.b32 	%r634, %f17;
	shl.b32 	%r1403, %r634, 8;
	or.b32  	%r635, %r1403, -2147483648;
	mov.b64 	%rd343, 0;
	mov.b32 	%r2114, 0;
	mov.u64 	%rd341, __cudart_i2opi_f;
	mov.u64 	%rd342, %rd1;
$L__BB6_218:
	.pragma "nounroll";
	ld.global.nc.u32 	%r1404, [%rd341];
	mad.wide.u32 	%rd175, %r1404, %r635, %rd343;
	shr.u64 	%rd343, %rd175, 32;
	st.local.u32 	[%rd342], %rd175;
	add.s32 	%r2114, %r2114, 1;
	add.s64 	%rd342, %rd342, 4;
	add.s64 	%rd341, %rd341, 4;
	setp.ne.s32 	%p173, %r2114, 6;
	@%p173 bra 	$L__BB6_218;
	shr.u32 	%r1405, %r634, 23;
	st.local.u32 	[%rd1+24], %rd343;
	and.b32  	%r638, %r1405, 31;
	and.b32  	%r1406, %r1405, 224;
	add.s32 	%r1407, %r1406, -128;
	shr.u32 	%r1408, %r1407, 5;
	mul.wide.u32 	%rd176, %r1408, 4;
	sub.s64 	%rd56, %rd1, %rd176;
	ld.local.u32 	%r2115, [%rd56+24];
	ld.local.u32 	%r2116, [%rd56+20];
	setp.eq.s32 	%p174, %r638, 0;
	@%p174 bra 	$L__BB6_221;
	shf.l.wrap.b32 	%r2115, %r2116, %r2115, %r638;
	ld.local.u32 	%r1409, [%rd56+16];
	shf.l.wrap.b32 	%r2116, %r1409, %r2116, %r638;
$L__BB6_221:
	shr.u32 	%r1410, %r2115, 30;
	shf.l.wrap.b32 	%r1411, %r2116, %r2115, 2;
	shl.b32 	%r1412, %r2116, 2;
	shr.u32 	%r1413, %r1411, 31;
	add.s32 	%r1414, %r1413, %r1410;
	neg.s32 	%r1415, %r1414;
	setp.lt.s32 	%p175, %r634, 0;
	selp.b32 	%r2117, %r1415, %r1414, %p175;
	xor.b32  	%r1416, %r1411, %r634;
	shr.s32 	%r1417, %r1411, 31;
	xor.b32  	%r1418, %r1417, %r1411;
	xor.b32  	%r1419, %r1417, %r1412;
	cvt.u64.u32 	%rd177, %r1418;
	shl.b64 	%rd178, %rd177, 32;
	cvt.u64.u32 	%rd179, %r1419;
	or.b64  	%rd180, %rd178, %rd179;
	cvt.rn.f64.s64 	%fd358, %rd180;
	mul.f64 	%fd359, %fd358, 0d3BF921FB54442D19;
	cvt.rn.f32.f64 	%f439, %fd359;
	neg.f32 	%f440, %f439;
	setp.lt.s32 	%p176, %r1416, 0;
	selp.f32 	%f878, %f440, %f439, %p176;
	bra.uni 	$L__BB6_223;
$L__BB6_222:
	mov.f32 	%f441, 0f00000000;
	mul.rn.f32 	%f878, %f17, %f441;
	mov.b32 	%r2117, 0;
$L__BB6_223:
	setp.eq.f32 	%p177, %f27, 0f3F800000;
	mul.rn.f32 	%f443, %f878, %f878;
	and.b32  	%r1421, %r2117, 1;
	setp.eq.b32 	%p178, %r1421, 1;
	selp.f32 	%f444, 0f3F800000, %f878, %p178;
	fma.rn.f32 	%f445, %f443, %f444, 0f00000000;
	fma.rn.f32 	%f446, %f443, 0f37CBAC00, 0fBAB607ED;
	selp.f32 	%f447, %f446, 0fB94D4153, %p178;
	selp.f32 	%f448, 0f3D2AAABB, 0f3C0885E4, %p178;
	fma.rn.f32 	%f449, %f447, %f443, %f448;
	selp.f32 	%f450, 0fBEFFFFFF, 0fBE2AAAA8, %p178;
	fma.rn.f32 	%f451, %f449, %f443, %f450;
	fma.rn.f32 	%f452, %f451, %f445, %f444;
	and.b32  	%r1422, %r2117, 2;
	setp.eq.s32 	%p179, %r1422, 0;
	mov.f32 	%f453, 0f00000000;
	sub.f32 	%f454, %f453, %f452;
	selp.f32 	%f455, %f452, %f454, %p179;
	cvt.f64.f32 	%fd360, %f455;
	mul.f64 	%fd46, %fd360, 0d0000000000000000;
	cvt.f64.f32 	%fd47, %f60;
	mov.f32 	%f879, 0f3F800000;
	@%p177 bra 	$L__BB6_228;
	setp.nan.f32 	%p180, %f28, %f28;
	@%p180 bra 	$L__BB6_227;
	setp.neu.f32 	%p181, %f27, 0f00000000;
	setp.neu.f32 	%p182, %f28, 0f7F800000;
	and.pred  	%p183, %p181, %p182;
	mov.f32 	%f879, %f31;
	@%p183 bra 	$L__BB6_228;
	add.f32 	%f456, %f27, %f27;
	mov.b32 	%r1423, %f456;
	and.b32  	%r1424, %r1423, 2147483647;
	mov.b32 	%f879, %r1424;
	bra.uni 	$L__BB6_228;
$L__BB6_227:
	mov.f32 	%f457, 0f40000000;
	add.rn.f32 	%f879, %f27, %f457;
$L__BB6_228:
	setp.eq.f32 	%p184, %f27, 0f3F800000;
	mov.f32 	%f880, 0f3F800000;
	@%p184 bra 	$L__BB6_235;
	setp.nan.f32 	%p185, %f28, %f28;
	@%p185 bra 	$L__BB6_234;
	setp.eq.f32 	%p186, %f27, 0f00000000;
	setp.eq.f32 	%p187, %f28, 0f7F800000;
	or.pred  	%p188, %p186, %p187;
	@%p188 bra 	$L__BB6_233;
	setp.geu.f32 	%p189, %f27, 0f00000000;
	mov.f32 	%f880, %f35;
	@%p189 bra 	$L__BB6_235;
	neg.f32 	%f880, %f35;
	bra.uni 	$L__BB6_235;
$L__BB6_233:
	add.f32 	%f880, %f27, %f27;
	bra.uni 	$L__BB6_235;
$L__BB6_234:
	mov.f32 	%f459, 0f3F800000;
	add.rn.f32 	%f880, %f27, %f459;
$L__BB6_235:
	setp.ltu.f32 	%p190, %f42, 0f47CE4780;
	cvt.f64.f32 	%fd361, %f880;
	add.f64 	%fd362, %fd44, 0d0000000000000000;
	cvt.f64.f32 	%fd363, %f879;
	add.f64 	%fd48, %fd362, %fd363;
	fma.rn.f64 	%fd49, %fd361, 0d4000000000000000, %fd45;
	mov.u32 	%r2121, %r2125;
	mov.f32 	%f881, %f882;
	@%p190 bra 	$L__BB6_243;
	setp.eq.f32 	%p191, %f42, 0f7F800000;
	@%p191 bra 	$L__BB6_242;
	mov.b32 	%r647, %f40;
	shl.b32 	%r1426, %r647, 8;
	or.b32  	%r648, %r1426, -2147483648;
	mov.b64 	%rd346, 0;
	mov.b32 	%r2118, 0;
	mov.u64 	%rd344, __cudart_i2opi_f;
	mov.u64 	%rd345, %rd2;
$L__BB6_238:
	.pragma "nounroll";
	ld.global.nc.u32 	%r1427, [%rd344];
	mad.wide.u32 	%rd183, %r1427, %r648, %rd346;
	shr.u64 	%rd346, %rd183, 32;
	st.local.u32 	[%rd345], %rd183;
	add.s32 	%r2118, %r2118, 1;
	add.s64 	%rd345, %rd345, 4;
	add.s64 	%rd344, %rd344, 4;
	setp.ne.s32 	%p192, %r2118, 6;
	@%p192 bra 	$L__BB6_238;
	shr.u32 	%r1428, %r647, 23;
	st.local.u32 	[%rd2+24], %rd346;
	and.b32  	%r651, %r1428, 31;
	and.b32  	%r1429, %r1428, 224;
	add.s32 	%r1430, %r1429, -128;
	shr.u32 	%r1431, %r1430, 5;
	mul.wide.u32 	%rd184, %r1431, 4;
	sub.s64 	%rd63, %rd2, %rd184;
	ld.local.u32 	%r2119, [%rd63+24];
	ld.local.u32 	%r2120, [%rd63+20];
	setp.eq.s32 	%p193, %r651, 0;
	@%p193 bra 	$L__BB6_241;
	shf.l.wrap.b32 	%r2119, %r2120, %r2119, %r651;
	ld.local.u32 	%r1432, [%rd63+16];
	shf.l.wrap.b32 	%r2120, %r1432, %r2120, %r651;
$L__BB6_241:
	shr.u32 	%r1433, %r2119, 30;
	shf.l.wrap.b32 	%r1434, %r2120, %r2119, 2;
	shl.b32 	%r1435, %r2120, 2;
	shr.u32 	%r1436, %r1434, 31;
	add.s32 	%r1437, %r1436, %r1433;
	neg.s32 	%r1438, %r1437;
	setp.lt.s32 	%p194, %r647, 0;
	selp.b32 	%r2121, %r1438, %r1437, %p194;
	xor.b32  	%r1439, %r1434, %r647;
	shr.s32 	%r1440, %r1434, 31;
	xor.b32  	%r1441, %r1440, %r1434;
	xor.b32  	%r1442, %r1440, %r1435;
	cvt.u64.u32 	%rd185, %r1441;
	shl.b64 	%rd186, %rd185, 32;
	cvt.u64.u32 	%rd187, %r1442;
	or.b64  	%rd188, %rd186, %rd187;
	cvt.rn.f64.s64 	%fd364, %rd188;
	mul.f64 	%fd365, %fd364, 0d3BF921FB54442D19;
	cvt.rn.f32.f64 	%f460, %fd365;
	neg.f32 	%f461, %f460;
	setp.lt.s32 	%p195, %r1439, 0;
	selp.f32 	%f881, %f461, %f460, %p195;
	bra.uni 	$L__BB6_243;
$L__BB6_242:
	mov.f32 	%f462, 0f00000000;
	mul.rn.f32 	%f881, %f40, %f462;
	mov.b32 	%r2121, 0;
$L__BB6_243:
	setp.ltu.f32 	%p196, %f42, 0f47CE4780;
	add.s32 	%r1444, %r2121, 1;
	mul.rn.f32 	%f463, %f881, %f881;
	and.b32  	%r1445, %r2121, 1;
	setp.eq.b32 	%p197, %r1445, 1;
	selp.f32 	%f464, %f881, 0f3F800000, %p197;
	fma.rn.f32 	%f465, %f463, %f464, 0f00000000;
	fma.rn.f32 	%f466, %f463, 0f37CBAC00, 0fBAB607ED;
	selp.f32 	%f467, 0fB94D4153, %f466, %p197;
	selp.f32 	%f468, 0f3C0885E4, 0f3D2AAABB, %p197;
	fma.rn.f32 	%f469, %f467, %f463, %f468;
	selp.f32 	%f470, 0fBE2AAAA8, 0fBEFFFFFF, %p197;
	fma.rn.f32 	%f471, %f469, %f463, %f470;
	fma.rn.f32 	%f472, %f471, %f465, %f464;
	and.b32  	%r1446, %r1444, 2;
	setp.eq.s32 	%p198, %r1446, 0;
	mov.f32 	%f473, 0f00000000;
	sub.f32 	%f474, %f473, %f472;
	selp.f32 	%f74, %f472, %f474, %p198;
	@%p196 bra 	$L__BB6_251;
	setp.eq.f32 	%p199, %f42, 0f7F800000;
	@%p199 bra 	$L__BB6_250;
	mov.b32 	%r660, %f40;
	shl.b32 	%r1448, %r660, 8;
	or.b32  	%r661, %r1448, -2147483648;
	mov.b64 	%rd347, 0;
	mov.b32 	%r2122, 0;
	mov.u64 	%rd191, __cudart_i2opi_f;
$L__BB6_246:
	.pragma "nounroll";
	mul.wide.u32 	%rd190, %r2122, 4;
	add.s64 	%rd192, %rd191, %rd190;
	ld.global.nc.u32 	%r1449, [%rd192];
	mad.wide.u32 	%rd193, %r1449, %r661, %rd347;
	shr.u64 	%rd347, %rd193, 32;
	add.s64 	%rd194, %rd1, %rd190;
	st.local.u32 	[%rd194], %rd193;
	add.s32 	%r2122, %r2122, 1;
	setp.ne.s32 	%p200, %r2122, 6;
	@%p200 bra 	$L__BB6_246;
	shr.u32 	%r1450, %r660, 23;
	st.local.u32 	[%rd1+24], %rd347;
	and.b32  	%r664, %r1450, 31;
	and.b32  	%r1451, %r1450, 224;
	add.s32 	%r1452, %r1451, -128;
	shr.u32 	%r1453, %r1452, 5;
	mul.wide.u32 	%rd195, %r1453, 4;
	sub.s64 	%rd66, %rd1, %rd195;
	ld.local.u32 	%r2123, [%rd66+24];
	ld.local.u32 	%r2124, [%rd66+20];
	setp.eq.s32 	%p201, %r664, 0;
	@%p201 bra 	$L__BB6_249;
	shf.l.wrap.b32 	%r2123, %r2124, %r2123, %r664;
	ld.local.u32 	%r1454, [%rd66+16];
	shf.l.wrap.b32 	%r2124, %r1454, %r2124, %r664;
$L__BB6_249:
	shr.u32 	%r1455, %r2123, 30;
	shf.l.wrap.b32 	%r1456, %r2124, %r2123, 2;
	shl.b32 	%r1457, %r2124, 2;
	shr.u32 	%r1458, %r1456, 31;
	add.s32 	%r1459, %r1458, %r1455;
	neg.s32 	%r1460, %r1459;
	setp.lt.s32 	%p202, %r660, 0;
	selp.b32 	%r2125, %r1460, %r1459, %p202;
	xor.b32  	%r1461, %r1456, %r660;
	shr.s32 	%r1462, %r1456, 31;
	xor.b32  	%r1463, %r1462, %r1456;
	xor.b32  	%r1464, %r1462, %r1457;
	cvt.u64.u32 	%rd196, %r1463;
	shl.b64 	%rd197, %rd196, 32;
	cvt.u64.u32 	%rd198, %r1464;
	or.b64  	%rd199, %rd197, %rd198;
	cvt.rn.f64.s64 	%fd366, %rd199;
	mul.f64 	%fd367, %fd366, 0d3BF921FB54442D19;
	cvt.rn.f32.f64 	%f475, %fd367;
	neg.f32 	%f476, %f475;
	setp.lt.s32 	%p203, %r1461, 0;
	selp.f32 	%f882, %f476, %f475, %p203;
	bra.uni 	$L__BB6_251;
$L__BB6_250:
	mov.f32 	%f477, 0f00000000;
	mul.rn.f32 	%f882, %f40, %f477;
	mov.b32 	%r2125, 0;
$L__BB6_251:
	mul.rn.f32 	%f478, %f882, %f882;
	and.b32  	%r1466, %r2125, 1;
	setp.eq.b32 	%p204, %r1466, 1;
	selp.f32 	%f479, 0f3F800000, %f882, %p204;
	fma.rn.f32 	%f480, %f478, %f479, 0f00000000;
	fma.rn.f32 	%f481, %f478, 0f37CBAC00, 0fBAB607ED;
	selp.f32 	%f482, %f481, 0fB94D4153, %p204;
	selp.f32 	%f483, 0f3D2AAABB, 0f3C0885E4, %p204;
	fma.rn.f32 	%f484, %f482, %f478, %f483;
	selp.f32 	%f485, 0fBEFFFFFF, 0fBE2AAAA8, %p204;
	fma.rn.f32 	%f486, %f484, %f478, %f485;
	fma.rn.f32 	%f487, %f486, %f480, %f479;
	and.b32  	%r1467, %r2125, 2;
	setp.eq.s32 	%p205, %r1467, 0;
	mov.f32 	%f488, 0f00000000;
	sub.f32 	%f489, %f488, %f487;
	selp.f32 	%f490, %f487, %f489, %p205;
	cvt.f64.f32 	%fd368, %f490;
	add.f64 	%fd369, %fd47, 0d0000000000000000;
	cvt.f64.f32 	%fd370, %f74;
	add.f64 	%fd371, %fd369, %fd370;
	mov.f64 	%fd372, 0d0000000000000000;
	sub.f64 	%fd373, %fd372, %fd46;
	fma.rn.f64 	%fd374, %fd368, 0dC01921FB54442D18, %fd373;
	mul.f64 	%fd375, %fd48, 0d3FE0000000000000;
	add.f64 	%fd376, %fd49, %fd49;
	mul.f64 	%fd377, %fd48, 0d0000000000000000;
	sub.f64 	%fd378, %fd376, %fd377;
	mul.f64 	%fd379, %fd378, 0d3FD0000000000000;
	cvt.rn.f32.f64 	%f491, %fd375;
	sqrt.rn.f32 	%f492, %f491;
	cvt.f64.f32 	%fd380, %f492;
	add.f64 	%fd381, %fd380, %fd380;
	div.rn.f64 	%fd382, %fd379, %fd381;
	mul.f64 	%fd383, %fd380, 0dBFC999999999999A;
	mul.f64 	%fd384, %fd382, 0d3FC999999999999A;
	cvt.rn.f32.f64 	%f493, %fd383;
	fma.rn.f32 	%f494, %f493, 0f3BBB989D, 0f3F000000;
	cvt.sat.f32.f32 	%f495, %f494;
	mov.f32 	%f496, 0f4B400001;
	mov.f32 	%f497, 0f437C0000;
	fma.rm.f32 	%f498, %f495, %f497, %f496;
	add.f32 	%f499, %f498, 0fCB40007F;
	neg.f32 	%f500, %f499;
	fma.rn.f32 	%f501, %f493, 0f3FB8AA3B, %f500;
	fma.rn.f32 	%f502, %f493, 0f32A57060, %f501;
	mov.b32 	%r1468, %f498;
	shl.b32 	%r1469, %r1468, 23;
	mov.b32 	%f503, %r1469;
	ex2.approx.ftz.f32 	%f504, %f502;
	mul.f32 	%f505, %f504, %f503;
	cvt.f64.f32 	%fd385, %f505;
	mul.f64 	%fd386, %fd384, %fd385;
	mul.f64 	%fd387, %fd386, 0d4034000000000000;
	fma.rn.f64 	%fd388, %fd385, 0d0000000000000000, %fd387;
	mul.f64 	%fd389, %fd371, 0d3FE0000000000000;
	add.f64 	%fd390, %fd374, %fd374;
	mul.f64 	%fd391, %fd371, 0d0000000000000000;
	sub.f64 	%fd392, %fd390, %fd391;
	mul.f64 	%fd393, %fd392, 0d3FD0000000000000;
	cvt.rn.f32.f64 	%f506, %fd389;
	fma.rn.f32 	%f507, %f506, 0f3BBB989D, 0f3F000000;
	cvt.sat.f32.f32 	%f508, %f507;
	fma.rm.f32 	%f509, %f508, %f497, %f496;
	add.f32 	%f510, %f509, 0fCB40007F;
	neg.f32 	%f511, %f510;
	fma.rn.f32 	%f512, %f506, 0f3FB8AA3B, %f511;
	fma.rn.f32 	%f513, %f506, 0f32A57060, %f512;
	mov.b32 	%r1470, %f509;
	shl.b32 	%r1471, %r1470, 23;
	mov.b32 	%f514, %r1471;
	ex2.approx.ftz.f32 	%f515, %f513;
	mul.f32 	%f516, %f515, %f514;
	cvt.f64.f32 	%fd394, %f516;
	mul.f64 	%fd395, %fd393, %fd394;
	sub.f64 	%fd396, %fd372, %fd395;
	add.f64 	%fd397, %fd396, %fd388;
	add.f64 	%fd880, %fd36, %fd397;
	setp.lt.s32 	%p206, %r824, 1;
	@%p206 bra 	$L__BB6_410;
	mov.b32 	%r2126, 0;
	mov.f64 	%fd873, 0d0000000000000000;
	mov.f64 	%fd872, 0d3FF0000000000000;
	mov.u64 	%rd210, $str$1;
	mov.f64 	%fd874, %fd873;
	mov.f64 	%fd875, %fd872;
$L__BB6_253:
	mul.f64 	%fd400, %fd880, %fd880;
	fma.rn.f64 	%fd401, %fd881, %fd881, %fd400;
	sqrt.rn.f64 	%fd402, %fd401;
	setp.lt.f64 	%p207, %fd402, 0d3E45798EE2308C3A;
	@%p207 bra 	$L__BB6_410;
	fma.rn.f64 	%fd404, %fd875, %fd881, 0d0000000000000000;
	fma.rn.f64 	%fd62, %fd874, %fd880, %fd404;
	fma.rn.f64 	%fd405, %fd873, %fd881, 0d0000000000000000;
	fma.rn.f64 	%fd63, %fd872, %fd880, %fd405;
	mul.f64 	%fd406, %fd62, %fd881;
	mov.f64 	%fd407, 0d0000000000000000;
	sub.f64 	%fd408, %fd407, %fd406;
	mul.f64 	%fd409, %fd63, %fd880;
	sub.f64 	%fd64, %fd408, %fd409;
	mov.f64 	%fd864, 0d3FF0000000000000;
	mov.b32 	%r2127, 0;
$L__BB6_255:
	mul.f64 	%fd410, %fd62, %fd864;
	sub.f64 	%fd66, %fd879, %fd410;
	mul.f64 	%fd67, %fd66, 0d401921FB54442D18;
	abs.f64 	%fd68, %fd67;
	setp.neu.f64 	%p208, %fd68, 0d7FF0000000000000;
	@%p208 bra 	$L__BB6_257;
	mov.f64 	%fd416, 0d0000000000000000;
	mul.rn.f64 	%fd859, %fd67, %fd416;
	mov.b32 	%r2129, 1;
	bra.uni 	$L__BB6_260;
$L__BB6_257:
	mul.f64 	%fd411, %fd67, 0d3FE45F306DC9C883;
	cvt.rni.s32.f64 	%r2128, %fd411;
	cvt.rn.f64.s32 	%fd412, %r2128;
	fma.rn.f64 	%fd413, %fd412, 0dBFF921FB54442D18, %fd67;
	fma.rn.f64 	%fd414, %fd412, 0dBC91A62633145C00, %fd413;
	fma.rn.f64 	%fd859, %fd412, 0dB97B839A252049C0, %fd414;
	setp.ltu.f64 	%p209, %fd68, 0d41E0000000000000;
	@%p209 bra 	$L__BB6_259;
	{ // callseq 9, 0
	.param .b64 param0;
	st.param.f64 	[param0], %fd67;
	.param .align 16 .b8 retval0[16];
	call.uni (retval0), 
	__internal_trig_reduction_slowpathd, 
	(
	param0
	);
	ld.param.f64 	%fd859, [retval0];
	ld.param.b32 	%r2128, [retval0+8];
	} // callseq 9
$L__BB6_259:
	add.s32 	%r2129, %r2128, 1;
$L__BB6_260:
	mul.f64 	%fd417, %fd63, %fd864;
	sub.f64 	%fd418, %fd878, %fd417;
	shl.b32 	%r1476, %r2129, 6;
	cvt.u64.u32 	%rd200, %r1476;
	and.b64  	%rd201, %rd200, 64;
	add.s64 	%rd203, %rd122, %rd201;
	mul.rn.f64 	%fd419, %fd859, %fd859;
	and.b32  	%r1477, %r2129, 1;
	setp.eq.b32 	%p210, %r1477, 1;
	selp.f64 	%fd420, 0dBDA8FF8320FD8164, 0d3DE5DB65F9785EBA, %p210;
	ld.global.nc.v2.f64 	{%fd421, %fd422}, [%rd203];
	fma.rn.f64 	%fd423, %fd420, %fd419, %fd421;
	fma.rn.f64 	%fd424, %fd423, %fd419, %fd422;
	ld.global.nc.v2.f64 	{%fd425, %fd426}, [%rd203+16];
	fma.rn.f64 	%fd427, %fd424, %fd419, %fd425;
	fma.rn.f64 	%fd428, %fd427, %fd419, %fd426;
	ld.global.nc.v2.f64 	{%fd429, %fd430}, [%rd203+32];
	fma.rn.f64 	%fd431, %fd428, %fd419, %fd429;
	fma.rn.f64 	%fd432, %fd431, %fd419, %fd430;
	fma.rn.f64 	%fd433, %fd432, %fd859, %fd859;
	fma.rn.f64 	%fd434, %fd432, %fd419, 0d3FF0000000000000;
	selp.f64 	%fd435, %fd434, %fd433, %p210;
	and.b32  	%r1478, %r2129, 2;
	setp.eq.s32 	%p211, %r1478, 0;
	neg.f64 	%fd436, %fd435;
	selp.f64 	%fd74, %fd435, %fd436, %p211;
	mul.f64 	%fd437, %fd418, %fd418;
	fma.rn.f64 	%fd75, %fd66, %fd66, %fd437;
	mul.f64 	%fd76, %fd418, 0d401921FB54442D18;
	abs.f64 	%fd77, %fd76;
	setp.eq.f64 	%p212, %fd77, 0d7FF0000000000000;
	@%p212 bra 	$L__BB6_264;
	mul.f64 	%fd438, %fd76, 0d3FE45F306DC9C883;
	cvt.rni.s32.f64 	%r2130, %fd438;
	cvt.rn.f64.s32 	%fd439, %r2130;
	fma.rn.f64 	%fd440, %fd439, 0dBFF921FB54442D18, %fd76;
	fma.rn.f64 	%fd441, %fd439, 0dBC91A62633145C00, %fd440;
	fma.rn.f64 	%fd861, %fd439, 0dB97B839A252049C0, %fd441;
	setp.ltu.f64 	%p213, %fd77, 0d41E0000000000000;
	@%p213 bra 	$L__BB6_263;
	{ // callseq 10, 0
	.param .b64 param0;
	st.param.f64 	[param0], %fd76;
	.param .align 16 .b8 retval0[16];
	call.uni (retval0), 
	__internal_trig_reduction_slowpathd, 
	(
	param0
	);
	ld.param.f64 	%fd861, [retval0];
	ld.param.b32 	%r2130, [retval0+8];
	} // callseq 10
$L__BB6_263:
	add.s32 	%r2131, %r2130, 1;
	bra.uni 	$L__BB6_265;
$L__BB6_264:
	mov.f64 	%fd443, 0d0000000000000000;
	mul.rn.f64 	%fd861, %fd76, %fd443;
	mov.b32 	%r2131, 1;
$L__BB6_265:
	shl.b32 	%r1481, %r2131, 6;
	cvt.u64.u32 	%rd204, %r1481;
	and.b64  	%rd205, %rd204, 64;
	add.s64 	%rd207, %rd122, %rd205;
	mul.rn.f64 	%fd444, %fd861, %fd861;
	and.b32  	%r1482, %r2131, 1;
	setp.eq.b32 	%p214, %r1482, 1;
	selp.f64 	%fd445, 0dBDA8FF8320FD8164, 0d3DE5DB65F9785EBA, %p214;
	ld.global.nc.v2.f64 	{%fd446, %fd447}, [%rd207];
	fma.rn.f64 	%fd448, %fd445, %fd444, %fd446;
	fma.rn.f64 	%fd449, %fd448, %fd444, %fd447;
	ld.global.nc.v2.f64 	{%fd450, %fd451}, [%rd207+16];
	fma.rn.f64 	%fd452, %fd449, %fd444, %fd450;
	fma.rn.f64 	%fd453, %fd452, %fd444, %fd451;
	ld.global.nc.v2.f64 	{%fd454, %fd455}, [%rd207+32];
	fma.rn.f64 	%fd456, %fd453, %fd444, %fd454;
	fma.rn.f64 	%fd457, %fd456, %fd444, %fd455;
	fma.rn.f64 	%fd458, %fd457, %fd861, %fd861;
	fma.rn.f64 	%fd459, %fd457, %fd444, 0d3FF0000000000000;
	selp.f64 	%fd460, %fd459, %fd458, %p214;
	and.b32  	%r1483, %r2131, 2;
	setp.eq.s32 	%p215, %r1483, 0;
	mov.f64 	%fd461, 0d0000000000000000;
	sub.f64 	%fd462, %fd461, %fd460;
	selp.f64 	%fd463, %fd460, %fd462, %p215;
	add.f64 	%fd464, %fd74, 0d0000000000000000;
	add.f64 	%fd83, %fd464, %fd463;
	mul.f64 	%fd465, %fd75, 0d3FE0000000000000;
	sqrt.rn.f64 	%fd466, %fd465;
	mul.f64 	%fd84, %fd466, 0dBFC999999999999A;
	fma.rn.f64 	%fd467, %fd84, 0d3FF71547652B82FE, 0d4338000000000000;
	{
	.reg .b32 %temp; 
	mov.b64 	{%r685, %temp}, %fd467;
	}
	mov.f64 	%fd468, 0dC338000000000000;
	add.rn.f64 	%fd469, %fd467, %fd468;
	fma.rn.f64 	%fd470, %fd469, 0dBFE62E42FEFA39EF, %fd84;
	fma.rn.f64 	%fd471, %fd469, 0dBC7ABC9E3B39803F, %fd470;
	fma.rn.f64 	%fd472, %fd471, 0d3E5ADE1569CE2BDF, 0d3E928AF3FCA213EA;
	fma.rn.f64 	%fd473, %fd472, %fd471, 0d3EC71DEE62401315;
	fma.rn.f64 	%fd474, %fd473, %fd471, 0d3EFA01997C89EB71;
	fma.rn.f64 	%fd475, %fd474, %fd471, 0d3F2A01A014761F65;
	fma.rn.f64 	%fd476, %fd475, %fd471, 0d3F56C16C1852B7AF;
	fma.rn.f64 	%fd477, %fd476, %fd471, 0d3F81111111122322;
	fma.rn.f64 	%fd478, %fd477, %fd471, 0d3FA55555555502A1;
	fma.rn.f64 	%fd479, %fd478, %fd471, 0d3FC5555555555511;
	fma.rn.f64 	%fd480, %fd479, %fd471, 0d3FE000000000000B;
	fma.rn.f64 	%fd481, %fd480, %fd471, 0d3FF0000000000000;
	fma.rn.f64 	%fd482, %fd481, %fd471, 0d3FF0000000000000;
	{
	.reg .b32 %temp; 
	mov.b64 	{%r686, %temp}, %fd482;
	}
	{
	.reg .b32 %temp; 
	mov.b64 	{%temp, %r687}, %fd482;
	}
	shl.b32 	%r1484, %r685, 20;
	add.s32 	%r1485, %r1484, %r687;
	mov.b64 	%fd862, {%r686, %r1485};
	{
	.reg .b32 %temp; 
	mov.b64 	{%temp, %r1486}, %fd84;
	}
	mov.b32 	%f517, %r1486;
	abs.f32 	%f78, %f517;
	setp.lt.f32 	%p216, %f78, 0f4086232B;
	@%p216 bra 	$L__BB6_268;
	setp.lt.f64 	%p217, %fd84, 0d0000000000000000;
	add.f64 	%fd483, %fd84, 0d7FF0000000000000;
	selp.f64 	%fd862, 0d0000000000000000, %fd483, %p217;
	setp.geu.f32 	%p218, %f78, 0f40874800;
	@%p218 bra 	$L__BB6_268;
	shr.u32 	%r1487, %r685, 31;
	add.s32 	%r1488, %r685, %r1487;
	shr.s32 	%r1489, %r1488, 1;
	shl.b32 	%r1490, %r1489, 20;
	add.s32 	%r1491, %r687, %r1490;
	mov.b64 	%fd484, {%r686, %r1491};
	sub.s32 	%r1492, %r685, %r1489;
	shl.b32 	%r1493, %r1492, 20;
	add.s32 	%r1494, %r1493, 1072693248;
	mov.b32 	%r1495, 0;
	mov.b64 	%fd485, {%r1495, %r1494};
	mul.f64 	%fd862, %fd485, %fd484;
$L__BB6_268:
	mul.f64 	%fd89, %fd83, 0d3FE0000000000000;
	fma.rn.f64 	%fd486, %fd89, 0d3FF71547652B82FE, 0d4338000000000000;
	{
	.reg .b32 %temp; 
	mov.b64 	{%r688, %temp}, %fd486;
	}
	mov.f64 	%fd487, 0dC338000000000000;
	add.rn.f64 	%fd488, %fd486, %fd487;
	fma.rn.f64 	%fd489, %fd488, 0dBFE62E42FEFA39EF, %fd89;
	fma.rn.f64 	%fd490, %fd488, 0dBC7ABC9E3B39803F, %fd489;
	fma.rn.f64 	%fd491, %fd490, 0d3E5ADE1569CE2BDF, 0d3E928AF3FCA213EA;
	fma.rn.f64 	%fd492, %fd491, %fd490, 0d3EC71DEE62401315;
	fma.rn.f64 	%fd493, %fd492, %fd490, 0d3EFA01997C89EB71;
	fma.rn.f64 	%fd494, %fd493, %fd490, 0d3F2A01A014761F65;
	fma.rn.f64 	%fd495, %fd494, %fd490, 0d3F56C16C1852B7AF;
	fma.rn.f64 	%fd496, %fd495, %fd490, 0d3F81111111122322;
	fma.rn.f64 	%fd497, %fd496, %fd490, 0d3FA55555555502A1;
	fma.rn.f64 	%fd498, %fd497, %fd490, 0d3FC5555555555511;
	fma.rn.f64 	%fd499, %fd498, %fd490, 0d3FE000000000000B;
	fma.rn.f64 	%fd500, %fd499, %fd490, 0d3FF0000000000000;
	fma.rn.f64 	%fd501, %fd500, %fd490, 0d3FF0000000000000;
	{
	.reg .b32 %temp; 
	mov.b64 	{%r689, %temp}, %fd501;
	}
	{
	.reg .b32 %temp; 
	mov.b64 	{%temp, %r690}, %fd501;
	}
	shl.b32 	%r1496, %r688, 20;
	add.s32 	%r1497, %r1496, %r690;
	mov.b64 	%fd863, {%r689, %r1497};
	{
	.reg .b32 %temp; 
	mov.b64 	{%temp, %r1498}, %fd89;
	}
	mov.b32 	%f518, %r1498;
	abs.f32 	%f79, %f518;
	setp.lt.f32 	%p219, %f79, 0f4086232B;
	@%p219 bra 	$L__BB6_271;
	setp.lt.f64 	%p220, %fd89, 0d0000000000000000;
	add.f64 	%fd502, %fd89, 0d7FF0000000000000;
	selp.f64 	%fd863, 0d0000000000000000, %fd502, %p220;
	setp.geu.f32 	%p221, %f79, 0f40874800;
	@%p221 bra 	$L__BB6_271;
	shr.u32 	%r1499, %r688, 31;
	add.s32 	%r1500, %r688, %r1499;
	shr.s32 	%r1501, %r1500, 1;
	shl.b32 	%r1502, %r1501, 20;
	add.s32 	%r1503, %r690, %r1502;
	mov.b64 	%fd503, {%r689, %r1503};
	sub.s32 	%r1504, %r688, %r1501;
	shl.b32 	%r1505, %r1504, 20;
	add.s32 	%r1506, %r1505, 1072693248;
	mov.b32 	%r1507, 0;
	mov.b64 	%fd504, {%r1507, %r1506};
	mul.f64 	%fd863, %fd504, %fd503;
$L__BB6_271:
	mul.f64 	%fd505, %fd862, 0dC034000000000000;
	sub.f64 	%fd506, %fd505, %fd863;
	add.f64 	%fd507, %fd506, 0d4034000000000000;
	add.f64 	%fd508, %fd845, %fd507;
	mul.f64 	%fd509, %fd864, 0d3FD3333333333333;
	fma.rn.f64 	%fd510, %fd64, %fd509, %fd882;
	setp.le.f64 	%p222, %fd508, %fd510;
	@%p222 bra 	$L__BB6_273;
	mul.f64 	%fd864, %fd864, 0d3FE0000000000000;
	add.s32 	%r2127, %r2127, 1;
	setp.ne.s32 	%p223, %r2127, 20;
	@%p223 bra 	$L__BB6_255;
$L__BB6_273:
	setp.neu.f64 	%p224, %fd864, 0d0000000000000000;
	@%p224 bra 	$L__BB6_275;
	cvta.to.local.u64 	%rd209, %rd103;
	st.local.u32 	[%rd209], %r2126;
	cvta.global.u64 	%rd211, %rd210;
	{ // callseq 11, 0
	.param .b64 param0;
	st.param.b64 	[param0], %rd211;
	.param .b64 param1;
	st.param.b64 	[param1], %rd103;
	.param .b32 retval0;
	call.uni (retval0), 
	vprintf, 
	(
	param0, 
	param1
	);
	ld.param.b32 	%r1508, [retval0];
	} // callseq 11
	mov.f64 	%fd864, 0d3F50624DD2F1A9FC;
$L__BB6_275:
	mul.f64 	%fd512, %fd62, %fd864;
	sub.f64 	%fd97, %fd879, %fd512;
	mul.f64 	%fd513, %fd63, %fd864;
	sub.f64 	%fd98, %fd878, %fd513;
	sub.f64 	%fd99, %fd98, %fd878;
	mul.f64 	%fd100, %fd97, 0d401921FB54442D18;
	abs.f64 	%fd101, %fd100;
	setp.neu.f64 	%p225, %fd101, 0d7FF0000000000000;
	@%p225 bra 	$L__BB6_277;
	mov.f64 	%fd519, 0d0000000000000000;
	mul.rn.f64 	%fd867, %fd100, %fd519;
	mov.b32 	%r2133, 1;
	bra.uni 	$L__BB6_280;
$L__BB6_277:
	mul.f64 	%fd514, %fd100, 0d3FE45F306DC9C883;
	cvt.rni.s32.f64 	%r2132, %fd514;
	cvt.rn.f64.s32 	%fd515, %r2132;
	fma.rn.f64 	%fd516, %fd515, 0dBFF921FB54442D18, %fd100;
	fma.rn.f64 	%fd517, %fd515, 0dBC91A62633145C00, %fd516;
	fma.rn.f64 	%fd867, %fd515, 0dB97B839A252049C0, %fd517;
	setp.ltu.f64 	%p226, %fd101, 0d41E0000000000000;
	@%p226 bra 	$L__BB6_279;
	{ // callseq 12, 0
	.param .b64 param0;
	st.param.f64 	[param0], %fd100;
	.param .align 16 .b8 retval0[16];
	call.uni (retval0), 
	__internal_trig_reduction_slowpathd, 
	(
	param0
	);
	ld.param.f64 	%fd867, [retval0];
	ld.param.b32 	%r2132, [retval0+8];
	} // callseq 12
$L__BB6_279:
	add.s32 	%r2133, %r2132, 1;
$L__BB6_280:
	shl.b32 	%r1512, %r2133, 6;
	cvt.u64.u32 	%rd212, %r1512;
	and.b64  	%rd213, %rd212, 64;
	add.s64 	%rd215, %rd122, %rd213;
	mul.rn.f64 	%fd520, %fd867, %fd867;
	and.b32  	%r1513, %r2133, 1;
	setp.eq.b32 	%p227, %r1513, 1;
	selp.f64 	%fd521, 0dBDA8FF8320FD8164, 0d3DE5DB65F9785EBA, %p227;
	ld.global.nc.v2.f64 	{%fd522, %fd523}, [%rd215];
	fma.rn.f64 	%fd524, %fd521, %fd520, %fd522;
	fma.rn.f64 	%fd525, %fd524, %fd520, %fd523;
	ld.global.nc.v2.f64 	{%fd526, %fd527}, [%rd215+16];
	fma.rn.f64 	%fd528, %fd525, %fd520, %fd526;
	fma.rn.f64 	%fd529, %fd528, %fd520, %fd527;
	ld.global.nc.v2.f64 	{%fd530, %fd531}, [%rd215+32];
	fma.rn.f64 	%fd532, %fd529, %fd520, %fd530;
	fma.rn.f64 	%fd533, %fd532, %fd520, %fd531;
	fma.rn.f64 	%fd534, %fd533, %fd867, %fd867;
	fma.rn.f64 	%fd535, %fd533, %fd520, 0d3FF0000000000000;
	selp.f64 	%fd536, %fd535, %fd534, %p227;
	and.b32  	%r1514, %r2133, 2;
	setp.eq.s32 	%p228, %r1514, 0;
	neg.f64 	%fd537, %fd536;
	selp.f64 	%fd107, %fd536, %fd537, %p228;
	mul.f64 	%fd538, %fd98, %fd98;
	fma.rn.f64 	%fd108, %fd97, %fd97, %fd538;
	mul.f64 	%fd109, %fd98, 0d401921FB54442D18;
	abs.f64 	%fd110, %fd109;
	setp.eq.f64 	%p229, %fd110, 0d7FF0000000000000;
	@%p229 bra 	$L__BB6_284;
	mul.f64 	%fd539, %fd109, 0d3FE45F306DC9C883;
	cvt.rni.s32.f64 	%r2134, %fd539;
	cvt.rn.f64.s32 	%fd540, %r2134;
	fma.rn.f64 	%fd541, %fd540, 0dBFF921FB54442D18, %fd109;
	fma.rn.f64 	%fd542, %fd540, 0dBC91A62633145C00, %fd541;
	fma.rn.f64 	%fd869, %fd540, 0dB97B839A252049C0, %fd542;
	setp.ltu.f64 	%p230, %fd110, 0d41E0000000000000;
	@%p230 bra 	$L__BB6_283;
	{ // callseq 13, 0
	.param .b64 param0;
	st.param.f64 	[param0], %fd109;
	.param .align 16 .b8 retval0[16];
	call.uni (retval0), 
	__internal_trig_reduction_slowpathd, 
	(
	param0
	);
	ld.param.f64 	%fd869, [retval0];
	ld.param.b32 	%r2134, [retval0+8];
	} // callseq 13
$L__BB6_283:
	add.s32 	%r2135, %r2134, 1;
	bra.uni 	$L__BB6_285;
$L__BB6_284:
	mov.f64 	%fd544, 0d0000000000000000;
	mul.rn.f64 	%fd869, %fd109, %fd544;
	mov.b32 	%r2135, 1;
$L__BB6_285:
	shl.b32 	%r1517, %r2135, 6;
	cvt.u64.u32 	%rd216, %r1517;
	and.b64  	%rd217, %rd216, 64;
	add.s64 	%rd219, %rd122, %rd217;
	mul.rn.f64 	%fd545, %fd869, %fd869;
	and.b32  	%r1518, %r2135, 1;
	setp.eq.b32 	%p231, %r1518, 1;
	selp.f64 	%fd546, 0dBDA8FF8320FD8164, 0d3DE5DB65F9785EBA, %p231;
	ld.global.nc.v2.f64 	{%fd547, %fd548}, [%rd219];
	fma.rn.f64 	%fd549, %fd546, %fd545, %fd547;
	fma.rn.f64 	%fd550, %fd549, %fd545, %fd548;
	ld.global.nc.v2.f64 	{%fd551, %fd552}, [%rd219+16];
	fma.rn.f64 	%fd553, %fd550, %fd545, %fd551;
	fma.rn.f64 	%fd554, %fd553, %fd545, %fd552;
	ld.global.nc.v2.f64 	{%fd555, %fd556}, [%rd219+32];
	fma.rn.f64 	%fd557, %fd554, %fd545, %fd555;
	fma.rn.f64 	%fd558, %fd557, %fd545, %fd556;
	fma.rn.f64 	%fd559, %fd558, %fd869, %fd869;
	fma.rn.f64 	%fd560, %fd558, %fd545, 0d3FF0000000000000;
	selp.f64 	%fd561, %fd560, %fd559, %p231;
	and.b32  	%r1519, %r2135, 2;
	setp.eq.s32 	%p232, %r1519, 0;
	mov.f64 	%fd562, 0d0000000000000000;
	sub.f64 	%fd563, %fd562, %fd561;
	selp.f64 	%fd564, %fd561, %fd563, %p232;
	add.f64 	%fd565, %fd107, 0d0000000000000000;
	add.f64 	%fd116, %fd565, %fd564;
	mul.f64 	%fd566, %fd108, 0d3FE0000000000000;
	sqrt.rn.f64 	%fd567, %fd566;
	mul.f64 	%fd117, %fd567, 0dBFC999999999999A;
	fma.rn.f64 	%fd568, %fd117, 0d3FF71547652B82FE, 0d4338000000000000;
	{
	.reg .b32 %temp; 
	mov.b64 	{%r702, %temp}, %fd568;
	}
	mov.f64 	%fd569, 0dC338000000000000;
	add.rn.f64 	%fd570, %fd568, %fd569;
	fma.rn.f64 	%fd571, %fd570, 0dBFE62E42FEFA39EF, %fd117;
	fma.rn.f64 	%fd572, %fd570, 0dBC7ABC9E3B39803F, %fd571;
	fma.rn.f64 	%fd573, %fd572, 0d3E5ADE1569CE2BDF, 0d3E928AF3FCA213EA;
	fma.rn.f64 	%fd574, %fd573, %fd572, 0d3EC71DEE62401315;
	fma.rn.f64 	%fd575, %fd574, %fd572, 0d3EFA01997C89EB71;
	fma.rn.f64 	%fd576, %fd575, %fd572, 0d3F2A01A014761F65;
	fma.rn.f64 	%fd577, %fd576, %fd572, 0d3F56C16C1852B7AF;
	fma.rn.f64 	%fd578, %fd577, %fd572, 0d3F81111111122322;
	fma.rn.f64 	%fd579, %fd578, %fd572, 0d3FA55555555502A1;
	fma.rn.f64 	%fd580, %fd579, %fd572, 0d3FC5555555555511;
	fma.rn.f64 	%fd581, %fd580, %fd572, 0d3FE000000000000B;
	fma.rn.f64 	%fd582, %fd581, %fd572, 0d3FF0000000000000;
	fma.rn.f64 	%fd583, %fd582, %fd572, 0d3FF0000000000000;
	{
	.reg .b32 %temp; 
	mov.b64 	{%r703, %temp}, %fd583;
	}
	{
	.reg .b32 %temp; 
	mov.b64 	{%temp, %r704}, %fd583;
	}
	shl.b32 	%r1520, %r702, 20;
	add.s32 	%r1521, %r1520, %r704;
	mov.b64 	%fd870, {%r703, %r1521};
	{
	.reg .b32 %temp; 
	mov.b64 	{%temp, %r1522}, %fd117;
	}
	mov.b32 	%f519, %r1522;
	abs.f32 	%f80, %f519;
	setp.lt.f32 	%p233, %f80, 0f4086232B;
	@%p233 bra 	$L__BB6_288;
	setp.lt.f64 	%p234, %fd117, 0d0000000000000000;
	add.f64 	%fd584, %fd117, 0d7FF0000000000000;
	selp.f64 	%fd870, 0d0000000000000000, %fd584, %p234;
	setp.geu.f32 	%p235, %f80, 0f40874800;
	@%p235 bra 	$L__BB6_288;
	shr.u32 	%r1523, %r702, 31;
	add.s32 	%r1524, %r702, %r1523;
	shr.s32 	%r1525, %r1524, 1;
	shl.b32 	%r1526, %r1525, 20;
	add.s32 	%r1527, %r704, %r1526;
	mov.b64 	%fd585, {%r703, %r1527};
	sub.s32 	%r1528, %r702, %r1525;
	shl.b32 	%r1529, %r1528, 20;
	add.s32 	%r1530, %r1529, 1072693248;
	mov.b32 	%r1531, 0;
	mov.b64 	%fd586, {%r1531, %r1530};
	mul.f64 	%fd870, %fd586, %fd585;
$L__BB6_288:
	mul.f64 	%fd122, %fd116, 0d3FE0000000000000;
	fma.rn.f64 	%fd587, %fd122, 0d3FF71547652B82FE, 0d4338000000000000;
	{
	.reg .b32 %temp; 
	mov.b64 	{%r705, %temp}, %fd587;
	}
	mov.f64 	%fd588, 0dC338000000000000;
	add.rn.f64 	%fd589, %fd587, %fd588;
	fma.rn.f64 	%fd590, %fd589, 0dBFE62E42FEFA39EF, %fd122;
	fma.rn.f64 	%fd591, %fd589, 0dBC7ABC9E3B39803F, %fd590;
	fma.rn.f64 	%fd592, %fd591, 0d3E5ADE1569CE2BDF, 0d3E928AF3FCA213EA;
	fma.rn.f64 	%fd593, %fd592, %fd591, 0d3EC71DEE62401315;
	fma.rn.f64 	%fd594, %fd593, %fd591, 0d3EFA01997C89EB71;
	fma.rn.f64 	%fd595, %fd594, %fd591, 0d3F2A01A014761F65;
	fma.rn.f64 	%fd596, %fd595, %fd591, 0d3F56C16C1852B7AF;
	fma.rn.f64 	%fd597, %fd596, %fd591, 0d3F81111111122322;
	fma.rn.f64 	%fd598, %fd597, %fd591, 0d3FA55555555502A1;
	fma.rn.f64 	%fd599, %fd598, %fd591, 0d3FC5555555555511;
	fma.rn.f64 	%fd600, %fd599, %fd591, 0d3FE000000000000B;
	fma.rn.f64 	%fd601, %fd600, %fd591, 0d3FF0000000000000;
	fma.rn.f64 	%fd602, %fd601, %fd591, 0d3FF0000000000000;
	{
	.reg .b32 %temp; 
	mov.b64 	{%r706, %temp}, %fd602;
	}
	{
	.reg .b32 %temp; 
	mov.b64 	{%temp, %r707}, %fd602;
	}
	shl.b32 	%r1532, %r705, 20;
	add.s32 	%r1533, %r1532, %r707;
	mov.b64 	%fd871, {%r706, %r1533};
	{
	.reg .b32 %temp; 
	mov.b64 	{%temp, %r1534}, %fd122;
	}
	mov.b32 	%f520, %r1534;
	abs.f32 	%f81, %f520;
	setp.lt.f32 	%p236, %f81, 0f4086232B;
	@%p236 bra 	$L__BB6_291;
	setp.lt.f64 	%p237, %fd122, 0d0000000000000000;
	add.f64 	%fd603, %fd122, 0d7FF0000000000000;
	selp.f64 	%fd871, 0d0000000000000000, %fd603, %p237;
	setp.geu.f32 	%p238, %f81, 0f40874800;
	@%p238 bra 	$L__BB6_291;
	shr.u32 	%r1535, %r705, 31;
	add.s32 	%r1536, %r705, %r1535;
	shr.s32 	%r1537, %r1536, 1;
	shl.b32 	%r1538, %r1537, 20;
	add.s32 	%r1539, %r707, %r1538;
	mov.b64 	%fd604, {%r706, %r1539};
	sub.s32 	%r1540, %r705, %r1537;
	shl.b32 	%r1541, %r1540, 20;
	add.s32 	%r1542, %r1541, 1072693248;
	mov.b32 	%r1543, 0;
	mov.b64 	%fd605, {%r1543, %r1542};
	mul.f64 	%fd871, %fd605, %fd604;
$L__BB6_291:
	mul.f64 	%fd606, %fd870, 0dC034000000000000;
	sub.f64 	%fd607, %fd606, %fd871;
	add.f64 	%fd608, %fd607, 0d4034000000000000;
	add.f64 	%fd127, %fd845, %fd608;
	cvt.rn.f32.f64 	%f82, %fd97;
	abs.f32 	%f83, %f82;
	setp.lt.f32 	%p239, %f83, 0f00800000;
	mul.f32 	%f522, %f83, 0f4B800000;
	selp.f32 	%f523, %f522, %f83, %p239;
	selp.f32 	%f524, 0fC1C00000, 0f00000000, %p239;
	mov.b32 	%r1544, %f523;
	add.s32 	%r1545, %r1544, -1060439283;
	and.b32  	%r1546, %r1545, -8388608;
	sub.s32 	%r1547, %r1544, %r1546;
	mov.b32 	%f525, %r1547;
	cvt.rn.f32.s32 	%f526, %r1546;
	fma.rn.f32 	%f527, %f526, 0f34000000, %f524;
	add.f32 	%f528, %f525, 0fBF800000;
	add.f32 	%f529, %f525, 0f3F800000;
	rcp.approx.ftz.f32 	%f530, %f529;
	add.f32 	%f531, %f528, %f528;
	mul.f32 	%f532, %f531, %f530;
	mul.f32 	%f533, %f532, %f532;
	sub.f32 	%f534, %f528, %f532;
	add.f32 	%f535, %f534, %f534;
	neg.f32 	%f536, %f532;
	fma.rn.f32 	%f537, %f536, %f528, %f535;
	mul.rn.f32 	%f538, %f530, %f537;
	fma.rn.f32 	%f539, %f533, 0f3A2C32E4, 0f3B52E7DB;
	fma.rn.f32 	%f540, %f539, %f533, 0f3C93BB73;
	fma.rn.f32 	%f541, %f540, %f533, 0f3DF6384F;
	mul.rn.f32 	%f542, %f541, %f533;
	fma.rn.f32 	%f543, %f532, 0f3FB8AA3B, %f527;
	sub.f32 	%f544, %f527, %f543;
	fma.rn.f32 	%f545, %f532, 0f3FB8AA3B, %f544;
	fma.rn.f32 	%f546, %f538, 0f3FB8AA3B, %f545;
	fma.rn.f32 	%f547, %f532, 0f32A55E34, %f546;
	mul.f32 	%f548, %f542, 0f40400000;
	fma.rn.f32 	%f549, %f548, %f538, %f547;
	fma.rn.f32 	%f550, %f542, %f532, %f549;
	add.rn.f32 	%f84, %f543, %f550;
	neg.f32 	%f551, %f543;
	add.rn.f32 	%f552, %f84, %f551;
	neg.f32 	%f553, %f552;
	add.rn.f32 	%f85, %f550, %f553;
	mov.f32 	%f554, 0f40000000;
	mul.rn.f32 	%f555, %f84, %f554;
	neg.f32 	%f556, %f555;
	fma.rn.f32 	%f557, %f84, 0f40000000, %f556;
	fma.rn.f32 	%f558, %f85, 0f40000000, %f557;
	cvt.rni.f32.f32 	%f559, %f555;
	sub.f32 	%f560, %f555, %f559;
	add.f32 	%f561, %f560, %f558;
	fma.rn.f32 	%f562, %f561, 0f391FCB8E, 0f3AAF85ED;
	fma.rn.f32 	%f563, %f562, %f561, 0f3C1D9856;
	fma.rn.f32 	%f564, %f563, %f561, 0f3D6357BB;
	fma.rn.f32 	%f565, %f564, %f561, 0f3E75FDEC;
	fma.rn.f32 	%f566, %f565, %f561, 0f3F317218;
	fma.rn.f32 	%f567, %f566, %f561, 0f3F800000;
	cvt.rzi.s32.f32 	%r1548, %f559;
	setp.gt.f32 	%p240, %f559, 0f00000000;
	selp.b32 	%r1549, 0, -2097152000, %p240;
	add.s32 	%r1550, %r1549, 2130706432;
	mov.b32 	%f568, %r1550;
	mul.f32 	%f569, %f567, %f568;
	shl.b32 	%r1551, %r1548, 23;
	sub.s32 	%r1552, %r1551, %r1549;
	mov.b32 	%f570, %r1552;
	mul.f32 	%f571, %f569, %f570;
	abs.f32 	%f572, %f555;
	setp.gt.f32 	%p241, %f572, 0f43180000;
	setp.lt.f32 	%p242, %f555, 0f00000000;
	selp.f32 	%f573, 0f00000000, 0f7F800000, %p242;
	selp.f32 	%f86, %f573, %f571, %p241;
	setp.eq.f32 	%p243, %f82, 0f3F800000;
	mov.f32 	%f883, 0f3F800000;
	@%p243 bra 	$L__BB6_296;
	setp.num.f32 	%p244, %f83, %f83;
	@%p244 bra 	$L__BB6_294;
	mov.f32 	%f575, 0f40000000;
	add.rn.f32 	%f883, %f82, %f575;
	bra.uni 	$L__BB6_296;
$L__BB6_294:
	setp.neu.f32 	%p245, %f82, 0f00000000;
	setp.neu.f32 	%p246, %f83, 0f7F800000;
	and.pred  	%p247, %p245, %p246;
	mov.f32 	%f883, %f86;
	@%p247 bra 	$L__BB6_296;
	add.f32 	%f574, %f82, %f82;
	mov.b32 	%r1553, %f574;
	and.b32  	%r1554, %r1553, 2147483647;
	mov.b32 	%f883, %r1554;
$L__BB6_296:
	setp.eq.f32 	%p248, %f82, 0f3F800000;
	mov.f32 	%f884, 0f3F800000;
	mul.rn.f32 	%f577, %f84, %f884;
	sub.f32 	%f578, %f84, %f577;
	add.f32 	%f579, %f85, %f578;
	cvt.rni.f32.f32 	%f580, %f577;
	sub.f32 	%f581, %f577, %f580;
	add.f32 	%f582, %f581, %f579;
	fma.rn.f32 	%f583, %f582, 0f391FCB8E, 0f3AAF85ED;
	fma.rn.f32 	%f584, %f583, %f582, 0f3C1D9856;
	fma.rn.f32 	%f585, %f584, %f582, 0f3D6357BB;
	fma.rn.f32 	%f586, %f585, %f582, 0f3E75FDEC;
	fma.rn.f32 	%f587, %f586, %f582, 0f3F317218;
	fma.rn.f32 	%f588, %f587, %f582, 0f3F800000;
	cvt.rzi.s32.f32 	%r1555, %f580;
	setp.gt.f32 	%p249, %f580, 0f00000000;
	selp.b32 	%r1556, 0, -2097152000, %p249;
	add.s32 	%r1557, %r1556, 2130706432;
	mov.b32 	%f589, %r1557;
	mul.f32 	%f590, %f588, %f589;
	shl.b32 	%r1558, %r1555, 23;
	sub.s32 	%r1559, %r1558, %r1556;
	mov.b32 	%f591, %r1559;
	mul.f32 	%f592, %f590, %f591;
	abs.f32 	%f593, %f577;
	setp.gt.f32 	%p250, %f593, 0f43180000;
	setp.lt.f32 	%p251, %f577, 0f00000000;
	selp.f32 	%f594, 0f00000000, 0f7F800000, %p251;
	selp.f32 	%f90, %f594, %f592, %p250;
	@%p248 bra 	$L__BB6_303;
	setp.num.f32 	%p252, %f83, %f83;
	@%p252 bra 	$L__BB6_299;
	mov.f32 	%f595, 0f3F800000;
	add.rn.f32 	%f884, %f82, %f595;
	bra.uni 	$L__BB6_303;
$L__BB6_299:
	setp.neu.f32 	%p253, %f82, 0f00000000;
	setp.neu.f32 	%p254, %f83, 0f7F800000;
	and.pred  	%p255, %p253, %p254;
	@%p255 bra 	$L__BB6_301;
	add.f32 	%f884, %f82, %f82;
	bra.uni 	$L__BB6_303;
$L__BB6_301:
	setp.geu.f32 	%p256, %f82, 0f00000000;
	mov.f32 	%f884, %f90;
	@%p256 bra 	$L__BB6_303;
	neg.f32 	%f884, %f90;
$L__BB6_303:
	cvt.f64.f32 	%fd609, %f884;
	fma.rn.f64 	%fd128, %fd609, 0d4000000000000000, 0d0000000000000000;
	cvt.rn.f32.f64 	%f95, %fd100;
	mul.f32 	%f596, %f95, 0f3F22F983;
	cvt.rni.s32.f32 	%r2159, %f596;
	cvt.rn.f32.s32 	%f597, %r2159;
	fma.rn.f32 	%f598, %f597, 0fBFC90FDA, %f95;
	fma.rn.f32 	%f599, %f597, 0fB3A22168, %f598;
	fma.rn.f32 	%f894, %f597, 0fA7C234C5, %f599;
	abs.f32 	%f97, %f95;
	setp.ltu.f32 	%p257, %f97, 0f47CE4780;
	mov.u32 	%r2139, %r2159;
	mov.f32 	%f885, %f894;
	@%p257 bra 	$L__BB6_311;
	setp.neu.f32 	%p258, %f97, 0f7F800000;
	@%p258 bra 	$L__BB6_306;
	mov.f32 	%f602, 0f00000000;
	mul.rn.f32 	%f885, %f95, %f602;
	mov.b32 	%r2139, 0;
	bra.uni 	$L__BB6_311;
$L__BB6_306:
	mov.b32 	%r709, %f95;
	mov.b64 	%rd350, 0;
	mov.b32 	%r2136, 0;
	mov.u64 	%rd348, __cudart_i2opi_f;
	mov.u64 	%rd349, %rd2;
$L__BB6_307:
	.pragma "nounroll";
	ld.global.nc.u32 	%r1561, [%rd348];
	shl.b32 	%r1562, %r709, 8;
	or.b32  	%r1563, %r1562, -2147483648;
	mad.wide.u32 	%rd222, %r1561, %r1563, %rd350;
	shr.u64 	%rd350, %rd222, 32;
	st.local.u32 	[%rd349], %rd222;
	add.s32 	%r2136, %r2136, 1;
	add.s64 	%rd349, %rd349, 4;
	add.s64 	%rd348, %rd348, 4;
	setp.ne.s32 	%p259, %r2136, 6;
	@%p259 bra 	$L__BB6_307;
	shr.u32 	%r1564, %r709, 23;
	st.local.u32 	[%rd2+24], %rd350;
	and.b32  	%r712, %r1564, 31;
	and.b32  	%r1565, %r1564, 224;
	add.s32 	%r1566, %r1565, -128;
	shr.u32 	%r1567, %r1566, 5;
	mul.wide.u32 	%rd223, %r1567, 4;
	sub.s64 	%rd73, %rd2, %rd223;
	ld.local.u32 	%r2137, [%rd73+24];
	ld.local.u32 	%r2138, [%rd73+20];
	setp.eq.s32 	%p260, %r712, 0;
	@%p260 bra 	$L__BB6_310;
	shf.l.wrap.b32 	%r2137, %r2138, %r2137, %r712;
	ld.local.u32 	%r1568, [%rd73+16];
	shf.l.wrap.b32 	%r2138, %r1568, %r2138, %r712;
$L__BB6_310:
	shr.u32 	%r1569, %r2137, 30;
	shf.l.wrap.b32 	%r1570, %r2138, %r2137, 2;
	shl.b32 	%r1571, %r2138, 2;
	shr.u32 	%r1572, %r1570, 31;
	add.s32 	%r1573, %r1572, %r1569;
	neg.s32 	%r1574, %r1573;
	setp.lt.s32 	%p261, %r709, 0;
	selp.b32 	%r2139, %r1574, %r1573, %p261;
	xor.b32  	%r1575, %r1570, %r709;
	shr.s32 	%r1576, %r1570, 31;
	xor.b32  	%r1577, %r1576, %r1570;
	xor.b32  	%r1578, %r1576, %r1571;
	cvt.u64.u32 	%rd224, %r1577;
	shl.b64 	%rd225, %rd224, 32;
	cvt.u64.u32 	%rd226, %r1578;
	or.b64  	%rd227, %rd225, %rd226;
	cvt.rn.f64.s64 	%fd610, %rd227;
	mul.f64 	%fd611, %fd610, 0d3BF921FB54442D19;
	cvt.rn.f32.f64 	%f600, %fd611;
	neg.f32 	%f601, %f600;
	setp.lt.s32 	%p262, %r1575, 0;
	selp.f32 	%f885, %f601, %f600, %p262;
$L__BB6_311:
	setp.ltu.f32 	%p263, %f97, 0f47CE4780;
	add.s32 	%r1580, %r2139, 1;
	mul.rn.f32 	%f603, %f885, %f885;
	and.b32  	%r1581, %r2139, 1;
	setp.eq.b32 	%p264, %r1581, 1;
	selp.f32 	%f604, %f885, 0f3F800000, %p264;
	fma.rn.f32 	%f605, %f603, %f604, 0f00000000;
	fma.rn.f32 	%f606, %f603, 0f37CBAC00, 0fBAB607ED;
	selp.f32 	%f607, 0fB94D4153, %f606, %p264;
	selp.f32 	%f608, 0f3C0885E4, 0f3D2AAABB, %p264;
	fma.rn.f32 	%f609, %f607, %f603, %f608;
	selp.f32 	%f610, 0fBE2AAAA8, 0fBEFFFFFF, %p264;
	fma.rn.f32 	%f611, %f609, %f603, %f610;
	fma.rn.f32 	%f612, %f611, %f605, %f604;
	and.b32  	%r1582, %r1580, 2;
	setp.eq.s32 	%p265, %r1582, 0;
	mov.f32 	%f613, 0f00000000;
	sub.f32 	%f614, %f613, %f612;
	selp.f32 	%f101, %f612, %f614, %p265;
	mov.u32 	%r2143, %r2159;
	mov.f32 	%f886, %f894;
	@%p263 bra 	$L__BB6_319;
	setp.neu.f32 	%p266, %f97, 0f7F800000;
	@%p266 bra 	$L__BB6_314;
	mov.f32 	%f617, 0f00000000;
	mul.rn.f32 	%f886, %f95, %f617;
	mov.b32 	%r2143, 0;
	bra.uni 	$L__BB6_319;
$L__BB6_314:
	mov.b32 	%r721, %f95;
	mov.b64 	%rd351, 0;
	mov.b32 	%r2140, 0;
$L__BB6_315:
	.pragma "nounroll";
	mul.wide.u32 	%rd229, %r2140, 4;
	mov.u64 	%rd230, __cudart_i2opi_f;
	add.s64 	%rd231, %rd230, %rd229;
	ld.global.nc.u32 	%r1584, [%rd231];
	shl.b32 	%r1585, %r721, 8;
	or.b32  	%r1586, %r1585, -2147483648;
	mad.wide.u32 	%rd232, %r1584, %r1586, %rd351;
	shr.u64 	%rd351, %rd232, 32;
	add.s64 	%rd233, %rd1, %rd229;
	st.local.u32 	[%rd233], %rd232;
	add.s32 	%r2140, %r2140, 1;
	setp.ne.s32 	%p267, %r2140, 6;
	@%p267 bra 	$L__BB6_315;
	shr.u32 	%r1587, %r721, 23;
	st.local.u32 	[%rd1+24], %rd351;
	and.b32  	%r724, %r1587, 31;
	and.b32  	%r1588, %r1587, 224;
	add.s32 	%r1589, %r1588, -128;
	shr.u32 	%r1590, %r1589, 5;
	mul.wide.u32 	%rd234, %r1590, 4;
	sub.s64 	%rd76, %rd1, %rd234;
	ld.local.u32 	%r2141, [%rd76+24];
	ld.local.u32 	%r2142, [%rd76+20];
	setp.eq.s32 	%p268, %r724, 0;
	@%p268 bra 	$L__BB6_318;
	shf.l.wrap.b32 	%r2141, %r2142, %r2141, %r724;
	ld.local.u32 	%r1591, [%rd76+16];
	shf.l.wrap.b32 	%r2142, %r1591, %r2142, %r724;
$L__BB6_318:
	shr.u32 	%r1592, %r2141, 30;
	shf.l.wrap.b32 	%r1593, %r2142, %r2141, 2;
	shl.b32 	%r1594, %r2142, 2;
	shr.u32 	%r1595, %r1593, 31;
	add.s32 	%r1596, %r1595, %r1592;
	neg.s32 	%r1597, %r1596;
	setp.lt.s32 	%p269, %r721, 0;
	selp.b32 	%r2143, %r1597, %r1596, %p269;
	xor.b32  	%r1598, %r1593, %r721;
	shr.s32 	%r1599, %r1593, 31;
	xor.b32  	%r1600, %r1599, %r1593;
	xor.b32  	%r1601, %r1599, %r1594;
	cvt.u64.u32 	%rd235, %r1600;
	shl.b64 	%rd236, %rd235, 32;
	cvt.u64.u32 	%rd237, %r1601;
	or.b64  	%rd238, %rd236, %rd237;
	cvt.rn.f64.s64 	%fd612, %rd238;
	mul.f64 	%fd613, %fd612, 0d3BF921FB54442D19;
	cvt.rn.f32.f64 	%f615, %fd613;
	neg.f32 	%f616, %f615;
	setp.lt.s32 	%p270, %r1598, 0;
	selp.f32 	%f886, %f616, %f615, %p270;
$L__BB6_319:
	mul.rn.f32 	%f619, %f886, %f886;
	and.b32  	%r1603, %r2143, 1;
	setp.eq.b32 	%p271, %r1603, 1;
	selp.f32 	%f620, 0f3F800000, %f886, %p271;
	fma.rn.f32 	%f621, %f619, %f620, 0f00000000;
	fma.rn.f32 	%f622, %f619, 0f37CBAC00, 0fBAB607ED;
	selp.f32 	%f623, %f622, 0fB94D4153, %p271;
	selp.f32 	%f624, 0f3D2AAABB, 0f3C0885E4, %p271;
	fma.rn.f32 	%f625, %f623, %f619, %f624;
	selp.f32 	%f626, 0fBEFFFFFF, 0fBE2AAAA8, %p271;
	fma.rn.f32 	%f627, %f625, %f619, %f626;
	fma.rn.f32 	%f628, %f627, %f621, %f620;
	and.b32  	%r1604, %r2143, 2;
	setp.eq.s32 	%p272, %r1604, 0;
	mov.f32 	%f629, 0f00000000;
	sub.f32 	%f630, %f629, %f628;
	selp.f32 	%f631, %f628, %f630, %p272;
	cvt.f64.f32 	%fd614, %f631;
	mul.f64 	%fd129, %fd614, 0d401921FB54442D18;
	cvt.f64.f32 	%fd130, %f101;
	cvt.rn.f32.f64 	%f105, %fd98;
	abs.f32 	%f106, %f105;
	setp.lt.f32 	%p273, %f106, 0f00800000;
	mul.f32 	%f632, %f106, 0f4B800000;
	selp.f32 	%f633, %f632, %f106, %p273;
	selp.f32 	%f634, 0fC1C00000, 0f00000000, %p273;
	mov.b32 	%r1605, %f633;
	add.s32 	%r1606, %r1605, -1060439283;
	and.b32  	%r1607, %r1606, -8388608;
	sub.s32 	%r1608, %r1605, %r1607;
	mov.b32 	%f635, %r1608;
	cvt.rn.f32.s32 	%f636, %r1607;
	fma.rn.f32 	%f637, %f636, 0f34000000, %f634;
	add.f32 	%f638, %f635, 0fBF800000;
	add.f32 	%f639, %f635, 0f3F800000;
	rcp.approx.ftz.f32 	%f640, %f639;
	add.f32 	%f641, %f638, %f638;
	mul.f32 	%f642, %f641, %f640;
	mul.f32 	%f643, %f642, %f642;
	sub.f32 	%f644, %f638, %f642;
	add.f32 	%f645, %f644, %f644;
	neg.f32 	%f646, %f642;
	fma.rn.f32 	%f647, %f646, %f638, %f645;
	mul.rn.f32 	%f648, %f640, %f647;
	fma.rn.f32 	%f649, %f643, 0f3A2C32E4, 0f3B52E7DB;
	fma.rn.f32 	%f650, %f649, %f643, 0f3C93BB73;
	fma.rn.f32 	%f651, %f650, %f643, 0f3DF6384F;
	mul.rn.f32 	%f652, %f651, %f643;
	fma.rn.f32 	%f653, %f642, 0f3FB8AA3B, %f637;
	sub.f32 	%f654, %f637, %f653;
	fma.rn.f32 	%f655, %f642, 0f3FB8AA3B, %f654;
	fma.rn.f32 	%f656, %f648, 0f3FB8AA3B, %f655;
	fma.rn.f32 	%f657, %f642, 0f32A55E34, %f656;
	mul.f32 	%f658, %f652, 0f40400000;
	fma.rn.f32 	%f659, %f658, %f648, %f657;
	fma.rn.f32 	%f660, %f652, %f642, %f659;
	add.rn.f32 	%f107, %f653, %f660;
	neg.f32 	%f661, %f653;
	add.rn.f32 	%f662, %f107, %f661;
	neg.f32 	%f663, %f662;
	add.rn.f32 	%f108, %f660, %f663;
	mov.f32 	%f664, 0f40000000;
	mul.rn.f32 	%f665, %f107, %f664;
	neg.f32 	%f666, %f665;
	fma.rn.f32 	%f667, %f107, 0f40000000, %f666;
	fma.rn.f32 	%f668, %f108, 0f40000000, %f667;
	cvt.rni.f32.f32 	%f669, %f665;
	sub.f32 	%f670, %f665, %f669;
	add.f32 	%f671, %f670, %f668;
	fma.rn.f32 	%f672, %f671, 0f391FCB8E, 0f3AAF85ED;
	fma.rn.f32 	%f673, %f672, %f671, 0f3C1D9856;
	fma.rn.f32 	%f674, %f673, %f671, 0f3D6357BB;
	fma.rn.f32 	%f675, %f674, %f671, 0f3E75FDEC;
	fma.rn.f32 	%f676, %f675, %f671, 0f3F317218;
	fma.rn.f32 	%f677, %f676, %f671, 0f3F800000;
	cvt.rzi.s32.f32 	%r1609, %f669;
	setp.gt.f32 	%p274, %f669, 0f00000000;
	selp.b32 	%r1610, 0, -2097152000, %p274;
	add.s32 	%r1611, %r1610, 2130706432;
	mov.b32 	%f678, %r1611;
	mul.f32 	%f679, %f677, %f678;
	shl.b32 	%r1612, %r1609, 23;
	sub.s32 	%r1613, %r1612, %r1610;
	mov.b32 	%f680, %r1613;
	mul.f32 	%f681, %f679, %f680;
	abs.f32 	%f682, %f665;
	setp.gt.f32 	%p275, %f682, 0f43180000;
	setp.lt.f32 	%p276, %f665, 0f00000000;
	selp.f32 	%f683, 0f00000000, 0f7F800000, %p276;
	selp.f32 	%f109, %f683, %f681, %p275;
	setp.eq.f32 	%p277, %f105, 0f3F800000;
	mov.f32 	%f887, 0f3F800000;
	@%p277 bra 	$L__BB6_324;
	setp.nan.f32 	%p278, %f106, %f106;
	@%p278 bra 	$L__BB6_323;
	setp.neu.f32 	%p279, %f105, 0f00000000;
	setp.neu.f32 	%p280, %f106, 0f7F800000;
	and.pred  	%p281, %p279, %p280;
	mov.f32 	%f887, %f109;
	@%p281 bra 	$L__BB6_324;
	add.f32 	%f684, %f105, %f105;
	mov.b32 	%r1614, %f684;
	and.b32  	%r1615, %r1614, 2147483647;
	mov.b32 	%f887, %r1615;
	bra.uni 	$L__BB6_324;
$L__BB6_323:
	mov.f32 	%f685, 0f40000000;
	add.rn.f32 	%f887, %f105, %f685;
$L__BB6_324:
	mov.f32 	%f888, 0f3F800000;
	mul.rn.f32 	%f687, %f107, %f888;
	sub.f32 	%f688, %f107, %f687;
	add.f32 	%f689, %f108, %f688;
	cvt.rni.f32.f32 	%f690, %f687;
	sub.f32 	%f691, %f687, %f690;
	add.f32 	%f692, %f691, %f689;
	fma.rn.f32 	%f693, %f692, 0f391FCB8E, 0f3AAF85ED;
	fma.rn.f32 	%f694, %f693, %f692, 0f3C1D9856;
	fma.rn.f32 	%f695, %f694, %f692, 0f3D6357BB;
	fma.rn.f32 	%f696, %f695, %f692, 0f3E75FDEC;
	fma.rn.f32 	%f697, %f696, %f692, 0f3F317218;
	fma.rn.f32 	%f698, %f697, %f692, 0f3F800000;
	cvt.rzi.s32.f32 	%r1616, %f690;
	setp.gt.f32 	%p283, %f690, 0f00000000;
	selp.b32 	%r1617, 0, -2097152000, %p283;
	add.s32 	%r1618, %r1617, 2130706432;
	mov.b32 	%f699, %r1618;
	mul.f32 	%f700, %f698, %f699;
	shl.b32 	%r1619, %r1616, 23;
	sub.s32 	%r1620, %r1619, %r1617;
	mov.b32 	%f701, %r1620;
	mul.f32 	%f702, %f700, %f701;
	abs.f32 	%f703, %f687;
	setp.gt.f32 	%p284, %f703, 0f43180000;
	setp.lt.f32 	%p285, %f687, 0f00000000;
	selp.f32 	%f704, 0f00000000, 0f7F800000, %p285;
	selp.f32 	%f113, %f704, %f702, %p284;
	@%p277 bra 	$L__BB6_331;
	setp.nan.f32 	%p286, %f106, %f106;
	@%p286 bra 	$L__BB6_330;
	setp.eq.f32 	%p287, %f105, 0f00000000;
	setp.eq.f32 	%p288, %f106, 0f7F800000;
	or.pred  	%p289, %p287, %p288;
	@%p289 bra 	$L__BB6_329;
	setp.geu.f32 	%p290, %f105, 0f00000000;
	mov.f32 	%f888, %f113;
	@%p290 bra 	$L__BB6_331;
	neg.f32 	%f888, %f113;
	bra.uni 	$L__BB6_331;
$L__BB6_329:
	add.f32 	%f888, %f105, %f105;
	bra.uni 	$L__BB6_331;
$L__BB6_330:
	mov.f32 	%f705, 0f3F800000;
	add.rn.f32 	%f888, %f105, %f705;
$L__BB6_331:
	cvt.f64.f32 	%fd615, %f888;
	add.f64 	%fd616, %fd615, %fd615;
	cvt.f64.f32 	%fd617, %f883;
	add.f64 	%fd618, %fd617, 0d0000000000000000;
	cvt.f64.f32 	%fd619, %f887;
	add.f64 	%fd131, %fd618, %fd619;
	fma.rn.f64 	%fd132, %fd616, 0d0000000000000000, %fd128;
	cvt.rn.f32.f64 	%f118, %fd109;
	mul.f32 	%f706, %f118, 0f3F22F983;
	cvt.rni.s32.f32 	%r2167, %f706;
	cvt.rn.f32.s32 	%f707, %r2167;
	fma.rn.f32 	%f708, %f707, 0fBFC90FDA, %f118;
	fma.rn.f32 	%f709, %f707, 0fB3A22168, %f708;
	fma.rn.f32 	%f898, %f707, 0fA7C234C5, %f709;
	abs.f32 	%f120, %f118;
	setp.ltu.f32 	%p291, %f120, 0f47CE4780;
	mov.u32 	%r2147, %r2167;
	mov.f32 	%f889, %f898;
	@%p291 bra 	$L__BB6_339;
	setp.eq.f32 	%p292, %f120, 0f7F800000;
	@%p292 bra 	$L__BB6_338;
	mov.b32 	%r734, %f118;
	mov.b64 	%rd352, 0;
	mov.b32 	%r2144, 0;
$L__BB6_334:
	.pragma "nounroll";
	mul.wide.u32 	%rd240, %r2144, 4;
	mov.u64 	%rd241, __cudart_i2opi_f;
	add.s64 	%rd242, %rd241, %rd240;
	ld.global.nc.u32 	%r1622, [%rd242];
	shl.b32 	%r1623, %r734, 8;
	or.b32  	%r1624, %r1623, -2147483648;
	mad.wide.u32 	%rd243, %r1622, %r1624, %rd352;
	shr.u64 	%rd352, %rd243, 32;
	add.s64 	%rd244, %rd2, %rd240;
	st.local.u32 	[%rd244], %rd243;
	add.s32 	%r2144, %r2144, 1;
	setp.ne.s32 	%p293, %r2144, 6;
	@%p293 bra 	$L__BB6_334;
	shr.u32 	%r1625, %r734, 23;
	st.local.u32 	[%rd2+24], %rd352;
	and.b32  	%r737, %r1625, 31;
	and.b32  	%r1626, %r1625, 224;
	add.s32 	%r1627, %r1626, -128;
	shr.u32 	%r1628, %r1627, 5;
	mul.wide.u32 	%rd245, %r1628, 4;
	sub.s64 	%rd79, %rd2, %rd245;
	ld.local.u32 	%r2145, [%rd79+24];
	ld.local.u32 	%r2146, [%rd79+20];
	setp.eq.s32 	%p294, %r737, 0;
	@%p294 bra 	$L__BB6_337;
	shf.l.wrap.b32 	%r2145, %r2146, %r2145, %r737;
	ld.local.u32 	%r1629, [%rd79+16];
	shf.l.wrap.b32 	%r2146, %r1629, %r2146, %r737;
$L__BB6_337:
	shr.u32 	%r1630, %r2145, 30;
	shf.l.wrap.b32 	%r1631, %r2146, %r2145, 2;
	shl.b32 	%r1632, %r2146, 2;
	shr.u32 	%r1633, %r1631, 31;
	add.s32 	%r1634, %r1633, %r1630;
	neg.s32 	%r1635, %r1634;
	setp.lt.s32 	%p295, %r734, 0;
	selp.b32 	%r2147, %r1635, %r1634, %p295;
	xor.b32  	%r1636, %r1631, %r734;
	shr.s32 	%r1637, %r1631, 31;
	xor.b32  	%r1638, %r1637, %r1631;
	xor.b32  	%r1639, %r1637, %r1632;
	cvt.u64.u32 	%rd246, %r1638;
	shl.b64 	%rd247, %rd246, 32;
	cvt.u64.u32 	%rd248, %r1639;
	or.b64  	%rd249, %rd247, %rd248;
	cvt.rn.f64.s64 	%fd620, %rd249;
	mul.f64 	%fd621, %fd620, 0d3BF921FB54442D19;
	cvt.rn.f32.f64 	%f710, %fd621;
	neg.f32 	%f711, %f710;
	setp.lt.s32 	%p296, %r1636, 0;
	selp.f32 	%f889, %f711, %f710, %p296;
	bra.uni 	$L__BB6_339;
$L__BB6_338:
	mov.f32 	%f712, 0f00000000;
	mul.rn.f32 	%f889, %f118, %f712;
	mov.b32 	%r2147, 0;
$L__BB6_339:
	add.s32 	%r1641, %r2147, 1;
	mul.rn.f32 	%f713, %f889, %f889;
	and.b32  	%r1642, %r2147, 1;
	setp.eq.b32 	%p298, %r1642, 1;
	selp.f32 	%f714, %f889, 0f3F800000, %p298;
	fma.rn.f32 	%f715, %f713, %f714, 0f00000000;
	fma.rn.f32 	%f716, %f713, 0f37CBAC00, 0fBAB607ED;
	selp.f32 	%f717, 0fB94D4153, %f716, %p298;
	selp.f32 	%f718, 0f3C0885E4, 0f3D2AAABB, %p298;
	fma.rn.f32 	%f719, %f717, %f713, %f718;
	selp.f32 	%f720, 0fBE2AAAA8, 0fBEFFFFFF, %p298;
	fma.rn.f32 	%f721, %f719, %f713, %f720;
	fma.rn.f32 	%f722, %f721, %f715, %f714;
	and.b32  	%r1643, %r1641, 2;
	setp.eq.s32 	%p299, %r1643, 0;
	mov.f32 	%f723, 0f00000000;
	sub.f32 	%f724, %f723, %f722;
	selp.f32 	%f124, %f722, %f724, %p299;
	mov.u32 	%r2151, %r2167;
	mov.f32 	%f890, %f898;
	@%p291 bra 	$L__BB6_347;
	setp.eq.f32 	%p300, %f120, 0f7F800000;
	@%p300 bra 	$L__BB6_346;
	mov.b32 	%r746, %f118;
	mov.b64 	%rd353, 0;
	mov.b32 	%r2148, 0;
$L__BB6_342:
	.pragma "nounroll";
	mul.wide.u32 	%rd251, %r2148, 4;
	mov.u64 	%rd252, __cudart_i2opi_f;
	add.s64 	%rd253, %rd252, %rd251;
	ld.global.nc.u32 	%r1645, [%rd253];
	shl.b32 	%r1646, %r746, 8;
	or.b32  	%r1647, %r1646, -2147483648;
	mad.wide.u32 	%rd254, %r1645, %r1647, %rd353;
	shr.u64 	%rd353, %rd254, 32;
	add.s64 	%rd255, %rd1, %rd251;
	st.local.u32 	[%rd255], %rd254;
	add.s32 	%r2148, %r2148, 1;
	setp.ne.s32 	%p301, %r2148, 6;
	@%p301 bra 	$L__BB6_342;
	shr.u32 	%r1648, %r746, 23;
	st.local.u32 	[%rd1+24], %rd353;
	and.b32  	%r749, %r1648, 31;
	and.b32  	%r1649, %r1648, 224;
	add.s32 	%r1650, %r1649, -128;
	shr.u32 	%r1651, %r1650, 5;
	mul.wide.u32 	%rd256, %r1651, 4;
	sub.s64 	%rd82, %rd1, %rd256;
	ld.local.u32 	%r2149, [%rd82+24];
	ld.local.u32 	%r2150, [%rd82+20];
	setp.eq.s32 	%p302, %r749, 0;
	@%p302 bra 	$L__BB6_345;
	shf.l.wrap.b32 	%r2149, %r2150, %r2149, %r749;
	ld.local.u32 	%r1652, [%rd82+16];
	shf.l.wrap.b32 	%r2150, %r1652, %r2150, %r749;
$L__BB6_345:
	shr.u32 	%r1653, %r2149, 30;
	shf.l.wrap.b32 	%r1654, %r2150, %r2149, 2;
	shl.b32 	%r1655, %r2150, 2;
	shr.u32 	%r1656, %r1654, 31;
	add.s32 	%r1657, %r1656, %r1653;
	neg.s32 	%r1658, %r1657;
	setp.lt.s32 	%p303, %r746, 0;
	selp.b32 	%r2151, %r1658, %r1657, %p303;
	xor.b32  	%r1659, %r1654, %r746;
	shr.s32 	%r1660, %r1654, 31;
	xor.b32  	%r1661, %r1660, %r1654;
	xor.b32  	%r1662, %r1660, %r1655;
	cvt.u64.u32 	%rd257, %r1661;
	shl.b64 	%rd258, %rd257, 32;
	cvt.u64.u32 	%rd259, %r1662;
	or.b64  	%rd260, %rd258, %rd259;
	cvt.rn.f64.s64 	%fd622, %rd260;
	mul.f64 	%fd623, %fd622, 0d3BF921FB54442D19;
	cvt.rn.f32.f64 	%f725, %fd623;
	neg.f32 	%f726, %f725;
	setp.lt.s32 	%p304, %r1659, 0;
	selp.f32 	%f890, %f726, %f725, %p304;
	bra.uni 	$L__BB6_347;
$L__BB6_346:
	mov.f32 	%f727, 0f00000000;
	mul.rn.f32 	%f890, %f118, %f727;
	mov.b32 	%r2151, 0;
$L__BB6_347:
	setp.eq.f32 	%p305, %f82, 0f3F800000;
	mul.rn.f32 	%f729, %f890, %f890;
	and.b32  	%r1664, %r2151, 1;
	setp.eq.b32 	%p306, %r1664, 1;
	selp.f32 	%f730, 0f3F800000, %f890, %p306;
	fma.rn.f32 	%f731, %f729, %f730, 0f00000000;
	fma.rn.f32 	%f732, %f729, 0f37CBAC00, 0fBAB607ED;
	selp.f32 	%f733, %f732, 0fB94D4153, %p306;
	selp.f32 	%f734, 0f3D2AAABB, 0f3C0885E4, %p306;
	fma.rn.f32 	%f735, %f733, %f729, %f734;
	selp.f32 	%f736, 0fBEFFFFFF, 0fBE2AAAA8, %p306;
	fma.rn.f32 	%f737, %f735, %f729, %f736;
	fma.rn.f32 	%f738, %f737, %f731, %f730;
	and.b32  	%r1665, %r2151, 2;
	setp.eq.s32 	%p307, %r1665, 0;
	mov.f32 	%f739, 0f00000000;
	sub.f32 	%f740, %f739, %f738;
	selp.f32 	%f741, %f738, %f740, %p307;
	cvt.f64.f32 	%fd624, %f741;
	mul.f64 	%fd625, %fd624, 0d0000000000000000;
	add.f64 	%fd626, %fd130, 0d0000000000000000;
	cvt.f64.f32 	%fd627, %f124;
	add.f64 	%fd628, %fd626, %fd627;
	mov.f64 	%fd629, 0d0000000000000000;
	sub.f64 	%fd630, %fd629, %fd129;
	sub.f64 	%fd631, %fd630, %fd625;
	mul.f64 	%fd632, %fd131, 0d3FE0000000000000;
	add.f64 	%fd633, %fd132, %fd132;
	mul.f64 	%fd634, %fd131, 0d0000000000000000;
	sub.f64 	%fd635, %fd633, %fd634;
	mul.f64 	%fd636, %fd635, 0d3FD0000000000000;
	cvt.rn.f32.f64 	%f742, %fd632;
	sqrt.rn.f32 	%f743, %f742;
	cvt.f64.f32 	%fd637, %f743;
	add.f64 	%fd638, %fd637, %fd637;
	div.rn.f64 	%fd639, %fd636, %fd638;
	mul.f64 	%fd640, %fd637, 0dBFC999999999999A;
	mul.f64 	%fd641, %fd639, 0d3FC999999999999A;
	cvt.rn.f32.f64 	%f744, %fd640;
	fma.rn.f32 	%f745, %f744, 0f3BBB989D, 0f3F000000;
	cvt.sat.f32.f32 	%f746, %f745;
	mov.f32 	%f747, 0f4B400001;
	mov.f32 	%f748, 0f437C0000;
	fma.rm.f32 	%f749, %f746, %f748, %f747;
	add.f32 	%f750, %f749, 0fCB40007F;
	neg.f32 	%f751, %f750;
	fma.rn.f32 	%f752, %f744, 0f3FB8AA3B, %f751;
	fma.rn.f32 	%f753, %f744, 0f32A57060, %f752;
	mov.b32 	%r1666, %f749;
	shl.b32 	%r1667, %r1666, 23;
	mov.b32 	%f754, %r1667;
	ex2.approx.ftz.f32 	%f755, %f753;
	mul.f32 	%f756, %f755, %f754;
	cvt.f64.f32 	%fd642, %f756;
	mul.f64 	%fd643, %fd641, %fd642;
	mul.f64 	%fd644, %fd643, 0d4034000000000000;
	fma.rn.f64 	%fd645, %fd642, 0d0000000000000000, %fd644;
	mul.f64 	%fd646, %fd628, 0d3FE0000000000000;
	add.f64 	%fd647, %fd631, %fd631;
	mul.f64 	%fd648, %fd628, 0d0000000000000000;
	sub.f64 	%fd649, %fd647, %fd648;
	mul.f64 	%fd650, %fd649, 0d3FD0000000000000;
	cvt.rn.f32.f64 	%f757, %fd646;
	fma.rn.f32 	%f758, %f757, 0f3BBB989D, 0f3F000000;
	cvt.sat.f32.f32 	%f759, %f758;
	fma.rm.f32 	%f760, %f759, %f748, %f747;
	add.f32 	%f761, %f760, 0fCB40007F;
	neg.f32 	%f762, %f761;
	fma.rn.f32 	%f763, %f757, 0f3FB8AA3B, %f762;
	fma.rn.f32 	%f764, %f757, 0f32A57060, %f763;
	mov.b32 	%r1668, %f760;
	shl.b32 	%r1669, %r1668, 23;
	mov.b32 	%f765, %r1669;
	ex2.approx.ftz.f32 	%f766, %f764;
	mul.f32 	%f767, %f766, %f765;
	cvt.f64.f32 	%fd651, %f767;
	mul.f64 	%fd652, %fd650, %fd651;
	sub.f64 	%fd653, %fd629, %fd652;
	add.f64 	%fd654, %fd653, %fd645;
	add.f64 	%fd133, %fd36, %fd654;
	mov.f32 	%f891, 0f3F800000;
	@%p305 bra 	$L__BB6_352;
	setp.nan.f32 	%p308, %f83, %f83;
	@%p308 bra 	$L__BB6_351;
	setp.neu.f32 	%p309, %f82, 0f00000000;
	setp.neu.f32 	%p310, %f83, 0f7F800000;
	and.pred  	%p311, %p309, %p310;
	mov.f32 	%f891, %f86;
	@%p311 bra 	$L__BB6_352;
	add.f32 	%f768, %f82, %f82;
	mov.b32 	%r1670, %f768;
	and.b32  	%r1671, %r1670, 2147483647;
	mov.b32 	%f891, %r1671;
	bra.uni 	$L__BB6_352;
$L__BB6_351:
	mov.f32 	%f769, 0f40000000;
	add.rn.f32 	%f891, %f82, %f769;
$L__BB6_352:
	mov.f32 	%f892, 0f3F800000;
	@%p305 bra 	$L__BB6_359;
	setp.nan.f32 	%p313, %f83, %f83;
	@%p313 bra 	$L__BB6_358;
	setp.eq.f32 	%p314, %f82, 0f00000000;
	setp.eq.f32 	%p315, %f83, 0f7F800000;
	or.pred  	%p316, %p314, %p315;
	@%p316 bra 	$L__BB6_357;
	setp.geu.f32 	%p317, %f82, 0f00000000;
	mov.f32 	%f892, %f90;
	@%p317 bra 	$L__BB6_359;
	neg.f32 	%f892, %f90;
	bra.uni 	$L__BB6_359;
$L__BB6_357:
	add.f32 	%f892, %f82, %f82;
	bra.uni 	$L__BB6_359;
$L__BB6_358:
	mov.f32 	%f771, 0f3F800000;
	add.rn.f32 	%f892, %f82, %f771;
$L__BB6_359:
	cvt.f64.f32 	%fd655, %f892;
	add.f64 	%fd656, %fd655, %fd655;
	fma.rn.f64 	%fd134, %fd656, 0d0000000000000000, 0d0000000000000000;
	mov.u32 	%r2155, %r2159;
	mov.f32 	%f893, %f894;
	@%p263 bra 	$L__BB6_367;
	setp.eq.f32 	%p319, %f97, 0f7F800000;
	@%p319 bra 	$L__BB6_366;
	mov.b32 	%r758, %f95;
	mov.b64 	%rd354, 0;
	mov.b32 	%r2152, 0;
$L__BB6_362:
	.pragma "nounroll";
	mul.wide.u32 	%rd262, %r2152, 4;
	mov.u64 	%rd263, __cudart_i2opi_f;
	add.s64 	%rd264, %rd263, %rd262;
	ld.global.nc.u32 	%r1673, [%rd264];
	shl.b32 	%r1674, %r758, 8;
	or.b32  	%r1675, %r1674, -2147483648;
	mad.wide.u32 	%rd265, %r1673, %r1675, %rd354;
	shr.u64 	%rd354, %rd265, 32;
	add.s64 	%rd266, %rd2, %rd262;
	st.local.u32 	[%rd266], %rd265;
	add.s32 	%r2152, %r2152, 1;
	setp.ne.s32 	%p320, %r2152, 6;
	@%p320 bra 	$L__BB6_362;
	shr.u32 	%r1676, %r758, 23;
	st.local.u32 	[%rd2+24], %rd354;
	and.b32  	%r761, %r1676, 31;
	and.b32  	%r1677, %r1676, 224;
	add.s32 	%r1678, %r1677, -128;
	shr.u32 	%r1679, %r1678, 5;
	mul.wide.u32 	%rd267, %r1679, 4;
	sub.s64 	%rd85, %rd2, %rd267;
	ld.local.u32 	%r2153, [%rd85+24];
	ld.local.u32 	%r2154, [%rd85+20];
	setp.eq.s32 	%p321, %r761, 0;
	@%p321 bra 	$L__BB6_365;
	shf.l.wrap.b32 	%r2153, %r2154, %r2153, %r761;
	ld.local.u32 	%r1680, [%rd85+16];
	shf.l.wrap.b32 	%r2154, %r1680, %r2154, %r761;
$L__BB6_365:
	shr.u32 	%r1681, %r2153, 30;
	shf.l.wrap.b32 	%r1682, %r2154, %r2153, 2;
	shl.b32 	%r1683, %r2154, 2;
	shr.u32 	%r1684, %r1682, 31;
	add.s32 	%r1685, %r1684, %r1681;
	neg.s32 	%r1686, %r1685;
	setp.lt.s32 	%p322, %r758, 0;
	selp.b32 	%r2155, %r1686, %r1685, %p322;
	xor.b32  	%r1687, %r1682, %r758;
	shr.s32 	%r1688, %r1682, 31;
	xor.b32  	%r1689, %r1688, %r1682;
	xor.b32  	%r1690, %r1688, %r1683;
	cvt.u64.u32 	%rd268, %r1689;
	shl.b64 	%rd269, %rd268, 32;
	cvt.u64.u32 	%rd270, %r1690;
	or.b64  	%rd271, %rd269, %rd270;
	cvt.rn.f64.s64 	%fd657, %rd271;
	mul.f64 	%fd658, %fd657, 0d3BF921FB54442D19;
	cvt.rn.f32.f64 	%f772, %fd658;
	neg.f32 	%f773, %f772;
	setp.lt.s32 	%p323, %r1687, 0;
	selp.f32 	%f893, %f773, %f772, %p323;
	bra.uni 	$L__BB6_367;
$L__BB6_366:
	mov.f32 	%f774, 0f00000000;
	mul.rn.f32 	%f893, %f95, %f774;
	mov.b32 	%r2155, 0;
$L__BB6_367:
	add.s32 	%r1692, %r2155, 1;
	mul.rn.f32 	%f775, %f893, %f893;
	and.b32  	%r1693, %r2155, 1;
	setp.eq.b32 	%p325, %r1693, 1;
	selp.f32 	%f776, %f893, 0f3F800000, %p325;
	fma.rn.f32 	%f777, %f775, %f776, 0f00000000;
	fma.rn.f32 	%f778, %f775, 0f37CBAC00, 0fBAB607ED;
	selp.f32 	%f779, 0fB94D4153, %f778, %p325;
	selp.f32 	%f780, 0f3C0885E4, 0f3D2AAABB, %p325;
	fma.rn.f32 	%f781, %f779, %f775, %f780;
	selp.f32 	%f782, 0fBE2AAAA8, 0fBEFFFFFF, %p325;
	fma.rn.f32 	%f783, %f781, %f775, %f782;
	fma.rn.f32 	%f784, %f783, %f777, %f776;
	and.b32  	%r1694, %r1692, 2;
	setp.eq.s32 	%p326, %r1694, 0;
	mov.f32 	%f785, 0f00000000;
	sub.f32 	%f786, %f785, %f784;
	selp.f32 	%f138, %f784, %f786, %p326;
	@%p263 bra 	$L__BB6_375;
	setp.eq.f32 	%p327, %f97, 0f7F800000;
	@%p327 bra 	$L__BB6_374;
	mov.b32 	%r770, %f95;
	mov.b64 	%rd355, 0;
	mov.b32 	%r2156, 0;
$L__BB6_370:
	.pragma "nounroll";
	mul.wide.u32 	%rd273, %r2156, 4;
	mov.u64 	%rd274, __cudart_i2opi_f;
	add.s64 	%rd275, %rd274, %rd273;
	ld.global.nc.u32 	%r1696, [%rd275];
	shl.b32 	%r1697, %r770, 8;
	or.b32  	%r1698, %r1697, -2147483648;
	mad.wide.u32 	%rd276, %r1696, %r1698, %rd355;
	shr.u64 	%rd355, %rd276, 32;
	add.s64 	%rd277, %rd1, %rd273;
	st.local.u32 	[%rd277], %rd276;
	add.s32 	%r2156, %r2156, 1;
	setp.ne.s32 	%p328, %r2156, 6;
	@%p328 bra 	$L__BB6_370;
	shr.u32 	%r1699, %r770, 23;
	st.local.u32 	[%rd1+24], %rd355;
	and.b32  	%r773, %r1699, 31;
	and.b32  	%r1700, %r1699, 224;
	add.s32 	%r1701, %r1700, -128;
	shr.u32 	%r1702, %r1701, 5;
	mul.wide.u32 	%rd278, %r1702, 4;
	sub.s64 	%rd88, %rd1, %rd278;
	ld.local.u32 	%r2157, [%rd88+24];
	ld.local.u32 	%r2158, [%rd88+20];
	setp.eq.s32 	%p329, %r773, 0;
	@%p329 bra 	$L__BB6_373;
	shf.l.wrap.b32 	%r2157, %r2158, %r2157, %r773;
	ld.local.u32 	%r1703, [%rd88+16];
	shf.l.wrap.b32 	%r2158, %r1703, %r2158, %r773;
$L__BB6_373:
	shr.u32 	%r1704, %r2157, 30;
	shf.l.wrap.b32 	%r1705, %r2158, %r2157, 2;
	shl.b32 	%r1706, %r2158, 2;
	shr.u32 	%r1707, %r1705, 31;
	add.s32 	%r1708, %r1707, %r1704;
	neg.s32 	%r1709, %r1708;
	setp.lt.s32 	%p330, %r770, 0;
	selp.b32 	%r2159, %r1709, %r1708, %p330;
	xor.b32  	%r1710, %r1705, %r770;
	shr.s32 	%r1711, %r1705, 31;
	xor.b32  	%r1712, %r1711, %r1705;
	xor.b32  	%r1713, %r1711, %r1706;
	cvt.u64.u32 	%rd279, %r1712;
	shl.b64 	%rd280, %rd279, 32;
	cvt.u64.u32 	%rd281, %r1713;
	or.b64  	%rd282, %rd280, %rd281;
	cvt.rn.f64.s64 	%fd659, %rd282;
	mul.f64 	%fd660, %fd659, 0d3BF921FB54442D19;
	cvt.rn.f32.f64 	%f787, %fd660;
	neg.f32 	%f788, %f787;
	setp.lt.s32 	%p331, %r1710, 0;
	selp.f32 	%f894, %f788, %f787, %p331;
	bra.uni 	$L__BB6_375;
$L__BB6_374:
	mov.f32 	%f789, 0f00000000;
	mul.rn.f32 	%f894, %f95, %f789;
	mov.b32 	%r2159, 0;
$L__BB6_375:
	mul.rn.f32 	%f791, %f894, %f894;
	and.b32  	%r1715, %r2159, 1;
	setp.eq.b32 	%p333, %r1715, 1;
	selp.f32 	%f792, 0f3F800000, %f894, %p333;
	fma.rn.f32 	%f793, %f791, %f792, 0f00000000;
	fma.rn.f32 	%f794, %f791, 0f37CBAC00, 0fBAB607ED;
	selp.f32 	%f795, %f794, 0fB94D4153, %p333;
	selp.f32 	%f796, 0f3D2AAABB, 0f3C0885E4, %p333;
	fma.rn.f32 	%f797, %f795, %f791, %f796;
	selp.f32 	%f798, 0fBEFFFFFF, 0fBE2AAAA8, %p333;
	fma.rn.f32 	%f799, %f797, %f791, %f798;
	fma.rn.f32 	%f800, %f799, %f793, %f792;
	and.b32  	%r1716, %r2159, 2;
	setp.eq.s32 	%p334, %r1716, 0;
	mov.f32 	%f801, 0f00000000;
	sub.f32 	%f802, %f801, %f800;
	selp.f32 	%f803, %f800, %f802, %p334;
	cvt.f64.f32 	%fd661, %f803;
	mul.f64 	%fd135, %fd661, 0d0000000000000000;
	cvt.f64.f32 	%fd136, %f138;
	mov.f32 	%f895, 0f3F800000;
	@%p277 bra 	$L__BB6_380;
	setp.nan.f32 	%p335, %f106, %f106;
	@%p335 bra 	$L__BB6_379;
	setp.neu.f32 	%p336, %f105, 0f00000000;
	setp.neu.f32 	%p337, %f106, 0f7F800000;
	and.pred  	%p338, %p336, %p337;
	mov.f32 	%f895, %f109;
	@%p338 bra 	$L__BB6_380;
	add.f32 	%f804, %f105, %f105;
	mov.b32 	%r1717, %f804;
	and.b32  	%r1718, %r1717, 2147483647;
	mov.b32 	%f895, %r1718;
	bra.uni 	$L__BB6_380;
$L__BB6_379:
	mov.f32 	%f805, 0f40000000;
	add.rn.f32 	%f895, %f105, %f805;
$L__BB6_380:
	mov.f32 	%f896, 0f3F800000;
	@%p277 bra 	$L__BB6_387;
	setp.nan.f32 	%p340, %f106, %f106;
	@%p340 bra 	$L__BB6_386;
	setp.eq.f32 	%p341, %f105, 0f00000000;
	setp.eq.f32 	%p342, %f106, 0f7F800000;
	or.pred  	%p343, %p341, %p342;
	@%p343 bra 	$L__BB6_385;
	setp.geu.f32 	%p344, %f105, 0f00000000;
	mov.f32 	%f896, %f113;
	@%p344 bra 	$L__BB6_387;
	neg.f32 	%f896, %f113;
	bra.uni 	$L__BB6_387;
$L__BB6_385:
	add.f32 	%f896, %f105, %f105;
	bra.uni 	$L__BB6_387;
$L__BB6_386:
	mov.f32 	%f807, 0f3F800000;
	add.rn.f32 	%f896, %f105, %f807;
$L__BB6_387:
	cvt.f64.f32 	%fd662, %f896;
	cvt.f64.f32 	%fd663, %f891;
	add.f64 	%fd664, %fd663, 0d0000000000000000;
	cvt.f64.f32 	%fd665, %f895;
	add.f64 	%fd137, %fd664, %fd665;
	fma.rn.f64 	%fd138, %fd662, 0d4000000000000000, %fd134;
	mov.u32 	%r2163, %r2167;
	mov.f32 	%f897, %f898;
	@%p291 bra 	$L__BB6_395;
	setp.eq.f32 	%p346, %f120, 0f7F800000;
	@%p346 bra 	$L__BB6_394;
	mov.b32 	%r782, %f118;
	mov.b64 	%rd356, 0;
	mov.b32 	%r2160, 0;
$L__BB6_390:
	.pragma "nounroll";
	mul.wide.u32 	%rd284, %r2160, 4;
	mov.u64 	%rd285, __cudart_i2opi_f;
	add.s64 	%rd286, %rd285, %rd284;
	ld.global.nc.u32 	%r1720, [%rd286];
	shl.b32 	%r1721, %r782, 8;
	or.b32  	%r1722, %r1721, -2147483648;
	mad.wide.u32 	%rd287, %r1720, %r1722, %rd356;
	shr.u64 	%rd356, %rd287, 32;
	add.s64 	%rd288, %rd2, %rd284;
	st.local.u32 	[%rd288], %rd287;
	add.s32 	%r2160, %r2160, 1;
	setp.ne.s32 	%p347, %r2160, 6;
	@%p347 bra 	$L__BB6_390;
	shr.u32 	%r1723, %r782, 23;
	st.local.u32 	[%rd2+24], %rd356;
	and.b32  	%r785, %r1723, 31;
	and.b32  	%r1724, %r1723, 224;
	add.s32 	%r1725, %r1724, -128;
	shr.u32 	%r1726, %r1725, 5;
	mul.wide.u32 	%rd289, %r1726, 4;
	sub.s64 	%rd91, %rd2, %rd289;
	ld.local.u32 	%r2161, [%rd91+24];
	ld.local.u32 	%r2162, [%rd91+20];
	setp.eq.s32 	%p348, %r785, 0;
	@%p348 bra 	$L__BB6_393;
	shf.l.wrap.b32 	%r2161, %r2162, %r2161, %r785;
	ld.local.u32 	%r1727, [%rd91+16];
	shf.l.wrap.b32 	%r2162, %r1727, %r2162, %r785;
$L__BB6_393:
	shr.u32 	%r1728, %r2161, 30;
	shf.l.wrap.b32 	%r1729, %r2162, %r2161, 2;
	shl.b32 	%r1730, %r2162, 2;
	shr.u32 	%r1731, %r1729, 31;
	add.s32 	%r1732, %r1731, %r1728;
	neg.s32 	%r1733, %r1732;
	setp.lt.s32 	%p349, %r782, 0;
	selp.b32 	%r2163, %r1733, %r1732, %p349;
	xor.b32  	%r1734, %r1729, %r782;
	shr.s32 	%r1735, %r1729, 31;
	xor.b32  	%r1736, %r1735, %r1729;
	xor.b32  	%r1737, %r1735, %r1730;
	cvt.u64.u32 	%rd290, %r1736;
	shl.b64 	%rd291, %rd290, 32;
	cvt.u64.u32 	%rd292, %r1737;
	or.b64  	%rd293, %rd291, %rd292;
	cvt.rn.f64.s64 	%fd666, %rd293;
	mul.f64 	%fd667, %fd666, 0d3BF921FB54442D19;
	cvt.rn.f32.f64 	%f808, %fd667;
	neg.f32 	%f809, %f808;
	setp.lt.s32 	%p350, %r1734, 0;
	selp.f32 	%f897, %f809, %f808, %p350;
	bra.uni 	$L__BB6_395;
$L__BB6_394:
	mov.f32 	%f810, 0f00000000;
	mul.rn.f32 	%f897, %f118, %f810;
	mov.b32 	%r2163, 0;
$L__BB6_395:
	setp.ltu.f32 	%p351, %f120, 0f47CE4780;
	add.s32 	%r1739, %r2163, 1;
	mul.rn.f32 	%f811, %f897, %f897;
	and.b32  	%r1740, %r2163, 1;
	setp.eq.b32 	%p352, %r1740, 1;
	selp.f32 	%f812, %f897, 0f3F800000, %p352;
	fma.rn.f32 	%f813, %f811, %f812, 0f00000000;
	fma.rn.f32 	%f814, %f811, 0f37CBAC00, 0fBAB607ED;
	selp.f32 	%f815, 0fB94D4153, %f814, %p352;
	selp.f32 	%f816, 0f3C0885E4, 0f3D2AAABB, %p352;
	fma.rn.f32 	%f817, %f815, %f811, %f816;
	selp.f32 	%f818, 0fBE2AAAA8, 0fBEFFFFFF, %p352;
	fma.rn.f32 	%f819, %f817, %f811, %f818;
	fma.rn.f32 	%f820, %f819, %f813, %f812;
	and.b32  	%r1741, %r1739, 2;
	setp.eq.s32 	%p353, %r1741, 0;
	mov.f32 	%f821, 0f00000000;
	sub.f32 	%f822, %f821, %f820;
	selp.f32 	%f152, %f820, %f822, %p353;
	@%p351 bra 	$L__BB6_403;
	setp.eq.f32 	%p354, %f120, 0f7F800000;
	@%p354 bra 	$L__BB6_402;
	mov.b32 	%r794, %f118;
	shl.b32 	%r1743, %r794, 8;
	or.b32  	%r795, %r1743, -2147483648;
	mov.b64 	%rd357, 0;
	mov.b32 	%r2164, 0;
$L__BB6_398:
	.pragma "nounroll";
	mul.wide.u32 	%rd295, %r2164, 4;
	mov.u64 	%rd296, __cudart_i2opi_f;
	add.s64 	%rd297, %rd296, %rd295;
	ld.global.nc.u32 	%r1744, [%rd297];
	mad.wide.u32 	%rd298, %r1744, %r795, %rd357;
	shr.u64 	%rd357, %rd298, 32;
	add.s64 	%rd299, %rd1, %rd295;
	st.local.u32 	[%rd299], %rd298;
	add.s32 	%r2164, %r2164, 1;
	setp.ne.s32 	%p355, %r2164, 6;
	@%p355 bra 	$L__BB6_398;
	shr.u32 	%r1745, %r794, 23;
	st.local.u32 	[%rd1+24], %rd357;
	and.b32  	%r798, %r1745, 31;
	and.b32  	%r1746, %r1745, 224;
	add.s32 	%r1747, %r1746, -128;
	shr.u32 	%r1748, %r1747, 5;
	mul.wide.u32 	%rd300, %r1748, 4;
	sub.s64 	%rd94, %rd1, %rd300;
	ld.local.u32 	%r2165, [%rd94+24];
	ld.local.u32 	%r2166, [%rd94+20];
	setp.eq.s32 	%p356, %r798, 0;
	@%p356 bra 	$L__BB6_401;
	shf.l.wrap.b32 	%r2165, %r2166, %r2165, %r798;
	ld.local.u32 	%r1749, [%rd94+16];
	shf.l.wrap.b32 	%r2166, %r1749, %r2166, %r798;
$L__BB6_401:
	shr.u32 	%r1750, %r2165, 30;
	shf.l.wrap.b32 	%r1751, %r2166, %r2165, 2;
	shl.b32 	%r1752, %r2166, 2;
	shr.u32 	%r1753, %r1751, 31;
	add.s32 	%r1754, %r1753, %r1750;
	neg.s32 	%r1755, %r1754;
	setp.lt.s32 	%p357, %r794, 0;
	selp.b32 	%r2167, %r1755, %r1754, %p357;
	xor.b32  	%r1756, %r1751, %r794;
	shr.s32 	%r1757, %r1751, 31;
	xor.b32  	%r1758, %r1757, %r1751;
	xor.b32  	%r1759, %r1757, %r1752;
	cvt.u64.u32 	%rd301, %r1758;
	shl.b64 	%rd302, %rd301, 32;
	cvt.u64.u32 	%rd303, %r1759;
	or.b64  	%rd304, %rd302, %rd303;
	cvt.rn.f64.s64 	%fd668, %rd304;
	mul.f64 	%fd669, %fd668, 0d3BF921FB54442D19;
	cvt.rn.f32.f64 	%f823, %fd669;
	neg.f32 	%f824, %f823;
	setp.lt.s32 	%p358, %r1756, 0;
	selp.f32 	%f898, %f824, %f823, %p358;
	bra.uni 	$L__BB6_403;
$L__BB6_402:
	mov.f32 	%f825, 0f00000000;
	mul.rn.f32 	%f898, %f118, %f825;
	mov.b32 	%r2167, 0;
$L__BB6_403:
	mul.rn.f32 	%f826, %f898, %f898;
	and.b32  	%r1761, %r2167, 1;
	setp.eq.b32 	%p359, %r1761, 1;
	selp.f32 	%f827, 0f3F800000, %f898, %p359;
	fma.rn.f32 	%f828, %f826, %f827, 0f00000000;
	fma.rn.f32 	%f829, %f826, 0f37CBAC00, 0fBAB607ED;
	selp.f32 	%f830, %f829, 0fB94D4153, %p359;
	selp.f32 	%f831, 0f3D2AAABB, 0f3C0885E4, %p359;
	fma.rn.f32 	%f832, %f830, %f826, %f831;
	selp.f32 	%f833, 0fBEFFFFFF, 0fBE2AAAA8, %p359;
	fma.rn.f32 	%f834, %f832, %f826, %f833;
	fma.rn.f32 	%f835, %f834, %f828, %f827;
	and.b32  	%r1762, %r2167, 2;
	setp.eq.s32 	%p360, %r1762, 0;
	mov.f32 	%f836, 0f00000000;
	sub.f32 	%f837, %f836, %f835;
	selp.f32 	%f838, %f835, %f837, %p360;
	cvt.f64.f32 	%fd670, %f838;
	add.f64 	%fd671, %fd136, 0d0000000000000000;
	cvt.f64.f32 	%fd672, %f152;
	add.f64 	%fd673, %fd671, %fd672;
	mov.f64 	%fd674, 0d0000000000000000;
	sub.f64 	%fd675, %fd674, %fd135;
	fma.rn.f64 	%fd676, %fd670, 0dC01921FB54442D18, %fd675;
	mul.f64 	%fd677, %fd137, 0d3FE0000000000000;
	add.f64 	%fd678, %fd138, %fd138;
	mul.f64 	%fd679, %fd137, 0d0000000000000000;
	sub.f64 	%fd680, %fd678, %fd679;
	mul.f64 	%fd681, %fd680, 0d3FD0000000000000;
	cvt.rn.f32.f64 	%f839, %fd677;
	sqrt.rn.f32 	%f840, %f839;
	cvt.f64.f32 	%fd682, %f840;
	add.f64 	%fd683, %fd682, %fd682;
	div.rn.f64 	%fd684, %fd681, %fd683;
	mul.f64 	%fd685, %fd682, 0dBFC999999999999A;
	mul.f64 	%fd686, %fd684, 0d3FC999999999999A;
	cvt.rn.f32.f64 	%f841, %fd685;
	fma.rn.f32 	%f842, %f841, 0f3BBB989D, 0f3F000000;
	cvt.sat.f32.f32 	%f843, %f842;
	mov.f32 	%f844, 0f4B400001;
	mov.f32 	%f845, 0f437C0000;
	fma.rm.f32 	%f846, %f843, %f845, %f844;
	add.f32 	%f847, %f846, 0fCB40007F;
	neg.f32 	%f848, %f847;
	fma.rn.f32 	%f849, %f841, 0f3FB8AA3B, %f848;
	fma.rn.f32 	%f850, %f841, 0f32A57060, %f849;
	mov.b32 	%r1763, %f846;
	shl.b32 	%r1764, %r1763, 23;
	mov.b32 	%f851, %r1764;
	ex2.approx.ftz.f32 	%f852, %f850;
	mul.f32 	%f853, %f852, %f851;
	cvt.f64.f32 	%fd687, %f853;
	mul.f64 	%fd688, %fd686, %fd687;
	mul.f64 	%fd689, %fd688, 0d4034000000000000;
	fma.rn.f64 	%fd690, %fd687, 0d0000000000000000, %fd689;
	mul.f64 	%fd691, %fd673, 0d3FE0000000000000;
	add.f64 	%fd692, %fd676, %fd676;
	mul.f64 	%fd693, %fd673, 0d0000000000000000;
	sub.f64 	%fd694, %fd692, %fd693;
	mul.f64 	%fd695, %fd694, 0d3FD0000000000000;
	cvt.rn.f32.f64 	%f854, %fd691;
	fma.rn.f32 	%f855, %f854, 0f3BBB989D, 0f3F000000;
	cvt.sat.f32.f32 	%f856, %f855;
	fma.rm.f32 	%f857, %f856, %f845, %f844;
	add.f32 	%f858, %f857, 0fCB40007F;
	neg.f32 	%f859, %f858;
	fma.rn.f32 	%f860, %f854, 0f3FB8AA3B, %f859;
	fma.rn.f32 	%f861, %f854, 0f32A57060, %f860;
	mov.b32 	%r1765, %f857;
	shl.b32 	%r1766, %r1765, 23;
	mov.b32 	%f862, %r1766;
	ex2.approx.ftz.f32 	%f863, %f861;
	mul.f32 	%f864, %f863, %f862;
	cvt.f64.f32 	%fd696, %f864;
	mul.f64 	%fd697, %fd695, %fd696;
	sub.f64 	%fd698, %fd674, %fd697;
	add.f64 	%fd699, %fd698, %fd690;
	add.f64 	%fd139, %fd36, %fd699;
	sub.f64 	%fd140, %fd133, %fd881;
	sub.f64 	%fd141, %fd139, %fd880;
	sub.f64 	%fd700, %fd97, %fd879;
	fma.rn.f64 	%fd701, %fd700, %fd140, 0d0000000000000000;
	fma.rn.f64 	%fd142, %fd99, %fd141, %fd701;
	abs.f64 	%fd702, %fd142;
	setp.lt.f64 	%p361, %fd702, 0d3D06849B86A12B9B;
	@%p361 bra 	$L__BB6_405;
	rcp.rn.f64 	%fd703, %fd142;
	sub.f64 	%fd704, %fd97, %fd879;
	mul.f64 	%fd705, %fd703, %fd704;
	mul.f64 	%fd706, %fd705, %fd140;
	mov.f64 	%fd707, 0d3FF0000000000000;
	sub.f64 	%fd708, %fd707, %fd706;
	mul.f64 	%fd709, %fd703, %fd140;
	mul.f64 	%fd710, %fd709, %fd704;
	sub.f64 	%fd711, %fd707, %fd710;
	fma.rn.f64 	%fd712, %fd875, %fd711, 0d0000000000000000;
	mul.f64 	%fd713, %fd703, %fd141;
	mul.f64 	%fd714, %fd713, %fd704;
	mov.f64 	%fd715, 0d0000000000000000;
	sub.f64 	%fd716, %fd715, %fd714;
	fma.rn.f64 	%fd717, %fd874, %fd716, %fd712;
	mul.f64 	%fd718, %fd705, %fd141;
	sub.f64 	%fd719, %fd715, %fd718;
	fma.rn.f64 	%fd720, %fd708, %fd717, 0d0000000000000000;
	fma.rn.f64 	%fd721, %fd873, %fd711, 0d0000000000000000;
	fma.rn.f64 	%fd722, %fd872, %fd716, %fd721;
	fma.rn.f64 	%fd723, %fd719, %fd722, %fd720;
	fma.rn.f64 	%fd143, %fd705, %fd704, %fd723;
	mul.f64 	%fd724, %fd709, %fd99;
	sub.f64 	%fd725, %fd715, %fd724;
	fma.rn.f64 	%fd726, %fd875, %fd725, 0d0000000000000000;
	mul.f64 	%fd727, %fd713, %fd99;
	sub.f64 	%fd728, %fd707, %fd727;
	fma.rn.f64 	%fd729, %fd874, %fd728, %fd726;
	fma.rn.f64 	%fd730, %fd708, %fd729, 0d0000000000000000;
	fma.rn.f64 	%fd731, %fd873, %fd725, 0d0000000000000000;
	fma.rn.f64 	%fd732, %fd872, %fd728, %fd731;
	fma.rn.f64 	%fd733, %fd719, %fd732, %fd730;
	fma.rn.f64 	%fd874, %fd705, %fd99, %fd733;
	mul.f64 	%fd734, %fd703, %fd99;
	mul.f64 	%fd735, %fd734, %fd140;
	sub.f64 	%fd736, %fd715, %fd735;
	mul.f64 	%fd737, %fd734, %fd141;
	sub.f64 	%fd738, %fd707, %fd737;
	fma.rn.f64 	%fd739, %fd736, %fd717, 0d0000000000000000;
	fma.rn.f64 	%fd740, %fd738, %fd722, %fd739;
	fma.rn.f64 	%fd873, %fd734, %fd704, %fd740;
	fma.rn.f64 	%fd741, %fd736, %fd729, 0d0000000000000000;
	fma.rn.f64 	%fd742, %fd738, %fd732, %fd741;
	fma.rn.f64 	%fd872, %fd734, %fd99, %fd742;
	mov.f64 	%fd875, %fd143;
$L__BB6_405:
	setp.geu.f64 	%p362, %fd127, %fd882;
	@%p362 bra 	$L__BB6_407;
	mov.f64 	%fd878, %fd98;
	mov.f64 	%fd879, %fd97;
	mov.f64 	%fd880, %fd139;
	mov.f64 	%fd881, %fd133;
	mov.f64 	%fd882, %fd127;
$L__BB6_407:
	ld.param.s8 	%rs2, [_Z14optimizeKernelIN4util6AckleyILi2EEELi2ELj128EEvddPdPiS3_S3_iib_param_8];
	setp.eq.s16 	%p363, %rs2, 0;
	@%p363 bra 	$L__BB6_409;
	ld.param.u64 	%rd324, [_Z14optimizeKernelIN4util6AckleyILi2EEELi2ELj128EEvddPdPiS3_S3_iib_param_5];
	shl.b32 	%r1767, %r2126, 1;
	mad.lo.s32 	%r1768, %r2, %r824, %r1767;
	cvta.to.global.u64 	%rd305, %rd324;
	mul.wide.s32 	%rd306, %r1768, 8;
	add.s64 	%rd307, %rd305, %rd306;
	st.global.f64 	[%rd307], %fd879;
	st.global.f64 	[%rd307+8], %fd878;
$L__BB6_409:
	add.s32 	%r2126, %r2126, 1;
	setp.ne.s32 	%p364, %r2126, %r824;
	@%p364 bra 	$L__BB6_253;
$L__BB6_410:
	mul.f64 	%fd162, %fd879, 0d401921FB54442D18;
	abs.f64 	%fd163, %fd162;
	setp.neu.f64 	%p365, %fd163, 0d7FF0000000000000;
	@%p365 bra 	$L__BB6_412;
	mov.f64 	%fd748, 0d0000000000000000;
	mul.rn.f64 	%fd888, %fd162, %fd748;
	mov.b32 	%r2169, 1;
	bra.uni 	$L__BB6_415;
$L__BB6_412:
	mul.f64 	%fd743, %fd162, 0d3FE45F306DC9C883;
	cvt.rni.s32.f64 	%r2168, %fd743;
	cvt.rn.f64.s32 	%fd744, %r2168;
	fma.rn.f64 	%fd745, %fd744, 0dBFF921FB54442D18, %fd162;
	fma.rn.f64 	%fd746, %fd744, 0dBC91A62633145C00, %fd745;
	fma.rn.f64 	%fd888, %fd744, 0dB97B839A252049C0, %fd746;
	setp.ltu.f64 	%p366, %fd163, 0d41E0000000000000;
	@%p366 bra 	$L__BB6_414;
	{ // callseq 14, 0
	.param .b64 param0;
	st.param.f64 	[param0], %fd162;
	.param .align 16 .b8 retval0[16];
	call.uni (retval0), 
	__internal_trig_reduction_slowpathd, 
	(
	param0
	);
	ld.param.f64 	%fd888, [retval0];
	ld.param.b32 	%r2168, [retval0+8];
	} // callseq 14
$L__BB6_414:
	add.s32 	%r2169, %r2168, 1;
$L__BB6_415:
	shl.b32 	%r1771, %r2169, 6;
	cvt.u64.u32 	%rd308, %r1771;
	and.b64  	%rd309, %rd308, 64;
	mov.u64 	%rd310, __cudart_sin_cos_coeffs;
	add.s64 	%rd311, %rd310, %rd309;
	mul.rn.f64 	%fd749, %fd888, %fd888;
	and.b32  	%r1772, %r2169, 1;
	setp.eq.b32 	%p367, %r1772, 1;
	selp.f64 	%fd750, 0dBDA8FF8320FD8164, 0d3DE5DB65F9785EBA, %p367;
	ld.global.nc.v2.f64 	{%fd751, %fd752}, [%rd311];
	fma.rn.f64 	%fd753, %fd750, %fd749, %fd751;
	fma.rn.f64 	%fd754, %fd753, %fd749, %fd752;
	ld.global.nc.v2.f64 	{%fd755, %fd756}, [%rd311+16];
	fma.rn.f64 	%fd757, %fd754, %fd749, %fd755;
	fma.rn.f64 	%fd758, %fd757, %fd749, %fd756;
	ld.global.nc.v2.f64 	{%fd759, %fd760}, [%rd311+32];
	fma.rn.f64 	%fd761, %fd758, %fd749, %fd759;
	fma.rn.f64 	%fd762, %fd761, %fd749, %fd760;
	fma.rn.f64 	%fd763, %fd762, %fd888, %fd888;
	fma.rn.f64 	%fd764, %fd762, %fd749, 0d3FF0000000000000;
	selp.f64 	%fd765, %fd764, %fd763, %p367;
	and.b32  	%r1773, %r2169, 2;
	setp.eq.s32 	%p368, %r1773, 0;
	neg.f64 	%fd766, %fd765;
	selp.f64 	%fd169, %fd765, %fd766, %p368;
	mul.f64 	%fd767, %fd878, %fd878;
	fma.rn.f64 	%fd170, %fd879, %fd879, %fd767;
	mul.f64 	%fd171, %fd878, 0d401921FB54442D18;
	abs.f64 	%fd172, %fd171;
	setp.eq.f64 	%p369, %fd172, 0d7FF0000000000000;
	@%p369 bra 	$L__BB6_419;
	mul.f64 	%fd768, %fd171, 0d3FE45F306DC9C883;
	cvt.rni.s32.f64 	%r2170, %fd768;
	cvt.rn.f64.s32 	%fd769, %r2170;
	fma.rn.f64 	%fd770, %fd769, 0dBFF921FB54442D18, %fd171;
	fma.rn.f64 	%fd771, %fd769, 0dBC91A62633145C00, %fd770;
	fma.rn.f64 	%fd890, %fd769, 0dB97B839A252049C0, %fd771;
	setp.ltu.f64 	%p370, %fd172, 0d41E0000000000000;
	@%p370 bra 	$L__BB6_418;
	{ // callseq 15, 0
	.param .b64 param0;
	st.param.f64 	[param0], %fd171;
	.param .align 16 .b8 retval0[16];
	call.uni (retval0), 
	__internal_trig_reduction_slowpathd, 
	(
	param0
	);
	ld.param.f64 	%fd890, [retval0];
	ld.param.b32 	%r2170, [retval0+8];
	} // callseq 15
$L__BB6_418:
	add.s32 	%r2171, %r2170, 1;
	bra.uni 	$L__BB6_420;
$L__BB6_419:
	mov.f64 	%fd773, 0d0000000000000000;
	mul.rn.f64 	%fd890, %fd171, %fd773;
	mov.b32 	%r2171, 1;
$L__BB6_420:
	shl.b32 	%r1776, %r2171, 6;
	cvt.u64.u32 	%rd312, %r1776;
	and.b64  	%rd313, %rd312, 64;
	add.s64 	%rd315, %rd310, %rd313;
	mul.rn.f64 	%fd774, %fd890, %fd890;
	and.b32  	%r1777, %r2171, 1;
	setp.eq.b32 	%p371, %r1777, 1;
	selp.f64 	%fd775, 0dBDA8FF8320FD8164, 0d3DE5DB65F9785EBA, %p371;
	ld.global.nc.v2.f64 	{%fd776, %fd777}, [%rd315];
	fma.rn.f64 	%fd778, %fd775, %fd774, %fd776;
	fma.rn.f64 	%fd779, %fd778, %fd774, %fd777;
	ld.global.nc.v2.f64 	{%fd780, %fd781}, [%rd315+16];
	fma.rn.f64 	%fd782, %fd779, %fd774, %fd780;
	fma.rn.f64 	%fd783, %fd782, %fd774, %fd781;
	ld.global.nc.v2.f64 	{%fd784, %fd785}, [%rd315+32];
	fma.rn.f64 	%fd786, %fd783, %fd774, %fd784;
	fma.rn.f64 	%fd787, %fd786, %fd774, %fd785;
	fma.rn.f64 	%fd788, %fd787, %fd890, %fd890;
	fma.rn.f64 	%fd789, %fd787, %fd774, 0d3FF0000000000000;
	selp.f64 	%fd790, %fd789, %fd788, %p371;
	and.b32  	%r1778, %r2171, 2;
	setp.eq.s32 	%p372, %r1778, 0;
	mov.f64 	%fd791, 0d0000000000000000;
	sub.f64 	%fd792, %fd791, %fd790;
	selp.f64 	%fd793, %fd790, %fd792, %p372;
	add.f64 	%fd794, %fd169, 0d0000000000000000;
	add.f64 	%fd178, %fd794, %fd793;
	mul.f64 	%fd795, %fd170, 0d3FE0000000000000;
	sqrt.rn.f64 	%fd796, %fd795;
	mul.f64 	%fd179, %fd796, 0dBFC999999999999A;
	fma.rn.f64 	%fd797, %fd179, 0d3FF71547652B82FE, 0d4338000000000000;
	{
	.reg .b32 %temp; 
	mov.b64 	{%r818, %temp}, %fd797;
	}
	mov.f64 	%fd798, 0dC338000000000000;
	add.rn.f64 	%fd799, %fd797, %fd798;
	fma.rn.f64 	%fd800, %fd799, 0dBFE62E42FEFA39EF, %fd179;
	fma.rn.f64 	%fd801, %fd799, 0dBC7ABC9E3B39803F, %fd800;
	fma.rn.f64 	%fd802, %fd801, 0d3E5ADE1569CE2BDF, 0d3E928AF3FCA213EA;
	fma.rn.f64 	%fd803, %fd802, %fd801, 0d3EC71DEE62401315;
	fma.rn.f64 	%fd804, %fd803, %fd801, 0d3EFA01997C89EB71;
	fma.rn.f64 	%fd805, %fd804, %fd801, 0d3F2A01A014761F65;
	fma.rn.f64 	%fd806, %fd805, %fd801, 0d3F56C16C1852B7AF;
	fma.rn.f64 	%fd807, %fd806, %fd801, 0d3F81111111122322;
	fma.rn.f64 	%fd808, %fd807, %fd801, 0d3FA55555555502A1;
	fma.rn.f64 	%fd809, %fd808, %fd801, 0d3FC5555555555511;
	fma.rn.f64 	%fd810, %fd809, %fd801, 0d3FE000000000000B;
	fma.rn.f64 	%fd811, %fd810, %fd801, 0d3FF0000000000000;
	fma.rn.f64 	%fd812, %fd811, %fd801, 0d3FF0000000000000;
	{
	.reg .b32 %temp; 
	mov.b64 	{%r819, %temp}, %fd812;
	}
	{
	.reg .b32 %temp; 
	mov.b64 	{%temp, %r820}, %fd812;
	}
	shl.b32 	%r1779, %r818, 20;
	add.s32 	%r1780, %r1779, %r820;
	mov.b64 	%fd891, {%r819, %r1780};
	{
	.reg .b32 %temp; 
	mov.b64 	{%temp, %r1781}, %fd179;
	}
	mov.b32 	%f865, %r1781;
	abs.f32 	%f156, %f865;
	setp.lt.f32 	%p373, %f156, 0f4086232B;
	@%p373 bra 	$L__BB6_423;
	setp.lt.f64 	%p374, %fd179, 0d0000000000000000;
	add.f64 	%fd813, %fd179, 0d7FF0000000000000;
	selp.f64 	%fd891, 0d0000000000000000, %fd813, %p374;
	setp.geu.f32 	%p375, %f156, 0f40874800;
	@%p375 bra 	$L__BB6_423;
	shr.u32 	%r1782, %r818, 31;
	add.s32 	%r1783, %r818, %r1782;
	shr.s32 	%r1784, %r1783, 1;
	shl.b32 	%r1785, %r1784, 20;
	add.s32 	%r1786, %r820, %r1785;
	mov.b64 	%fd814, {%r819, %r1786};
	sub.s32 	%r1787, %r818, %r1784;
	shl.b32 	%r1788, %r1787, 20;
	add.s32 	%r1789, %r1788, 1072693248;
	mov.b32 	%r1790, 0;
	mov.b64 	%fd815, {%r1790, %r1789};
	mul.f64 	%fd891, %fd815, %fd814;
$L__BB6_423:
	mul.f64 	%fd184, %fd178, 0d3FE0000000000000;
	fma.rn.f64 	%fd816, %fd184, 0d3FF71547652B82FE, 0d4338000000000000;
	{
	.reg .b32 %temp; 
	mov.b64 	{%r821, %temp}, %fd816;
	}
	mov.f64 	%fd817, 0dC338000000000000;
	add.rn.f64 	%fd818, %fd816, %fd817;
	fma.rn.f64 	%fd819, %fd818, 0dBFE62E42FEFA39EF, %fd184;
	fma.rn.f64 	%fd820, %fd818, 0dBC7ABC9E3B39803F, %fd819;
	fma.rn.f64 	%fd821, %fd820, 0d3E5ADE1569CE2BDF, 0d3E928AF3FCA213EA;
	fma.rn.f64 	%fd822, %fd821, %fd820, 0d3EC71DEE62401315;
	fma.rn.f64 	%fd823, %fd822, %fd820, 0d3EFA01997C89EB71;
	fma.rn.f64 	%fd824, %fd823, %fd820, 0d3F2A01A014761F65;
	fma.rn.f64 	%fd825, %fd824, %fd820, 0d3F56C16C1852B7AF;
	fma.rn.f64 	%fd826, %fd825, %fd820, 0d3F81111111122322;
	fma.rn.f64 	%fd827, %fd826, %fd820, 0d3FA55555555502A1;
	fma.rn.f64 	%fd828, %fd827, %fd820, 0d3FC5555555555511;
	fma.rn.f64 	%fd829, %fd828, %fd820, 0d3FE000000000000B;
	fma.rn.f64 	%fd830, %fd829, %fd820, 0d3FF0000000000000;
	fma.rn.f64 	%fd831, %fd830, %fd820, 0d3FF0000000000000;
	{
	.reg .b32 %temp; 
	mov.b64 	{%r822, %temp}, %fd831;
	}
	{
	.reg .b32 %temp; 
	mov.b64 	{%temp, %r823}, %fd831;
	}
	shl.b32 	%r1791, %r821, 20;
	add.s32 	%r1792, %r1791, %r823;
	mov.b64 	%fd892, {%r822, %r1792};
	{
	.reg .b32 %temp; 
	mov.b64 	{%temp, %r1793}, %fd184;
	}
	mov.b32 	%f866, %r1793;
	abs.f32 	%f157, %f866;
	setp.lt.f32 	%p376, %f157, 0f4086232B;
	@%p376 bra 	$L__BB6_426;
	setp.lt.f64 	%p377, %fd184, 0d0000000000000000;
	add.f64 	%fd832, %fd184, 0d7FF0000000000000;
	selp.f64 	%fd892, 0d0000000000000000, %fd832, %p377;
	setp.geu.f32 	%p378, %f157, 0f40874800;
	@%p378 bra 	$L__BB6_426;
	shr.u32 	%r1794, %r821, 31;
	add.s32 	%r1795, %r821, %r1794;
	shr.s32 	%r1796, %r1795, 1;
	shl.b32 	%r1797, %r1796, 20;
	add.s32 	%r1798, %r823, %r1797;
	mov.b64 	%fd833, {%r822, %r1798};
	sub.s32 	%r1799, %r821, %r1796;
	shl.b32 	%r1800, %r1799, 20;
	add.s32 	%r1801, %r1800, 1072693248;
	mov.b32 	%r1802, 0;
	mov.b64 	%fd834, {%r1802, %r1801};
	mul.f64 	%fd892, %fd834, %fd833;
$L__BB6_426:
	ld.param.u64 	%rd323, [_Z14optimizeKernelIN4util6AckleyILi2EEELi2ELj128EEvddPdPiS3_S3_iib_param_4];
	ld.param.u64 	%rd322, [_Z14optimizeKernelIN4util6AckleyILi2EEELi2ELj128EEvddPdPiS3_S3_iib_param_3];
	mul.f64 	%fd835, %fd891, 0dC034000000000000;
	sub.f64 	%fd836, %fd835, %fd892;
	add.f64 	%fd837, %fd836, 0d4034000000000000;
	add.f64 	%fd838, %fd845, %fd837;
	st.global.f64 	[%rd14], %fd838;
	cvta.to.global.u64 	%rd316, %rd322;
	mul.wide.s32 	%rd317, %r1, 4;
	add.s64 	%rd318, %rd316, %rd317;
	st.global.u32 	[%rd318], %r1;
	cvta.to.global.u64 	%rd319, %rd323;
	mul.wide.s32 	%rd320, %r2, 8;
	add.s64 	%rd321, %rd319, %rd320;
	st.global.f64 	[%rd321], %fd879;
	st.global.f64 	[%rd321+8], %fd878;
$L__BB6_427:
	ret;

}
	// .globl	_Z14optimizeKernelIN4util6AckleyILi2EEELi2ELj256EEvddPdPiS3_S3_iib
.visible .entry _Z14optimizeKernelIN4util6AckleyILi2EEELi2ELj256EEvddPdPiS3_S3_iib(
	.param .f64 _Z14optimizeKernelIN4util6AckleyILi2EEELi2ELj256EEvddPdPiS3_S3_iib_param_0,
	.param .f64 _Z14optimizeKernelIN4util6AckleyILi2EEELi2ELj256EEvddPdPiS3_S3_iib_param_1,
	.param .u64 .ptr .align 1 _Z14optimizeKernelIN4util6AckleyILi2EEELi2ELj256EEvddPdPiS3_S3_iib_param_2,
	.param .u64 .ptr .align 1 _Z14optimizeKernelIN4util6AckleyILi2EEELi2ELj256EEvddPdPiS3_S3_iib_param_3,
	.param .u64 .ptr .align 1 _Z14optimizeKernelIN4util6AckleyILi2EEELi2ELj256EEvddPdPiS3_S3_iib_param_4,
	.param .u64 .ptr .align 1 _Z14optimizeKernelIN4util6AckleyILi2EEELi2ELj256EEvddPdPiS3_S3_iib_param_5,
	.param .u32 _Z14optimizeKernelIN4util6AckleyILi2EEELi2ELj256EEvddPdPiS3_S3_iib_param_6,
	.param .u32 _Z14optimizeKernelIN4util6AckleyILi2EEELi2ELj256EEvddPdPiS3_S3_iib_param_7,
	.param .u8 _Z14optimizeKernelIN4util6AckleyILi2EEELi2ELj256EEvddPdPiS3_S3_iib_param_8
)
{
	.local .align 16 .b8 	__local_depot7[80];
	.reg .b64 	%SP;
	.reg .b64 	%SPL;
	.reg .pred 	%p<380>;
	.reg .b16 	%rs<3>;
	.reg .b32 	%r<2172>;
	.reg .b32 	%f<899>;
	.reg .b64 	%rd<358>;
	.reg .b64 	%fd<893>;

	mov.u64 	%SPL, __local_depot7;
	cvta.local.u64 	%SP, %SPL;
	ld.param.f64 	%fd189, [_Z14optimizeKernelIN4util6AckleyILi2EEELi2ELj256EEvddPdPiS3_S3_iib_param_0];
	ld.param.f64 	%fd190, [_Z14optimizeKernelIN4util6AckleyILi2EEELi2ELj256EEvddPdPiS3_S3_iib_param_1];
	ld.param.u64 	%rd95, [_Z14optimizeKernelIN4util6AckleyILi2EEELi2ELj256EEvddPdPiS3_S3_iib_param_2];
	ld.param.u32 	%r825, [_Z14optimizeKernelIN4util6AckleyILi2EEELi2ELj256EEvddPdPiS3_S3_iib_param_6];
	ld.param.u32 	%r824, [_Z14optimizeKernelIN4util6AckleyILi2EEELi2ELj256EEvddPdPiS3_S3_iib_param_7];
	add.u64 	%rd1, %SPL, 0;
	add.u64 	%rd2, %SPL, 0;
	add.u64 	%rd3, %SPL, 0;
	add.u64 	%rd4, %SPL, 48;
	add.u64 	%rd103, %SP, 64;
	add.u64 	%rd5, %SPL, 64;
	mov.u32 	%r826, %ctaid.x;
	mov.u32 	%r827, %ntid.x;
	mov.u32 	%r828, %tid.x;
	mad.lo.s32 	%r1, %r826, %r827, %r828;
	setp.ge.s32 	%p2, %r1, %r825;
	@%p2 bra 	$L__BB7_427;
	shl.b32 	%r2, %r1, 1;
	add.s32 	%r3, %r2, 135;
	cvt.s64.s32 	%rd6, %r1;
	sub.f64 	%fd1, %fd190, %fd189;
	mov.b32 	%r1803, 0;
	mov.pred 	%p379, -1;
$L__BB7_2:
	mov.pred 	%p1, %p379;
	setp.eq.s32 	%p4, %r1, 0;
	add.s32 	%r830, %r3, %r1803;
	xor.b32  	%r831, %r830, -1429050551;
	mul.lo.s32 	%r5, %r831, 1099087573;
	add.s32 	%r832, %r5, -638133224;
	add.s32 	%r1822, %r5, 123456789;
	st.local.v2.u32 	[%rd3], {%r832, %r1822};
	xor.b32  	%r1821, %r5, 362436069;
	mov.b32 	%r833, -123459836;
	st.local.v2.u32 	[%rd3+8], {%r1821, %r833};
	add.s32 	%r1824, %r5, 5783321;
	mov.b32 	%r834, -589760388;
	st.local.v2.u32 	[%rd3+16], {%r834, %r1824};
	@%p4 bra 	$L__BB7_117;
	mov.b32 	%r1807, 0;
	mov.u64 	%rd325, %rd6;
$L__BB7_4:
	mov.u64 	%rd7, %rd325;
	and.b64  	%rd8, %rd7, 3;
	setp.eq.s64 	%p5, %rd8, 0;
	@%p5 bra 	$L__BB7_116;
	mul.wide.u32 	%rd104, %r1807, 3200;
	mov.u64 	%rd105, precalc_xorwow_matrix;
	add.s64 	%rd9, %rd105, %rd104;
	mov.b32 	%r1820, 0;
	mov.u32 	%r1821, %r1820;
	mov.u32 	%r1822, %r1820;
	mov.u32 	%r1823, %r1820;
	mov.u32 	%r1824, %r1820;
	mov.u32 	%r1813, %r1820;
$L__BB7_6:
	mul.wide.u32 	%rd106, %r1813, 4;
	add.s64 	%rd107, %rd3, %rd106;
	ld.local.u32 	%r19, [%rd107+4];
	shl.b32 	%r20, %r1813, 5;
	mov.b32 	%r1819, 0;
$L__BB7_7:
	.pragma "nounroll";
	shr.u32 	%r838, %r19, %r1819;
	and.b32  	%r839, %r838, 1;
	setp.eq.b32 	%p6, %r839, 1;
	not.pred 	%p7, %p6;
	add.s32 	%r840, %r20, %r1819;
	mul.lo.s32 	%r841, %r840, 5;
	mul.wide.u32 	%rd108, %r841, 4;
	add.s64 	%rd10, %rd9, %rd108;
	@%p7 bra 	$L__BB7_9;
	ld.global.u32 	%r842, [%rd10];
	xor.b32  	%r1822, %r1822, %r842;
	ld.global.u32 	%r843, [%rd10+4];
	xor.b32  	%r1821, %r1821, %r843;
	ld.global.u32 	%r844, [%rd10+8];
	xor.b32  	%r1820, %r1820, %r844;
	ld.global.u32 	%r845, [%rd10+12];
	xor.b32  	%r1823, %r1823, %r845;
	ld.global.u32 	%r846, [%rd10+16];
	xor.b32  	%r1824, %r1824, %r846;
$L__BB7_9:
	and.b32  	%r848, %r838, 2;
	setp.eq.s32 	%p8, %r848, 0;
	@%p8 bra 	$L__BB7_11;
	ld.global.u32 	%r849, [%rd10+20];
	xor.b32  	%r1822, %r1822, %r849;
	ld.global.u32 	%r850, [%rd10+24];
	xor.b32  	%r1821, %r1821, %r850;
	ld.global.u32 	%r851, [%rd10+28];
	xor.b32  	%r1820, %r1820, %r851;
	ld.global.u32 	%r852, [%rd10+32];
	xor.b32  	%r1823, %r1823, %r852;
	ld.global.u32 	%r853, [%rd10+36];
	xor.b32  	%r1824, %r1824, %r853;
$L__BB7_11:
	and.b32  	%r855, %r838, 4;
	setp.eq.s32 	%p9, %r855, 0;
	@%p9 bra 	$L__BB7_13;
	ld.global.u32 	%r856, [%rd10+40];
	xor.b32  	%r1822, %r1822, %r856;
	ld.global.u32 	%r857, [%rd10+44];
	xor.b32  	%r1821, %r1821, %r857;
	ld.global.u32 	%r858, [%rd10+48];
	xor.b32  	%r1820, %r1820, %r858;
	ld.global.u32 	%r859, [%rd10+52];
	xor.b32  	%r1823, %r1823, %r859;
	ld.global.u32 	%r860, [%rd10+56];
	xor.b32  	%r1824, %r1824, %r860;
$L__BB7_13:
	and.b32  	%r862, %r838, 8;
	setp.eq.s32 	%p10, %r862, 0;
	@%p10 bra 	$L__BB7_15;
	ld.global.u32 	%r863, [%rd10+60];
	xor.b32  	%r1822, %r1822, %r863;
	ld.global.u32 	%r864, [%rd10+64];
	xor.b32  	%r1821, %r1821, %r864;
	ld.global.u32 	%r865, [%rd10+68];
	xor.b32  	%r1820, %r1820, %r865;
	ld.global.u32 	%r866, [%rd10+72];
	xor.b32  	%r1823, %r1823, %r866;
	ld.global.u32 	%r867, [%rd10+76];
	xor.b32  	%r1824, %r1824, %r867;
$L__BB7_15:
	and.b32  	%r869, %r838, 16;
	setp.eq.s32 	%p11, %r869, 0;
	@%p11 bra 	$L__BB7_17;
	ld.global.u32 	%r870, [%rd10+80];
	xor.b32  	%r1822, %r1822, %r870;
	ld.global.u32 	%r871, [%rd10+84];
	xor.b32  	%r1821, %r1821, %r871;
	ld.global.u32 	%r872, [%rd10+88];
	xor.b32  	%r1820, %r1820, %r872;
	ld.global.u32 	%r873, [%rd10+92];
	xor.b32  	%r1823, %r1823, %r873;
	ld.global.u32 	%r874, [%rd10+96];
	xor.b32  	%r1824, %r1824, %r874;
$L__BB7_17:
	and.b32  	%r876, %r838, 32;
	setp.eq.s32 	%p12, %r876, 0;
	@%p12 bra 	$L__BB7_19;
	ld.global.u32 	%r877, [%rd10+100];
	xor.b32  	%r1822, %r1822, %r877;
	ld.global.u32 	%r878, [%rd10+104];
	xor.b32  	%r1821, %r1821, %r878;
	ld.global.u32 	%r879, [%rd10+108];
	xor.b32  	%r1820, %r1820, %r879;
	ld.global.u32 	%r880, [%rd10+112];
	xor.b32  	%r1823, %r1823, %r880;
	ld.global.u32 	%r881, [%rd10+116];
	xor.b32  	%r1824, %r1824, %r881;
$L__BB7_19:
	and.b32  	%r883, %r838, 64;
	setp.eq.s32 	%p13, %r883, 0;
	@%p13 bra 	$L__BB7_21;
	ld.global.u32 	%r884, [%rd10+120];
	xor.b32  	%r1822, %r1822, %r884;
	ld.global.u32 	%r885, [%rd10+124];
	xor.b32  	%r1821, %r1821, %r885;
	ld.global.u32 	%r886, [%rd10+128];
	xor.b32  	%r1820, %r1820, %r886;
	ld.global.u32 	%r887, [%rd10+132];
	xor.b32  	%r1823, %r1823, %r887;
	ld.global.u32 	%r888, [%rd10+136];
	xor.b32  	%r1824, %r1824, %r888;
$L__BB7_21:
	and.b32  	%r890, %r838, 128;
	setp.eq.s32 	%p14, %r890, 0;
	@%p14 bra 	$L__BB7_23;
	ld.global.u32 	%r891, [%rd10+140];
	xor.b32  	%r1822, %r1822, %r891;
	ld.global.u32 	%r892, [%rd10+144];
	xor.b32  	%r1821, %r1821, %r892;
	ld.global.u32 	%r893, [%rd10+148];
	xor.b32  	%r1820, %r1820, %r893;
	ld.global.u32 	%r894, [%rd10+152];
	xor.b32  	%r1823, %r1823, %r894;
	ld.global.u32 	%r895, [%rd10+156];
	xor.b32  	%r1824, %r1824, %r895;
$L__BB7_23:
	and.b32  	%r897, %r838, 256;
	setp.eq.s32 	%p15, %r897, 0;
	@%p15 bra 	$L__BB7_25;
	ld.global.u32 	%r898, [%rd10+160];
	xor.b32  	%r1822, %r1822, %r898;
	ld.global.u32 	%r899, [%rd10+164];
	xor.b32  	%r1821, %r1821, %r899;
	ld.global.u32 	%r900, [%rd10+168];
	xor.b32  	%r1820, %r1820, %r900;
	ld.global.u32 	%r901, [%rd10+172];
	xor.b32  	%r1823, %r1823, %r901;
	ld.global.u32 	%r902, [%rd10+176];
	xor.b32  	%r1824, %r1824, %r902;
$L__BB7_25:
	and.b32  	%r904, %r838, 512;
	setp.eq.s32 	%p16, %r904, 0;
	@%p16 bra 	$L__BB7_27;
	ld.global.u32 	%r905, [%rd10+180];
	xor.b32  	%r1822, %r1822, %r905;
	ld.global.u32 	%r906, [%rd10+184];
	xor.b32  	%r1821, %r1821, %r906;
	ld.global.u32 	%r907, [%rd10+188];
	xor.b32  	%r1820, %r1820, %r907;
	ld.global.u32 	%r908, [%rd10+192];
	xor.b32  	%r1823, %r1823, %r908;
	ld.global.u32 	%r909, [%rd10+196];
	xor.b32  	%r1824, %r1824, %r909;
$L__BB7_27:
	and.b32  	%r911, %r838, 1024;
	setp.eq.s32 	%p17, %r911, 0;
	@%p17 bra 	$L__BB7_29;
	ld.global.u32 	%r912, [%rd10+200];
	xor.b32  	%r1822, %r1822, %r912;
	ld.global.u32 	%r913, [%rd10+204];
	xor.b32  	%r1821, %r1821, %r913;
	ld.global.u32 	%r914, [%rd10+208];
	xor.b32  	%r1820, %r1820, %r914;
	ld.global.u32 	%r915, [%rd10+212];
	xor.b32  	%r1823, %r1823, %r915;
	ld.global.u32 	%r916, [%rd10+216];
	xor.b32  	%r1824, %r1824, %r916;
$L__BB7_29:
	and.b32  	%r918, %r838, 2048;
	setp.eq.s32 	%p18, %r918, 0;
	@%p18 bra 	$L__BB7_31;
	ld.global.u32 	%r919, [%rd10+220];
	xor.b32  	%r1822, %r1822, %r919;
	ld.global.u32 	%r920, [%rd10+224];
	xor.b32  	%r1821, %r1821, %r920;
	ld.global.u32 	%r921, [%rd10+228];
	xor.b32  	%r1820, %r1820, %r921;
	ld.global.u32 	%r922, [%rd10+232];
	xor.b32  	%r1823, %r1823, %r922;
	ld.global.u32 	%r923, [%rd10+236];
	xor.b32  	%r1824, %r1824, %r923;
$L__BB7_31:
	and.b32  	%r925, %r838, 4096;
	setp.eq.s32 	%p19, %r925, 0;
	@%p19 bra 	$L__BB7_33;
	ld.global.u32 	%r926, [%rd10+240];
	xor.b32  	%r1822, %r1822, %r926;
	ld.global.u32 	%r927, [%rd10+244];
	xor.b32  	%r1821, %r1821, %r927;
	ld.global.u32 	%r928, [%rd10+248];
	xor.b32  	%r1820, %r1820, %r928;
	ld.global.u32 	%r929, [%rd10+252];
	xor.b32  	%r1823, %r1823, %r929;
	ld.global.u32 	%r930, [%rd10+256];
	xor.b32  	%r1824, %r1824, %r930;
$L__BB7_33:
	and.b32  	%r932, %r838, 8192;
	setp.eq.s32 	%p20, %r932, 0;
	@%p20 bra 	$L__BB7_35;
	ld.global.u32 	%r933, [%rd10+260];
	xor.b32  	%r1822, %r1822, %r933;
	ld.global.u32 	%r934, [%rd10+264];
	xor.b32  	%r1821, %r1821, %r934;
	ld.global.u32 	%r935, [%rd10+268];
	xor.b32  	%r1820, %r1820, %r935;
	ld.global.u32 	%r936, [%rd10+272];
	xor.b32  	%r1823, %r1823, %r936;
	ld.global.u32 	%r937, [%rd10+276];
	xor.b32  	%r1824, %r1824, %r937;
$L__BB7_35:
	and.b32  	%r939, %r838, 16384;
	setp.eq.s32 	%p21, %r939, 0;
	@%p21 bra 	$L__BB7_37;
	ld.global.u32 	%r940, [%rd10+280];
	xor.b32  	%r1822, %r1822, %r940;
	ld.global.u32 	%r941, [%rd10+284];
	xor.b32  	%r1821, %r1821, %r941;
	ld.global.u32 	%r942, [%rd10+288];
	xor.b32  	%r1820, %r1820, %r942;
	ld.global.u32 	%r943, [%rd10+292];
	xor.b32  	%r1823, %r1823, %r943;
	ld.global.u32 	%r944, [%rd10+296];
	xor.b32  	%r1824, %r1824, %r944;
$L__BB7_37:
	and.b32  	%r946, %r838, 32768;
	setp.eq.s32 	%p22, %r946, 0;
	@%p22 bra 	$L__BB7_39;
	ld.global.u32 	%r947, [%rd10+300];
	xor.b32  	%r1822, %r1822, %r947;
	ld.global.u32 	%r948, [%rd10+304];
	xor.b32  	%r1821, %r1821, %r948;
	ld.global.u32 	%r949, [%rd10+308];
	xor.b32  	%r1820, %r1820, %r949;
	ld.global.u32 	%r950, [%rd10+312];
	xor.b32  	%r1823, %r1823, %r950;
	ld.global.u32 	%r951, [%rd10+316];
	xor.b32  	%r1824, %r1824, %r951;
$L__BB7_39:
	add.s32 	%r1819, %r1819, 16;
	setp.ne.s32 	%p23, %r1819, 32;
	@%p23 bra 	$L__BB7_7;
	mad.lo.s32 	%r952, %r1813, -31, %r20;
	add.s32 	%r1813, %r952, 1;
	setp.ne.s32 	%p24, %r1813, 5;
	@%p24 bra 	$L__BB7_6;
	st.local.u32 	[%rd3+4], %r1822;
	st.local.v2.u32 	[%rd3+8], {%r1821, %r1820};
	st.local.v2.u32 	[%rd3+16], {%r1823, %r1824};
	setp.eq.s64 	%p25, %rd8, 1;
	@%p25 bra 	$L__BB7_116;
	mov.b32 	%r1912, 0;
	mov.u32 	%r1821, %r1912;
	mov.u32 	%r1822, %r1912;
	mov.u32 	%r1915, %r1912;
	mov.u32 	%r1824, %r1912;
	mov.u32 	%r1905, %r1912;
$L__BB7_43:
	mul.wide.u32 	%rd109, %r1905, 4;
	add.s64 	%rd110, %rd3, %rd109;
	ld.local.u32 	%r195, [%rd110+4];
	shl.b32 	%r196, %r1905, 5;
	mov.b32 	%r1911, 0;
$L__BB7_44:
	.pragma "nounroll";
	shr.u32 	%r955, %r195, %r1911;
	and.b32  	%r956, %r955, 1;
	setp.eq.b32 	%p26, %r956, 1;
	not.pred 	%p27, %p26;
	add.s32 	%r957, %r196, %r1911;
	mul.lo.s32 	%r958, %r957, 5;
	mul.wide.u32 	%rd111, %r958, 4;
	add.s64 	%rd11, %rd9, %rd111;
	@%p27 bra 	$L__BB7_46;
	ld.global.u32 	%r959, [%rd11];
	xor.b32  	%r1822, %r1822, %r959;
	ld.global.u32 	%r960, [%rd11+4];
	xor.b32  	%r1821, %r1821, %r960;
	ld.global.u32 	%r961, [%rd11+8];
	xor.b32  	%r1912, %r1912, %r961;
	ld.global.u32 	%r962, [%rd11+12];
	xor.b32  	%r1915, %r1915, %r962;
	ld.global.u32 	%r963, [%rd11+16];
	xor.b32  	%r1824, %r1824, %r963;
$L__BB7_46:
	and.b32  	%r965, %r955, 2;
	setp.eq.s32 	%p28, %r965, 0;
	@%p28 bra 	$L__BB7_48;
	ld.global.u32 	%r966, [%rd11+20];
	xor.b32  	%r1822, %r1822, %r966;
	ld.global.u32 	%r967, [%rd11+24];
	xor.b32  	%r1821, %r1821, %r967;
	ld.global.u32 	%r968, [%rd11+28];
	xor.b32  	%r1912, %r1912, %r968;
	ld.global.u32 	%r969, [%rd11+32];
	xor.b32  	%r1915, %r1915, %r969;
	ld.global.u32 	%r970, [%rd11+36];
	xor.b32  	%r1824, %r1824, %r970;
$L__BB7_48:
	and.b32  	%r972, %r955, 4;
	setp.eq.s32 	%p29, %r972, 0;
	@%p29 bra 	$L__BB7_50;
	ld.global.u32 	%r973, [%rd11+40];
	xor.b32  	%r1822, %r1822, %r973;
	ld.global.u32 	%r974, [%rd11+44];
	xor.b32  	%r1821, %r1821, %r974;
	ld.global.u32 	%r975, [%rd11+48];
	xor.b32  	%r1912, %r1912, %r975;
	ld.global.u32 	%r976, [%rd11+52];
	xor.b32  	%r1915, %r1915, %r976;
	ld.global.u32 	%r977, [%rd11+56];
	xor.b32  	%r1824, %r1824, %r977;
$L__BB7_50:
	and.b32  	%r979, %r955, 8;
	setp.eq.s32 	%p30, %r979, 0;
	@%p30 bra 	$L__BB7_52;
	ld.global.u32 	%r980, [%rd11+60];
	xor.b32  	%r1822, %r1822, %r980;
	ld.global.u32 	%r981, [%rd11+64];
	xor.b32  	%r1821, %r1821, %r981;
	ld.global.u32 	%r982, [%rd11+68];
	xor.b32  	%r1912, %r1912, %r982;
	ld.global.u32 	%r983, [%rd11+72];
	xor.b32  	%r1915, %r1915, %r983;
	ld.global.u32 	%r984, [%rd11+76];
	xor.b32  	%r1824, %r1824, %r984;
$L__BB7_52:
	and.b32  	%r986, %r955, 16;
	setp.eq.s32 	%p31, %r986, 0;
	@%p31 bra 	$L__BB7_54;
	ld.global.u32 	%r987, [%rd11+80];
	xor.b32  	%r1822, %r1822, %r987;
	ld.global.u32 	%r988, [%rd11+84];
	xor.b32  	%r1821, %r1821, %r988;
	ld.global.u32 	%r989, [%rd11+88];
	xor.b32  	%r1912, %r1912, %r989;
	ld.global.u32 	%r990, [%rd11+92];
	xor.b32  	%r1915, %r1915, %r990;
	ld.global.u32 	%r991, [%rd11+96];
	xor.b32  	%r1824, %r1824, %r991;
$L__BB7_54:
	and.b32  	%r993, %r955, 32;
	setp.eq.s32 	%p32, %r993, 0;
	@%p32 bra 	$L__BB7_56;
	ld.global.u32 	%r994, [%rd11+100];
	xor.b32  	%r1822, %r1822, %r994;
	ld.global.u32 	%r995, [%rd11+104];
	xor.b32  	%r1821, %r1821, %r995;
	ld.global.u32 	%r996, [%rd11+108];
	xor.b32  	%r1912, %r1912, %r996;
	ld.global.u32 	%r997, [%rd11+112];
	xor.b32  	%r1915, %r1915, %r997;
	ld.global.u32 	%r998, [%rd11+116];
	xor.b32  	%r1824, %r1824, %r998;
$L__BB7_56:
	and.b32  	%r1000, %r955, 64;
	setp.eq.s32 	%p33, %r1000, 0;
	@%p33 bra 	$L__BB7_58;
	ld.global.u32 	%r1001, [%rd11+120];
	xor.b32  	%r1822, %r1822, %r1001;
	ld.global.u32 	%r1002, [%rd11+124];
	xor.b32  	%r1821, %r1821, %r1002;
	ld.global.u32 	%r1003, [%rd11+128];
	xor.b32  	%r1912, %r1912, %r1003;
	ld.global.u32 	%r1004, [%rd11+132];
	xor.b32  	%r1915, %r1915, %r1004;
	ld.global.u32 	%r1005, [%rd11+136];
	xor.b32  	%r1824, %r1824, %r1005;
$L__BB7_58:
	and.b32  	%r1007, %r955, 128;
	setp.eq.s32 	%p34, %r1007, 0;
	@%p34 bra 	$L__BB7_60;
	ld.global.u32 	%r1008, [%rd11+140];
	xor.b32  	%r1822, %r1822, %r1008;
	ld.global.u32 	%r1009, [%rd11+144];
	xor.b32  	%r1821, %r1821, %r1009;
	ld.global.u32 	%r1010, [%rd11+148];
	xor.b32  	%r1912, %r1912, %r1010;
	ld.global.u32 	%r1011, [%rd11+152];
	xor.b32  	%r1915, %r1915, %r1011;
	ld.global.u32 	%r1012, [%rd11+156];
	xor.b32  	%r1824, %r1824, %r1012;
$L__BB7_60:
	and.b32  	%r1014, %r955, 256;
	setp.eq.s32 	%p35, %r1014, 0;
	@%p35 bra 	$L__BB7_62;
	ld.global.u32 	%r1015, [%rd11+160];
	xor.b32  	%r1822, %r1822, %r1015;
	ld.global.u32 	%r1016, [%rd11+164];
	xor.b32  	%r1821, %r1821, %r1016;
	ld.global.u32 	%r1017, [%rd11+168];
	xor.b32  	%r1912, %r1912, %r1017;
	ld.global.u32 	%r1018, [%rd11+172];
	xor.b32  	%r1915, %r1915, %r1018;
	ld.global.u32 	%r1019, [%rd11+176];
	xor.b32  	%r1824, %r1824, %r1019;
$L__BB7_62:
	and.b32  	%r1021, %r955, 512;
	setp.eq.s32 	%p36, %r1021, 0;
	@%p36 bra 	$L__BB7_64;
	ld.global.u32 	%r1022, [%rd11+180];
	xor.b32  	%r1822, %r1822, %r1022;
	ld.global.u32 	%r1023, [%rd11+184];
	xor.b32  	%r1821, %r1821, %r1023;
	ld.global.u32 	%r1024, [%rd11+188];
	xor.b32  	%r1912, %r1912, %r1024;
	ld.global.u32 	%r1025, [%rd11+192];
	xor.b32  	%r1915, %r1915, %r1025;
	ld.global.u32 	%r1026, [%rd11+196];
	xor.b32  	%r1824, %r1824, %r1026;
$L__BB7_64:
	and.b32  	%r1028, %r955, 1024;
	setp.eq.s32 	%p37, %r1028, 0;
	@%p37 bra 	$L__BB7_66;
	ld.global.u32 	%r1029, [%rd11+200];
	xor.b32  	%r1822, %r1822, %r1029;
	ld.global.u32 	%r1030, [%rd11+204];
	xor.b32  	%r1821, %r1821, %r1030;
	ld.global.u32 	%r1031, [%rd11+208];
	xor.b32  	%r1912, %r1912, %r1031;
	ld.global.u32 	%r1032, [%rd11+212];
	xor.b32  	%r1915, %r1915, %r1032;
	ld.global.u32 	%r1033, [%rd11+216];
	xor.b32  	%r1824, %r1824, %r1033;
$L__BB7_66:
	and.b32  	%r1035, %r955, 2048;
	setp.eq.s32 	%p38, %r1035, 0;
	@%p38 bra 	$L__BB7_68;
	ld.global.u32 	%r1036, [%rd11+220];
	xor.b32  	%r1822, %r1822, %r1036;
	ld.global.u32 	%r1037, [%rd11+224];
	xor.b32  	%r1821, %r1821, %r1037;
	ld.global.u32 	%r1038, [%rd11+228];
	xor.b32  	%r1912, %r1912, %r1038;
	ld.global.u32 	%r1039, [%rd11+232];
	xor.b32  	%r1915, %r1915, %r1039;
	ld.global.u32 	%r1040, [%rd11+236];
	xor.b32  	%r1824, %r1824, %r1040;
$L__BB7_68:
	and.b32  	%r1042, %r955, 4096;
	setp.eq.s32 	%p39, %r1042, 0;
	@%p39 bra 	$L__BB7_70;
	ld.global.u32 	%r1043, [%rd11+240];
	xor.b32  	%r1822, %r1822, %r1043;
	ld.global.u32 	%r1044, [%rd11+244];
	xor.b32  	%r1821, %r1821, %r1044;
	ld.global.u32 	%r1045, [%rd11+248];
	xor.b32  	%r1912, %r1912, %r1045;
	ld.global.u32 	%r1046, [%rd11+252];
	xor.b32  	%r1915, %r1915, %r1046;
	ld.global.u32 	%r1047, [%rd11+256];
	xor.b32  	%r1824, %r1824, %r1047;
$L__BB7_70:
	and.b32  	%r1049, %r955, 8192;
	setp.eq.s32 	%p40, %r1049, 0;
	@%p40 bra 	$L__BB7_72;
	ld.global.u32 	%r1050, [%rd11+260];
	xor.b32  	%r1822, %r1822, %r1050;
	ld.global.u32 	%r1051, [%rd11+264];
	xor.b32  	%r1821, %r1821, %r1051;
	ld.global.u32 	%r1052, [%rd11+268];
	xor.b32  	%r1912, %r1912, %r1052;
	ld.global.u32 	%r1053, [%rd11+272];
	xor.b32  	%r1915, %r1915, %r1053;
	ld.global.u32 	%r1054, [%rd11+276];
	xor.b32  	%r1824, %r1824, %r1054;
$L__BB7_72:
	and.b32  	%r1056, %r955, 16384;
	setp.eq.s32 	%p41, %r1056, 0;
	@%p41 bra 	$L__BB7_74;
	ld.global.u32 	%r1057, [%rd11+280];
	xor.b32  	%r1822, %r1822, %r1057;
	ld.global.u32 	%r1058, [%rd11+284];
	xor.b32  	%r1821, %r1821, %r1058;
	ld.global.u32 	%r1059, [%rd11+288];
	xor.b32  	%r1912, %r1912, %r1059;
	ld.global.u32 	%r1060, [%rd11+292];
	xor.b32  	%r1915, %r1915, %r1060;
	ld.global.u32 	%r1061, [%rd11+296];
	xor.b32  	%r1824, %r1824, %r1061;
$L__BB7_74:
	and.b32  	%r1063, %r955, 32768;
	setp.eq.s32 	%p42, %r1063, 0;
	@%p42 bra 	$L__BB7_76;
	ld.global.u32 	%r1064, [%rd11+300];
	xor.b32  	%r1822, %r1822, %r1064;
	ld.global.u32 	%r1065, [%rd11+304];
	xor.b32  	%r1821, %r1821, %r1065;
	ld.global.u32 	%r1066, [%rd11+308];
	xor.b32  	%r1912, %r1912, %r1066;
	ld.global.u32 	%r1067, [%rd11+312];
	xor.b32  	%r1915, %r1915, %r1067;
	ld.global.u32 	%r1068, [%rd11+316];
	xor.b32  	%r1824, %r1824, %r1068;
$L__BB7_76:
	add.s32 	%r1911, %r1911, 16;
	setp.ne.s32 	%p43, %r1911, 32;
	@%p43 bra 	$L__BB7_44;
	mad.lo.s32 	%r1069, %r1905, -31, %r196;
	add.s32 	%r1905, %r1069, 1;
	setp.ne.s32 	%p44, %r1905, 5;
	@%p44 bra 	$L__BB7_43;
	st.local.u32 	[%rd3+4], %r1822;
	st.local.v2.u32 	[%rd3+8], {%r1821, %r1912};
	st.local.v2.u32 	[%rd3+16], {%r1915, %r1824};
	setp.ne.s64 	%p45, %rd8, 3;
	@%p45 bra 	$L__BB7_116;
	mov.b32 	%r2004, 0;
	mov.u32 	%r1821, %r2004;
	mov.u32 	%r1822, %r2004;
	mov.u32 	%r2007, %r2004;
	mov.u32 	%r1824, %r2004;
	mov.u32 	%r1997, %r2004;
$L__BB7_80:
	mul.wide.u32 	%rd112, %r1997, 4;
	add.s64 	%rd113, %rd3, %rd112;
	ld.local.u32 	%r371, [%rd113+4];
	shl.b32 	%r372, %r1997, 5;
	mov.b32 	%r2003, 0;
$L__BB7_81:
	.pragma "nounroll";
	shr.u32 	%r1072, %r371, %r2003;
	and.b32  	%r1073, %r1072, 1;
	setp.eq.b32 	%p46, %r1073, 1;
	not.pred 	%p47, %p46;
	add.s32 	%r1074, %r372, %r2003;
	mul.lo.s32 	%r1075, %r1074, 5;
	mul.wide.u32 	%rd114, %r1075, 4;
	add.s64 	%rd12, %rd9, %rd114;
	@%p47 bra 	$L__BB7_83;
	ld.global.u32 	%r1076, [%rd12];
	xor.b32  	%r1822, %r1822, %r1076;
	ld.global.u32 	%r1077, [%rd12+4];
	xor.b32  	%r1821, %r1821, %r1077;
	ld.global.u32 	%r1078, [%rd12+8];
	xor.b32  	%r2004, %r2004, %r1078;
	ld.global.u32 	%r1079, [%rd12+12];
	xor.b32  	%r2007, %r2007, %r1079;
	ld.global.u32 	%r1080, [%rd12+16];
	xor.b32  	%r1824, %r1824, %r1080;
$L__BB7_83:
	and.b32  	%r1082, %r1072, 2;
	setp.eq.s32 	%p48, %r1082, 0;
	@%p48 bra 	$L__BB7_85;
	ld.global.u32 	%r1083, [%rd12+20];
	xor.b32  	%r1822, %r1822, %r1083;
	ld.global.u32 	%r1084, [%rd12+24];
	xor.b32  	%r1821, %r1821, %r1084;
	ld.global.u32 	%r1085, [%rd12+28];
	xor.b32  	%r2004, %r2004, %r1085;
	ld.global.u32 	%r1086, [%rd12+32];
	xor.b32  	%r2007, %r2007, %r1086;
	ld.global.u32 	%r1087, [%rd12+36];
	xor.b32  	%r1824, %r1824, %r1087;
$L__BB7_85:
	and.b32  	%r1089, %r1072, 4;
	setp.eq.s32 	%p49, %r1089, 0;
	@%p49 bra 	$L__BB7_87;
	ld.global.u32 	%r1090, [%rd12+40];
	xor.b32  	%r1822, %r1822, %r1090;
	ld.global.u32 	%r1091, [%rd12+44];
	xor.b32  	%r1821, %r1821, %r1091;
	ld.global.u32 	%r1092, [%rd12+48];
	xor.b32  	%r2004, %r2004, %r1092;
	ld.global.u32 	%r1093, [%rd12+52];
	xor.b32  	%r2007, %r2007, %r1093;
	ld.global.u32 	%r1094, [%rd12+56];
	xor.b32  	%r1824, %r1824, %r1094;
$L__BB7_87:
	and.b32  	%r1096, %r1072, 8;
	setp.eq.s32 	%p50, %r1096, 0;
	@%p50 bra 	$L__BB7_89;
	ld.global.u32 	%r1097, [%rd12+60];
	xor.b32  	%r1822, %r1822, %r1097;
	ld.global.u32 	%r1098, [%rd12+64];
	xor.b32  	%r1821, %r1821, %r1098;
	ld.global.u32 	%r1099, [%rd12+68];
	xor.b32  	%r2004, %r2004, %r1099;
	ld.global.u32 	%r1100, [%rd12+72];
	xor.b32  	%r2007, %r2007, %r1100;
	ld.global.u32 	%r1101, [%rd12+76];
	xor.b32  	%r1824, %r1824, %r1101;
$L__BB7_89:
	and.b32  	%r1103, %r1072, 16;
	setp.eq.s32 	%p51, %r1103, 0;
	@%p51 bra 	$L__BB7_91;
	ld.global.u32 	%r1104, [%rd12+80];
	xor.b32  	%r1822, %r1822, %r1104;
	ld.global.u32 	%r1105, [%rd12+84];
	xor.b32  	%r1821, %r1821, %r1105;
	ld.global.u32 	%r1106, [%rd12+88];
	xor.b32  	%r2004, %r2004, %r1106;
	ld.global.u32 	%r1107, [%rd12+92];
	xor.b32  	%r2007, %r2007, %r1107;
	ld.global.u32 	%r1108, [%rd12+96];
	xor.b32  	%r1824, %r1824, %r1108;
$L__BB7_91:
	and.b32  	%r1110, %r1072, 32;
	setp.eq.s32 	%p52, %r1110, 0;
	@%p52 bra 	$L__BB7_93;
	ld.global.u32 	%r1111, [%rd12+100];
	xor.b32  	%r1822, %r1822, %r1111;
	ld.global.u32 	%r1112, [%rd12+104];
	xor.b32  	%r1821, %r1821, %r1112;
	ld.global.u32 	%r1113, [%rd12+108];
	xor.b32  	%r2004, %r2004, %r1113;
	ld.global.u32 	%r1114, [%rd12+112];
	xor.b32  	%r2007, %r2007, %r1114;
	ld.global.u32 	%r1115, [%rd12+116];
	xor.b32  	%r1824, %r1824, %r1115;
$L__BB7_93:
	and.b32  	%r1117, %r1072, 64;
	setp.eq.s32 	%p53, %r1117, 0;
	@%p53 bra 	$L__BB7_95;
	ld.global.u32 	%r1118, [%rd12+120];
	xor.b32  	%r1822, %r1822, %r1118;
	ld.global.u32 	%r1119, [%rd12+124];
	xor.b32  	%r1821, %r1821, %r1119;
	ld.global.u32 	%r1120, [%rd12+128];
	xor.b32  	%r2004, %r2004, %r1120;
	ld.global.u32 	%r1121, [%rd12+132];
	xor.b32  	%r2007, %r2007, %r1121;
	ld.global.u32 	%r1122, [%rd12+136];
	xor.b32  	%r1824, %r1824, %r1122;
$L__BB7_95:
	and.b32  	%r1124, %r1072, 128;
	setp.eq.s32 	%p54, %r1124, 0;
	@%p54 bra 	$L__BB7_97;
	ld.global.u32 	%r1125, [%rd12+140];
	xor.b32  	%r1822, %r1822, %r1125;
	ld.global.u32 	%r1126, [%rd12+144];
	xor.b32  	%r1821, %r1821, %r1126;
	ld.global.u32 	%r1127, [%rd12+148];
	xor.b32  	%r2004, %r2004, %r1127;
	ld.global.u32 	%r1128, [%rd12+152];
	xor.b32  	%r2007, %r2007, %r1128;
	ld.global.u32 	%r1129, [%rd12+156];
	xor.b32  	%r1824, %r1824, %r1129;
$L__BB7_97:
	and.b32  	%r1131, %r1072, 256;
	setp.eq.s32 	%p55, %r1131, 0;
	@%p55 bra 	$L__BB7_99;
	ld.global.u32 	%r1132, [%rd12+160];
	xor.b32  	%r1822, %r1822, %r1132;
	ld.global.u32 	%r1133, [%rd12+164];
	xor.b32  	%r1821, %r1821, %r1133;
	ld.global.u32 	%r1134, [%rd12+168];
	xor.b32  	%r2004, %r2004, %r1134;
	ld.global.u32 	%r1135, [%rd12+172];
	xor.b32  	%r2007, %r2007, %r1135;
	ld.global.u32 	%r1136, [%rd12+176];
	xor.b32  	%r1824, %r1824, %r1136;
$L__BB7_99:
	and.b32  	%r1138, %r1072, 512;
	setp.eq.s32 	%p56, %r1138, 0;
	@%p56 bra 	$L__BB7_101;
	ld.global.u32 	%r1139, [%rd12+180];
	xor.b32  	%r1822, %r1822, %r1139;
	ld.global.u32 	%r1140, [%rd12+184];
	xor.b32  	%r1821, %r1821, %r1140;
	ld.global.u32 	%r1141, [%rd12+188];
	xor.b32  	%r2004, %r2004, %r1141;
	ld.global.u32 	%r1142, [%rd12+192];
	xor.b32  	%r2007, %r2007, %r1142;
	ld.global.u32 	%r1143, [%rd12+196];
	xor.b32  	%r1824, %r1824, %r1143;
$L__BB7_101:
	and.b32  	%r1145, %r1072, 1024;
	setp.eq.s32 	%p57, %r1145, 0;
	@%p57 bra 	$L__BB7_103;
	ld.global.u32 	%r1146, [%rd12+200];
	xor.b32  	%r1822, %r1822, %r1146;
	ld.global.u32 	%r1147, [%rd12+204];
	xor.b32  	%r1821, %r1821, %r1147;
	ld.global.u32 	%r1148, [%rd12+208];
	xor.b32  	%r2004, %r2004, %r1148;
	ld.global.u32 	%r1149, [%rd12+212];
	xor.b32  	%r2007, %r2007, %r1149;
	ld.global.u32 	%r1150, [%rd12+216];
	xor.b32  	%r1824, %r1824, %r1150;
$L__BB7_103:
	and.b32  	%r1152, %r1072, 2048;
	setp.eq.s32 	%p58, %r1152, 0;
	@%p58 bra 	$L__BB7_105;
	ld.global.u32 	%r1153, [%rd12+220];
	xor.b32  	%r1822, %r1822, %r1153;
	ld.global.u32 	%r1154, [%rd12+224];
	xor.b32  	%r1821, %r1821, %r1154;
	ld.global.u32 	%r1155, [%rd12+228];
	xor.b32  	%r2004, %r2004, %r1155;
	ld.global.u32 	%r1156, [%rd12+232];
	xor.b32  	%r2007, %r2007, %r1156;
	ld.global.u32 	%r1157, [%rd12+236];
	xor.b32  	%r1824, %r1824, %r1157;
$L__BB7_105:
	and.b32  	%r1159, %r1072, 4096;
	setp.eq.s32 	%p59, %r1159, 0;
	@%p59 bra 	$L__BB7_107;
	ld.global.u32 	%r1160, [%rd12+240];
	xor.b32  	%r1822, %r1822, %r1160;
	ld.global.u32 	%r1161, [%rd12+244];
	xor.b32  	%r1821, %r1821, %r1161;
	ld.global.u32 	%r1162, [%rd12+248];
	xor.b32  	%r2004, %r2004, %r1162;
	ld.global.u32 	%r1163, [%rd12+252];
	xor.b32  	%r2007, %r2007, %r1163;
	ld.global.u32 	%r1164, [%rd12+256];
	xor.b32  	%r1824, %r1824, %r1164;
$L__BB7_107:
	and.b32  	%r1166, %r1072, 8192;
	setp.eq.s32 	%p60, %r1166, 0;
	@%p60 bra 	$L__BB7_109;
	ld.global.u32 	%r1167, [%rd12+260];
	xor.b32  	%r1822, %r1822, %r1167;
	ld.global.u32 	%r1168, [%rd12+264];
	xor.b32  	%r1821, %r1821, %r1168;
	ld.global.u32 	%r1169, [%rd12+268];
	xor.b32  	%r2004, %r2004, %r1169;
	ld.global.u32 	%r1170, [%rd12+272];
	xor.b32  	%r2007, %r2007, %r1170;
	ld.global.u32 	%r1171, [%rd12+276];
	xor.b32  	%r1824, %r1824, %r1171;
$L__BB7_109:
	and.b32  	%r1173, %r1072, 16384;
	setp.eq.s32 	%p61, %r1173, 0;
	@%p61 bra 	$L__BB7_111;
	ld.global.u32 	%r1174, [%rd12+280];
	xor.b32  	%r1822, %r1822, %r1174;
	ld.global.u32 	%r1175, [%rd12+284];
	xor.b32  	%r1821, %r1821, %r1175;
	ld.global.u32 	%r1176, [%rd12+288];
	xor.b32  	%r2004, %r2004, %r1176;
	ld.global.u32 	%r1177, [%rd12+292];
	xor.b32  	%r2007, %r2007, %r1177;
	ld.global.u32 	%r1178, [%rd12+296];
	xor.b32  	%r1824, %r1824, %r1178;
$L__BB7_111:
	and.b32  	%r1180, %r1072, 32768;
	setp.eq.s32 	%p62, %r1180, 0;
	@%p62 bra 	$L__BB7_113;
	ld.global.u32 	%r1181, [%rd12+300];
	xor.b32  	%r1822, %r1822, %r1181;
	ld.global.u32 	%r1182, [%rd12+304];
	xor.b32  	%r1821, %r1821, %r1182;
	ld.global.u32 	%r1183, [%rd12+308];
	xor.b32  	%r2004, %r2004, %r1183;
	ld.global.u32 	%r1184, [%rd12+312];
	xor.b32  	%r2007, %r2007, %r1184;
	ld.global.u32 	%r1185, [%rd12+316];
	xor.b32  	%r1824, %r1824, %r1185;
$L__BB7_113:
	add.s32 	%r2003, %r2003, 16;
	setp.ne.s32 	%p63, %r2003, 32;
	@%p63 bra 	$L__BB7_81;
	mad.lo.s32 	%r1186, %r1997, -31, %r372;
	add.s32 	%r1997, %r1186, 1;
	setp.ne.s32 	%p64, %r1997, 5;
	@%p64 bra 	$L__BB7_80;
	st.local.u32 	[%rd3+4], %r1822;
	st.local.v2.u32 	[%rd3+8], {%r1821, %r2004};
	st.local.v2.u32 	[%rd3+16], {%r2007, %r1824};
$L__BB7_116:
	shr.u64 	%rd325, %rd7, 2;
	add.s32 	%r1807, %r1807, 1;
	setp.gt.u64 	%p65, %rd7, 3;
	@%p65 bra 	$L__BB7_4;
$L__BB7_117:
	shr.u32 	%r1188, %r1822, 2;
	xor.b32  	%r1189, %r1188, %r1822;
	shl.b32 	%r1190, %r1824, 4;
	shl.b32 	%r1191, %r1189, 1;
	xor.b32  	%r1192, %r1191, %r1190;
	xor.b32  	%r1193, %r1192, %r1189;
	xor.b32  	%r1194, %r1193, %r1824;
	add.s32 	%r1195, %r5, %r1194;
	add.s32 	%r1196, %r1195, -637770787;
	shr.u32 	%r1197, %r1821, 2;
	xor.b32  	%r1198, %r1197, %r1821;
	shl.b32 	%r1199, %r1194, 4;
	shl.b32 	%r1200, %r1198, 1;
	xor.b32  	%r1201, %r1200, %r1199;
	xor.b32  	%r1202, %r1201, %r1198;
	xor.b32  	%r1203, %r1202, %r1194;
	add.s32 	%r1204, %r5, %r1203;
	add.s32 	%r1205, %r1204, -637408350;
	cvt.u64.u32 	%rd115, %r1196;
	mul.wide.u32 	%rd116, %r1205, 2097152;
	xor.b64  	%rd117, %rd116, %rd115;
	cvt.rn.f64.u64 	%fd191, %rd117;
	fma.rn.f64 	%fd192, %fd191, 0d3CA0000000000000, 0d3C90000000000000;
	fma.rn.f64 	%fd193, %fd1, %fd192, %fd189;
	mul.wide.u32 	%rd118, %r1803, 8;
	add.s64 	%rd119, %rd4, %rd118;
	st.local.f64 	[%rd119], %fd193;
	mov.b32 	%r1803, 1;
	mov.pred 	%p379, 0;
	@%p1 bra 	$L__BB7_2;
	ld.local.f64 	%fd879, [%rd4];
	mul.f64 	%fd3, %fd879, 0d401921FB54442D18;
	abs.f64 	%fd4, %fd3;
	setp.neu.f64 	%p67, %fd4, 0d7FF0000000000000;
	@%p67 bra 	$L__BB7_120;
	mov.f64 	%fd199, 0d0000000000000000;
	mul.rn.f64 	%fd840, %fd3, %fd199;
	mov.b32 	%r2091, 1;
	bra.uni 	$L__BB7_123;
$L__BB7_120:
	mul.f64 	%fd194, %fd3, 0d3FE45F306DC9C883;
	cvt.rni.s32.f64 	%r2090, %fd194;
	cvt.rn.f64.s32 	%fd195, %r2090;
	fma.rn.f64 	%fd196, %fd195, 0dBFF921FB54442D18, %fd3;
	fma.rn.f64 	%fd197, %fd195, 0dBC91A62633145C00, %fd196;
	fma.rn.f64 	%fd840, %fd195, 0dB97B839A252049C0, %fd197;
	setp.ltu.f64 	%p68, %fd4, 0d41E0000000000000;
	@%p68 bra 	$L__BB7_122;
	{ // callseq 16, 0
	.param .b64 param0;
	st.param.f64 	[param0], %fd3;
	.param .align 16 .b8 retval0[16];
	call.uni (retval0), 
	__internal_trig_reduction_slowpathd, 
	(
	param0
	);
	ld.param.f64 	%fd840, [retval0];
	ld.param.b32 	%r2090, [retval0+8];
	} // callseq 16
$L__BB7_122:
	add.s32 	%r2091, %r2090, 1;
$L__BB7_123:
	shl.b32 	%r1208, %r2091, 6;
	cvt.u64.u32 	%rd120, %r1208;
	and.b64  	%rd121, %rd120, 64;
	mov.u64 	%rd122, __cudart_sin_cos_coeffs;
	add.s64 	%rd123, %rd122, %rd121;
	mul.rn.f64 	%fd200, %fd840, %fd840;
	and.b32  	%r1209, %r2091, 1;
	setp.eq.b32 	%p69, %r1209, 1;
	selp.f64 	%fd201, 0dBDA8FF8320FD8164, 0d3DE5DB65F9785EBA, %p69;
	ld.global.nc.v2.f64 	{%fd202, %fd203}, [%rd123];
	fma.rn.f64 	%fd204, %fd201, %fd200, %fd202;
	fma.rn.f64 	%fd205, %fd204, %fd200, %fd203;
	ld.global.nc.v2.f64 	{%fd206, %fd207}, [%rd123+16];
	fma.rn.f64 	%fd208, %fd205, %fd200, %fd206;
	fma.rn.f64 	%fd209, %fd208, %fd200, %fd207;
	ld.global.nc.v2.f64 	{%fd210, %fd211}, [%rd123+32];
	fma.rn.f64 	%fd212, %fd209, %fd200, %fd210;
	fma.rn.f64 	%fd213, %fd212, %fd200, %fd211;
	fma.rn.f64 	%fd214, %fd213, %fd840, %fd840;
	fma.rn.f64 	%fd215, %fd213, %fd200, 0d3FF0000000000000;
	selp.f64 	%fd216, %fd215, %fd214, %p69;
	and.b32  	%r1210, %r2091, 2;
	setp.eq.s32 	%p70, %r1210, 0;
	neg.f64 	%fd217, %fd216;
	selp.f64 	%fd10, %fd216, %fd217, %p70;
	ld.local.f64 	%fd878, [%rd4+8];
	mul.f64 	%fd218, %fd878, %fd878;
	fma.rn.f64 	%fd12, %fd879, %fd879, %fd218;
	mul.f64 	%fd13, %fd878, 0d401921FB54442D18;
	abs.f64 	%fd14, %fd13;
	setp.eq.f64 	%p71, %fd14, 0d7FF0000000000000;
	@%p71 bra 	$L__BB7_127;
	mul.f64 	%fd219, %fd13, 0d3FE45F306DC9C883;
	cvt.rni.s32.f64 	%r2092, %fd219;
	cvt.rn.f64.s32 	%fd220, %r2092;
	fma.rn.f64 	%fd221, %fd220, 0dBFF921FB54442D18, %fd13;
	fma.rn.f64 	%fd222, %fd220, 0dBC91A62633145C00, %fd221;
	fma.rn.f64 	%fd842, %fd220, 0dB97B839A252049C0, %fd222;
	setp.ltu.f64 	%p72, %fd14, 0d41E0000000000000;
	@%p72 bra 	$L__BB7_126;
	{ // callseq 17, 0
	.param .b64 param0;
	st.param.f64 	[param0], %fd13;
	.param .align 16 .b8 retval0[16];
	call.uni (retval0), 
	__internal_trig_reduction_slowpathd, 
	(
	param0
	);
	ld.param.f64 	%fd842, [retval0];
	ld.param.b32 	%r2092, [retval0+8];
	} // callseq 17
$L__BB7_126:
	add.s32 	%r2093, %r2092, 1;
	bra.uni 	$L__BB7_128;
$L__BB7_127:
	mov.f64 	%fd224, 0d0000000000000000;
	mul.rn.f64 	%fd842, %fd13, %fd224;
	mov.b32 	%r2093, 1;
$L__BB7_128:
	shl.b32 	%r1213, %r2093, 6;
	cvt.u64.u32 	%rd124, %r1213;
	and.b64  	%rd125, %rd124, 64;
	add.s64 	%rd127, %rd122, %rd125;
	mul.rn.f64 	%fd225, %fd842, %fd842;
	and.b32  	%r1214, %r2093, 1;
	setp.eq.b32 	%p73, %r1214, 1;
	selp.f64 	%fd226, 0dBDA8FF8320FD8164, 0d3DE5DB65F9785EBA, %p73;
	ld.global.nc.v2.f64 	{%fd227, %fd228}, [%rd127];
	fma.rn.f64 	%fd229, %fd226, %fd225, %fd227;
	fma.rn.f64 	%fd230, %fd229, %fd225, %fd228;
	ld.global.nc.v2.f64 	{%fd231, %fd232}, [%rd127+16];
	fma.rn.f64 	%fd233, %fd230, %fd225, %fd231;
	fma.rn.f64 	%fd234, %fd233, %fd225, %fd232;
	ld.global.nc.v2.f64 	{%fd235, %fd236}, [%rd127+32];
	fma.rn.f64 	%fd237, %fd234, %fd225, %fd235;
	fma.rn.f64 	%fd238, %fd237, %fd225, %fd236;
	fma.rn.f64 	%fd239, %fd238, %fd842, %fd842;
	fma.rn.f64 	%fd240, %fd238, %fd225, 0d3FF0000000000000;
	selp.f64 	%fd241, %fd240, %fd239, %p73;
	and.b32  	%r1215, %r2093, 2;
	setp.eq.s32 	%p74, %r1215, 0;
	mov.f64 	%fd242, 0d0000000000000000;
	sub.f64 	%fd243, %fd242, %fd241;
	selp.f64 	%fd244, %fd241, %fd243, %p74;
	add.f64 	%fd245, %fd10, 0d0000000000000000;
	add.f64 	%fd20, %fd245, %fd244;
	mul.f64 	%fd246, %fd12, 0d3FE0000000000000;
	sqrt.rn.f64 	%fd247, %fd246;
	mul.f64 	%fd21, %fd247, 0dBFC999999999999A;
	fma.rn.f64 	%fd248, %fd21, 0d3FF71547652B82FE, 0d4338000000000000;
	{
	.reg .b32 %temp; 
	mov.b64 	{%r558, %temp}, %fd248;
	}
	mov.f64 	%fd249, 0dC338000000000000;
	add.rn.f64 	%fd250, %fd248, %fd249;
	fma.rn.f64 	%fd251, %fd250, 0dBFE62E42FEFA39EF, %fd21;
	fma.rn.f64 	%fd252, %fd250, 0dBC7ABC9E3B39803F, %fd251;
	fma.rn.f64 	%fd253, %fd252, 0d3E5ADE1569CE2BDF, 0d3E928AF3FCA213EA;
	fma.rn.f64 	%fd254, %fd253, %fd252, 0d3EC71DEE62401315;
	fma.rn.f64 	%fd255, %fd254, %fd252, 0d3EFA01997C89EB71;
	fma.rn.f64 	%fd256, %fd255, %fd252, 0d3F2A01A014761F65;
	fma.rn.f64 	%fd257, %fd256, %fd252, 0d3F56C16C1852B7AF;
	fma.rn.f64 	%fd258, %fd257, %fd252, 0d3F81111111122322;
	fma.rn.f64 	%fd259, %fd258, %fd252, 0d3FA55555555502A1;
	fma.rn.f64 	%fd260, %fd259, %fd252, 0d3FC5555555555511;
	fma.rn.f64 	%fd261, %fd260, %fd252, 0d3FE000000000000B;
	fma.rn.f64 	%fd262, %fd261, %fd252, 0d3FF0000000000000;
	fma.rn.f64 	%fd263, %fd262, %fd252, 0d3FF0000000000000;
	{
	.reg .b32 %temp; 
	mov.b64 	{%r559, %temp}, %fd263;
	}
	{
	.reg .b32 %temp; 
	mov.b64 	{%temp, %r560}, %fd263;
	}
	shl.b32 	%r1216, %r558, 20;
	add.s32 	%r1217, %r1216, %r560;
	mov.b64 	%fd843, {%r559, %r1217};
	{
	.reg .b32 %temp; 
	mov.b64 	{%temp, %r1218}, %fd21;
	}
	mov.b32 	%f158, %r1218;
	abs.f32 	%f1, %f158;
	setp.lt.f32 	%p75, %f1, 0f4086232B;
	@%p75 bra 	$L__BB7_131;
	setp.lt.f64 	%p76, %fd21, 0d0000000000000000;
	add.f64 	%fd264, %fd21, 0d7FF0000000000000;
	selp.f64 	%fd843, 0d0000000000000000, %fd264, %p76;
	setp.geu.f32 	%p77, %f1, 0f40874800;
	@%p77 bra 	$L__BB7_131;
	shr.u32 	%r1219, %r558, 31;
	add.s32 	%r1220, %r558, %r1219;
	shr.s32 	%r1221, %r1220, 1;
	shl.b32 	%r1222, %r1221, 20;
	add.s32 	%r1223, %r560, %r1222;
	mov.b64 	%fd265, {%r559, %r1223};
	sub.s32 	%r1224, %r558, %r1221;
	shl.b32 	%r1225, %r1224, 20;
	add.s32 	%r1226, %r1225, 1072693248;
	mov.b32 	%r1227, 0;
	mov.b64 	%fd266, {%r1227, %r1226};
	mul.f64 	%fd843, %fd266, %fd265;
$L__BB7_131:
	mul.f64 	%fd26, %fd20, 0d3FE0000000000000;
	fma.rn.f64 	%fd267, %fd26, 0d3FF71547652B82FE, 0d4338000000000000;
	{
	.reg .b32 %temp; 
	mov.b64 	{%r561, %temp}, %fd267;
	}
	mov.f64 	%fd268, 0dC338000000000000;
	add.rn.f64 	%fd269, %fd267, %fd268;
	fma.rn.f64 	%fd270, %fd269, 0dBFE62E42FEFA39EF, %fd26;
	fma.rn.f64 	%fd271, %fd269, 0dBC7ABC9E3B39803F, %fd270;
	fma.rn.f64 	%fd272, %fd271, 0d3E5ADE1569CE2BDF, 0d3E928AF3FCA213EA;
	fma.rn.f64 	%fd273, %fd272, %fd271, 0d3EC71DEE62401315;
	fma.rn.f64 	%fd274, %fd273, %fd271, 0d3EFA01997C89EB71;
	fma.rn.f64 	%fd275, %fd274, %fd271, 0d3F2A01A014761F65;
	fma.rn.f64 	%fd276, %fd275, %fd271, 0d3F56C16C1852B7AF;
	fma.rn.f64 	%fd277, %fd276, %fd271, 0d3F81111111122322;
	fma.rn.f64 	%fd278, %fd277, %fd271, 0d3FA55555555502A1;
	fma.rn.f64 	%fd279, %fd278, %fd271, 0d3FC5555555555511;
	fma.rn.f64 	%fd280, %fd279, %fd271, 0d3FE000000000000B;
	fma.rn.f64 	%fd281, %fd280, %fd271, 0d3FF0000000000000;
	fma.rn.f64 	%fd282, %fd281, %fd271, 0d3FF0000000000000;
	{
	.reg .b32 %temp; 
	mov.b64 	{%r562, %temp}, %fd282;
	}
	{
	.reg .b32 %temp; 
	mov.b64 	{%temp, %r563}, %fd282;
	}
	shl.b32 	%r1228, %r561, 20;
	add.s32 	%r1229, %r1228, %r563;
	mov.b64 	%fd844, {%r562, %r1229};
	{
	.reg .b32 %temp; 
	mov.b64 	{%temp, %r1230}, %fd26;
	}
	mov.b32 	%f159, %r1230;
	abs.f32 	%f2, %f159;
	setp.lt.f32 	%p78, %f2, 0f4086232B;
	@%p78 bra 	$L__BB7_134;
	setp.lt.f64 	%p79, %fd26, 0d0000000000000000;
	add.f64 	%fd283, %fd26, 0d7FF0000000000000;
	selp.f64 	%fd844, 0d0000000000000000, %fd283, %p79;
	setp.geu.f32 	%p80, %f2, 0f40874800;
	@%p80 bra 	$L__BB7_134;
	shr.u32 	%r1231, %r561, 31;
	add.s32 	%r1232, %r561, %r1231;
	shr.s32 	%r1233, %r1232, 1;
	shl.b32 	%r1234, %r1233, 20;
	add.s32 	%r1235, %r563, %r1234;
	mov.b64 	%fd284, {%r562, %r1235};
	sub.s32 	%r1236, %r561, %r1233;
	shl.b32 	%r1237, %r1236, 20;
	add.s32 	%r1238, %r1237, 1072693248;
	mov.b32 	%r1239, 0;
	mov.b64 	%fd285, {%r1239, %r1238};
	mul.f64 	%fd844, %fd285, %fd284;
$L__BB7_134:
	mul.f64 	%fd286, %fd843, 0dC034000000000000;
	sub.f64 	%fd31, %fd286, %fd844;
	mov.f64 	%fd287, 0d4338000000000001;
	{
	.reg .b32 %temp; 
	mov.b64 	{%r564, %temp}, %fd287;
	}
	mov.f64 	%fd288, 0dC338000000000000;
	add.rn.f64 	%fd289, %fd287, %fd288;
	fma.rn.f64 	%fd290, %fd289, 0dBFE62E42FEFA39EF, 0d3FF0000000000000;
	fma.rn.f64 	%fd291, %fd289, 0dBC7ABC9E3B39803F, %fd290;
	fma.rn.f64 	%fd292, %fd291, 0d3E5ADE1569CE2BDF, 0d3E928AF3FCA213EA;
	fma.rn.f64 	%fd293, %fd292, %fd291, 0d3EC71DEE62401315;
	fma.rn.f64 	%fd294, %fd293, %fd291, 0d3EFA01997C89EB71;
	fma.rn.f64 	%fd295, %fd294, %fd291, 0d3F2A01A014761F65;
	fma.rn.f64 	%fd296, %fd295, %fd291, 0d3F56C16C1852B7AF;
	fma.rn.f64 	%fd297, %fd296, %fd291, 0d3F81111111122322;
	fma.rn.f64 	%fd298, %fd297, %fd291, 0d3FA55555555502A1;
	fma.rn.f64 	%fd299, %fd298, %fd291, 0d3FC5555555555511;
	fma.rn.f64 	%fd300, %fd299, %fd291, 0d3FE000000000000B;
	fma.rn.f64 	%fd301, %fd300, %fd291, 0d3FF0000000000000;
	fma.rn.f64 	%fd302, %fd301, %fd291, 0d3FF0000000000000;
	{
	.reg .b32 %temp; 
	mov.b64 	{%r565, %temp}, %fd302;
	}
	{
	.reg .b32 %temp; 
	mov.b64 	{%temp, %r566}, %fd302;
	}
	shl.b32 	%r1240, %r564, 20;
	add.s32 	%r1241, %r1240, %r566;
	mov.b64 	%fd845, {%r565, %r1241};
	mov.f64 	%fd303, 0d3FF0000000000000;
	{
	.reg .b32 %temp; 
	mov.b64 	{%temp, %r1242}, %fd303;
	}
	mov.b32 	%f160, %r1242;
	abs.f32 	%f3, %f160;
	setp.lt.f32 	%p81, %f3, 0f4086232B;
	@%p81 bra 	$L__BB7_137;
	setp.geu.f32 	%p82, %f3, 0f40874800;
	mov.f64 	%fd845, 0d7FF0000000000000;
	@%p82 bra 	$L__BB7_137;
	shr.u32 	%r1243, %r564, 31;
	add.s32 	%r1244, %r564, %r1243;
	shr.s32 	%r1245, %r1244, 1;
	shl.b32 	%r1246, %r1245, 20;
	add.s32 	%r1247, %r566, %r1246;
	mov.b64 	%fd305, {%r565, %r1247};
	sub.s32 	%r1248, %r564, %r1245;
	shl.b32 	%r1249, %r1248, 20;
	add.s32 	%r1250, %r1249, 1072693248;
	mov.b32 	%r1251, 0;
	mov.b64 	%fd306, {%r1251, %r1250};
	mul.f64 	%fd845, %fd306, %fd305;
$L__BB7_137:
	setp.ne.s32 	%p83, %r1, 0;
	add.f64 	%fd307, %fd31, 0d4034000000000000;
	add.f64 	%fd882, %fd307, %fd845;
	cvta.to.global.u64 	%rd128, %rd95;
	shl.b64 	%rd129, %rd6, 3;
	add.s64 	%rd14, %rd128, %rd129;
	st.global.f64 	[%rd14], %fd882;
	@%p83 bra 	$L__BB7_139;
	st.local.f64 	[%rd5], %fd882;
	mov.u64 	%rd130, $str;
	cvta.global.u64 	%rd131, %rd130;
	{ // callseq 18, 0
	.param .b64 param0;
	st.param.b64 	[param0], %rd131;
	.param .b64 param1;
	st.param.b64 	[param1], %rd103;
	.param .b32 retval0;
	call.uni (retval0), 
	vprintf, 
	(
	param0, 
	param1
	);
	ld.param.b32 	%r1252, [retval0];
	} // callseq 18
$L__BB7_139:
	mov.f32 	%f162, 0f3F017731;
	cvt.sat.f32.f32 	%f163, %f162;
	mov.f32 	%f164, 0f4B400001;
	mov.f32 	%f165, 0f437C0000;
	fma.rm.f32 	%f166, %f163, %f165, %f164;
	add.f32 	%f167, %f166, 0fCB40007F;
	mov.f32 	%f168, 0f3FB8AA3B;
	sub.f32 	%f169, %f168, %f167;
	add.f32 	%f170, %f169, 0f32A57060;
	mov.b32 	%r1254, %f166;
	shl.b32 	%r1255, %r1254, 23;
	mov.b32 	%f171, %r1255;
	ex2.approx.ftz.f32 	%f172, %f170;
	mul.f32 	%f173, %f172, %f171;
	cvt.f64.f32 	%fd308, %f173;
	mul.f64 	%fd36, %fd308, 0d0000000000000000;
	cvt.rn.f32.f64 	%f4, %fd879;
	abs.f32 	%f5, %f4;
	setp.lt.f32 	%p84, %f5, 0f00800000;
	mul.f32 	%f174, %f5, 0f4B800000;
	selp.f32 	%f175, %f174, %f5, %p84;
	selp.f32 	%f176, 0fC1C00000, 0f00000000, %p84;
	mov.b32 	%r1256, %f175;
	add.s32 	%r1257, %r1256, -1060439283;
	and.b32  	%r1258, %r1257, -8388608;
	sub.s32 	%r1259, %r1256, %r1258;
	mov.b32 	%f177, %r1259;
	cvt.rn.f32.s32 	%f178, %r1258;
	fma.rn.f32 	%f179, %f178, 0f34000000, %f176;
	add.f32 	%f180, %f177, 0fBF800000;
	add.f32 	%f181, %f177, 0f3F800000;
	rcp.approx.ftz.f32 	%f182, %f181;
	add.f32 	%f183, %f180, %f180;
	mul.f32 	%f184, %f183, %f182;
	mul.f32 	%f185, %f184, %f184;
	sub.f32 	%f186, %f180, %f184;
	add.f32 	%f187, %f186, %f186;
	neg.f32 	%f188, %f184;
	fma.rn.f32 	%f189, %f188, %f180, %f187;
	mul.rn.f32 	%f190, %f182, %f189;
	fma.rn.f32 	%f191, %f185, 0f3A2C32E4, 0f3B52E7DB;
	fma.rn.f32 	%f192, %f191, %f185, 0f3C93BB73;
	fma.rn.f32 	%f193, %f192, %f185, 0f3DF6384F;
	mul.rn.f32 	%f194, %f193, %f185;
	fma.rn.f32 	%f195, %f184, 0f3FB8AA3B, %f179;
	sub.f32 	%f196, %f179, %f195;
	fma.rn.f32 	%f197, %f184, 0f3FB8AA3B, %f196;
	fma.rn.f32 	%f198, %f190, 0f3FB8AA3B, %f197;
	fma.rn.f32 	%f199, %f184, 0f32A55E34, %f198;
	mul.f32 	%f200, %f194, 0f40400000;
	fma.rn.f32 	%f201, %f200, %f190, %f199;
	fma.rn.f32 	%f202, %f194, %f184, %f201;
	add.rn.f32 	%f6, %f195, %f202;
	neg.f32 	%f203, %f195;
	add.rn.f32 	%f204, %f6, %f203;
	neg.f32 	%f205, %f204;
	add.rn.f32 	%f7, %f202, %f205;
	mov.f32 	%f206, 0f40000000;
	mul.rn.f32 	%f207, %f6, %f206;
	neg.f32 	%f208, %f207;
	fma.rn.f32 	%f209, %f6, 0f40000000, %f208;
	fma.rn.f32 	%f210, %f7, 0f40000000, %f209;
	cvt.rni.f32.f32 	%f211, %f207;
	sub.f32 	%f212, %f207, %f211;
	add.f32 	%f213, %f212, %f210;
	fma.rn.f32 	%f214, %f213, 0f391FCB8E, 0f3AAF85ED;
	fma.rn.f32 	%f215, %f214, %f213, 0f3C1D9856;
	fma.rn.f32 	%f216, %f215, %f213, 0f3D6357BB;
	fma.rn.f32 	%f217, %f216, %f213, 0f3E75FDEC;
	fma.rn.f32 	%f218, %f217, %f213, 0f3F317218;
	fma.rn.f32 	%f219, %f218, %f213, 0f3F800000;
	cvt.rzi.s32.f32 	%r1260, %f211;
	setp.gt.f32 	%p85, %f211, 0f00000000;
	selp.b32 	%r1261, 0, -2097152000, %p85;
	add.s32 	%r1262, %r1261, 2130706432;
	mov.b32 	%f220, %r1262;
	mul.f32 	%f221, %f219, %f220;
	shl.b32 	%r1263, %r1260, 23;
	sub.s32 	%r1264, %r1263, %r1261;
	mov.b32 	%f222, %r1264;
	mul.f32 	%f223, %f221, %f222;
	abs.f32 	%f224, %f207;
	setp.gt.f32 	%p86, %f224, 0f43180000;
	setp.lt.f32 	%p87, %f207, 0f00000000;
	selp.f32 	%f225, 0f00000000, 0f7F800000, %p87;
	selp.f32 	%f8, %f225, %f223, %p86;
	setp.eq.f32 	%p88, %f4, 0f3F800000;
	mov.f32 	%f867, 0f3F800000;
	@%p88 bra 	$L__BB7_144;
	setp.num.f32 	%p89, %f5, %f5;
	@%p89 bra 	$L__BB7_142;
	mov.f32 	%f227, 0f40000000;
	add.rn.f32 	%f867, %f4, %f227;
	bra.uni 	$L__BB7_144;
$L__BB7_142:
	setp.neu.f32 	%p90, %f4, 0f00000000;
	setp.neu.f32 	%p91, %f5, 0f7F800000;
	and.pred  	%p92, %p90, %p91;
	mov.f32 	%f867, %f8;
	@%p92 bra 	$L__BB7_144;
	add.f32 	%f226, %f4, %f4;
	mov.b32 	%r1265, %f226;
	and.b32  	%r1266, %r1265, 2147483647;
	mov.b32 	%f867, %r1266;
$L__BB7_144:
	setp.eq.f32 	%p93, %f4, 0f3F800000;
	mov.f32 	%f868, 0f3F800000;
	mul.rn.f32 	%f229, %f6, %f868;
	sub.f32 	%f230, %f6, %f229;
	add.f32 	%f231, %f7, %f230;
	cvt.rni.f32.f32 	%f232, %f229;
	sub.f32 	%f233, %f229, %f232;
	add.f32 	%f234, %f233, %f231;
	fma.rn.f32 	%f235, %f234, 0f391FCB8E, 0f3AAF85ED;
	fma.rn.f32 	%f236, %f235, %f234, 0f3C1D9856;
	fma.rn.f32 	%f237, %f236, %f234, 0f3D6357BB;
	fma.rn.f32 	%f238, %f237, %f234, 0f3E75FDEC;
	fma.rn.f32 	%f239, %f238, %f234, 0f3F317218;
	fma.rn.f32 	%f240, %f239, %f234, 0f3F800000;
	cvt.rzi.s32.f32 	%r1267, %f232;
	setp.gt.f32 	%p94, %f232, 0f00000000;
	selp.b32 	%r1268, 0, -2097152000, %p94;
	add.s32 	%r1269, %r1268, 2130706432;
	mov.b32 	%f241, %r1269;
	mul.f32 	%f242, %f240, %f241;
	shl.b32 	%r1270, %r1267, 23;
	sub.s32 	%r1271, %r1270, %r1268;
	mov.b32 	%f243, %r1271;
	mul.f32 	%f244, %f242, %f243;
	abs.f32 	%f245, %f229;
	setp.gt.f32 	%p95, %f245, 0f43180000;
	setp.lt.f32 	%p96, %f229, 0f00000000;
	selp.f32 	%f246, 0f00000000, 0f7F800000, %p96;
	selp.f32 	%f12, %f246, %f244, %p95;
	@%p93 bra 	$L__BB7_151;
	setp.num.f32 	%p97, %f5, %f5;
	@%p97 bra 	$L__BB7_147;
	mov.f32 	%f247, 0f3F800000;
	add.rn.f32 	%f868, %f4, %f247;
	bra.uni 	$L__BB7_151;
$L__BB7_147:
	setp.neu.f32 	%p98, %f4, 0f00000000;
	setp.neu.f32 	%p99, %f5, 0f7F800000;
	and.pred  	%p100, %p98, %p99;
	@%p100 bra 	$L__BB7_149;
	add.f32 	%f868, %f4, %f4;
	bra.uni 	$L__BB7_151;
$L__BB7_149:
	setp.geu.f32 	%p101, %f4, 0f00000000;
	mov.f32 	%f868, %f12;
	@%p101 bra 	$L__BB7_151;
	neg.f32 	%f868, %f12;
$L__BB7_151:
	cvt.f64.f32 	%fd309, %f868;
	cvt.f64.f32 	%fd37, %f867;
	fma.rn.f64 	%fd38, %fd309, 0d4000000000000000, 0d0000000000000000;
	cvt.rn.f32.f64 	%f17, %fd3;
	mul.f32 	%f248, %f17, 0f3F22F983;
	cvt.rni.s32.f32 	%r2117, %f248;
	cvt.rn.f32.s32 	%f249, %r2117;
	fma.rn.f32 	%f250, %f249, 0fBFC90FDA, %f17;
	fma.rn.f32 	%f251, %f249, 0fB3A22168, %f250;
	fma.rn.f32 	%f878, %f249, 0fA7C234C5, %f251;
	abs.f32 	%f19, %f17;
	setp.ltu.f32 	%p102, %f19, 0f47CE4780;
	mov.u32 	%r2097, %r2117;
	mov.f32 	%f869, %f878;
	@%p102 bra 	$L__BB7_159;
	setp.neu.f32 	%p103, %f19, 0f7F800000;
	@%p103 bra 	$L__BB7_154;
	mov.f32 	%f254, 0f00000000;
	mul.rn.f32 	%f869, %f17, %f254;
	mov.b32 	%r2097, 0;
	bra.uni 	$L__BB7_159;
$L__BB7_154:
	mov.b32 	%r568, %f17;
	shl.b32 	%r1273, %r568, 8;
	or.b32  	%r569, %r1273, -2147483648;
	mov.b64 	%rd328, 0;
	mov.b32 	%r2094, 0;
	mov.u64 	%rd326, __cudart_i2opi_f;
	mov.u64 	%rd327, %rd2;
$L__BB7_155:
	.pragma "nounroll";
	ld.global.nc.u32 	%r1274, [%rd326];
	mad.wide.u32 	%rd135, %r1274, %r569, %rd328;
	shr.u64 	%rd328, %rd135, 32;
	st.local.u32 	[%rd327], %rd135;
	add.s32 	%r2094, %r2094, 1;
	add.s64 	%rd327, %rd327, 4;
	add.s64 	%rd326, %rd326, 4;
	setp.ne.s32 	%p104, %r2094, 6;
	@%p104 bra 	$L__BB7_155;
	shr.u32 	%r1275, %r568, 23;
	st.local.u32 	[%rd2+24], %rd328;
	and.b32  	%r572, %r1275, 31;
	and.b32  	%r1276, %r1275, 224;
	add.s32 	%r1277, %r1276, -128;
	shr.u32 	%r1278, %r1277, 5;
	mul.wide.u32 	%rd136, %r1278, 4;
	sub.s64 	%rd21, %rd2, %rd136;
	ld.local.u32 	%r2095, [%rd21+24];
	ld.local.u32 	%r2096, [%rd21+20];
	setp.eq.s32 	%p105, %r572, 0;
	@%p105 bra 	$L__BB7_158;
	shf.l.wrap.b32 	%r2095, %r2096, %r2095, %r572;
	ld.local.u32 	%r1279, [%rd21+16];
	shf.l.wrap.b32 	%r2096, %r1279, %r2096, %r572;
$L__BB7_158:
	shr.u32 	%r1280, %r2095, 30;
	shf.l.wrap.b32 	%r1281, %r2096, %r2095, 2;
	shl.b32 	%r1282, %r2096, 2;
	shr.u32 	%r1283, %r1281, 31;
	add.s32 	%r1284, %r1283, %r1280;
	neg.s32 	%r1285, %r1284;
	setp.lt.s32 	%p106, %r568, 0;
	selp.b32 	%r2097, %r1285, %r1284, %p106;
	xor.b32  	%r1286, %r1281, %r568;
	shr.s32 	%r1287, %r1281, 31;
	xor.b32  	%r1288, %r1287, %r1281;
	xor.b32  	%r1289, %r1287, %r1282;
	cvt.u64.u32 	%rd137, %r1288;
	shl.b64 	%rd138, %rd137, 32;
	cvt.u64.u32 	%rd139, %r1289;
	or.b64  	%rd140, %rd138, %rd139;
	cvt.rn.f64.s64 	%fd310, %rd140;
	mul.f64 	%fd311, %fd310, 0d3BF921FB54442D19;
	cvt.rn.f32.f64 	%f252, %fd311;
	neg.f32 	%f253, %f252;
	setp.lt.s32 	%p107, %r1286, 0;
	selp.f32 	%f869, %f253, %f252, %p107;
$L__BB7_159:
	setp.ltu.f32 	%p108, %f19, 0f47CE4780;
	add.s32 	%r1291, %r2097, 1;
	mul.rn.f32 	%f255, %f869, %f869;
	and.b32  	%r1292, %r2097, 1;
	setp.eq.b32 	%p109, %r1292, 1;
	selp.f32 	%f256, %f869, 0f3F800000, %p109;
	fma.rn.f32 	%f257, %f255, %f256, 0f00000000;
	fma.rn.f32 	%f258, %f255, 0f37CBAC00, 0fBAB607ED;
	selp.f32 	%f259, 0fB94D4153, %f258, %p109;
	selp.f32 	%f260, 0f3C0885E4, 0f3D2AAABB, %p109;
	fma.rn.f32 	%f261, %f259, %f255, %f260;
	selp.f32 	%f262, 0fBE2AAAA8, 0fBEFFFFFF, %p109;
	fma.rn.f32 	%f263, %f261, %f255, %f262;
	fma.rn.f32 	%f264, %f263, %f257, %f256;
	and.b32  	%r1293, %r1291, 2;
	setp.eq.s32 	%p110, %r1293, 0;
	mov.f32 	%f265, 0f00000000;
	sub.f32 	%f266, %f265, %f264;
	selp.f32 	%f23, %f264, %f266, %p110;
	mov.u32 	%r2101, %r2117;
	mov.f32 	%f870, %f878;
	@%p108 bra 	$L__BB7_167;
	setp.neu.f32 	%p111, %f19, 0f7F800000;
	@%p111 bra 	$L__BB7_162;
	mov.f32 	%f269, 0f00000000;
	mul.rn.f32 	%f870, %f17, %f269;
	mov.b32 	%r2101, 0;
	bra.uni 	$L__BB7_167;
$L__BB7_162:
	mov.b32 	%r581, %f17;
	shl.b32 	%r1295, %r581, 8;
	or.b32  	%r582, %r1295, -2147483648;
	mov.b64 	%rd331, 0;
	mov.b32 	%r2098, 0;
	mov.u64 	%rd329, __cudart_i2opi_f;
	mov.u64 	%rd330, %rd1;
$L__BB7_163:
	.pragma "nounroll";
	ld.global.nc.u32 	%r1296, [%rd329];
	mad.wide.u32 	%rd143, %r1296, %r582, %rd331;
	shr.u64 	%rd331, %rd143, 32;
	st.local.u32 	[%rd330], %rd143;
	add.s32 	%r2098, %r2098, 1;
	add.s64 	%rd330, %rd330, 4;
	add.s64 	%rd329, %rd329, 4;
	setp.ne.s32 	%p112, %r2098, 6;
	@%p112 bra 	$L__BB7_163;
	shr.u32 	%r1297, %r581, 23;
	st.local.u32 	[%rd1+24], %rd331;
	and.b32  	%r585, %r1297, 31;
	and.b32  	%r1298, %r1297, 224;
	add.s32 	%r1299, %r1298, -128;
	shr.u32 	%r1300, %r1299, 5;
	mul.wide.u32 	%rd144, %r1300, 4;
	sub.s64 	%rd28, %rd1, %rd144;
	ld.local.u32 	%r2099, [%rd28+24];
	ld.local.u32 	%r2100, [%rd28+20];
	setp.eq.s32 	%p113, %r585, 0;
	@%p113 bra 	$L__BB7_166;
	shf.l.wrap.b32 	%r2099, %r2100, %r2099, %r585;
	ld.local.u32 	%r1301, [%rd28+16];
	shf.l.wrap.b32 	%r2100, %r1301, %r2100, %r585;
$L__BB7_166:
	shr.u32 	%r1302, %r2099, 30;
	shf.l.wrap.b32 	%r1303, %r2100, %r2099, 2;
	shl.b32 	%r1304, %r2100, 2;
	shr.u32 	%r1305, %r1303, 31;
	add.s32 	%r1306, %r1305, %r1302;
	neg.s32 	%r1307, %r1306;
	setp.lt.s32 	%p114, %r581, 0;
	selp.b32 	%r2101, %r1307, %r1306, %p114;
	xor.b32  	%r1308, %r1303, %r581;
	shr.s32 	%r1309, %r1303, 31;
	xor.b32  	%r1310, %r1309, %r1303;
	xor.b32  	%r1311, %r1309, %r1304;
	cvt.u64.u32 	%rd145, %r1310;
	shl.b64 	%rd146, %rd145, 32;
	cvt.u64.u32 	%rd147, %r1311;
	or.b64  	%rd148, %rd146, %rd147;
	cvt.rn.f64.s64 	%fd312, %rd148;
	mul.f64 	%fd313, %fd312, 0d3BF921FB54442D19;
	cvt.rn.f32.f64 	%f267, %fd313;
	neg.f32 	%f268, %f267;
	setp.lt.s32 	%p115, %r1308, 0;
	selp.f32 	%f870, %f268, %f267, %p115;
$L__BB7_167:
	mul.rn.f32 	%f271, %f870, %f870;
	and.b32  	%r1313, %r2101, 1;
	setp.eq.b32 	%p116, %r1313, 1;
	selp.f32 	%f272, 0f3F800000, %f870, %p116;
	fma.rn.f32 	%f273, %f271, %f272, 0f00000000;
	fma.rn.f32 	%f274, %f271, 0f37CBAC00, 0fBAB607ED;
	selp.f32 	%f275, %f274, 0fB94D4153, %p116;
	selp.f32 	%f276, 0f3D2AAABB, 0f3C0885E4, %p116;
	fma.rn.f32 	%f277, %f275, %f271, %f276;
	selp.f32 	%f278, 0fBEFFFFFF, 0fBE2AAAA8, %p116;
	fma.rn.f32 	%f279, %f277, %f271, %f278;
	fma.rn.f32 	%f280, %f279, %f273, %f272;
	and.b32  	%r1314, %r2101, 2;
	setp.eq.s32 	%p117, %r1314, 0;
	mov.f32 	%f281, 0f00000000;
	sub.f32 	%f282, %f281, %f280;
	selp.f32 	%f283, %f280, %f282, %p117;
	cvt.f64.f32 	%fd314, %f283;
	mul.f64 	%fd39, %fd314, 0d401921FB54442D18;
	cvt.f64.f32 	%fd40, %f23;
	cvt.rn.f32.f64 	%f27, %fd878;
	abs.f32 	%f28, %f27;
	setp.lt.f32 	%p118, %f28, 0f00800000;
	mul.f32 	%f284, %f28, 0f4B800000;
	selp.f32 	%f285, %f284, %f28, %p118;
	selp.f32 	%f286, 0fC1C00000, 0f00000000, %p118;
	mov.b32 	%r1315, %f285;
	add.s32 	%r1316, %r1315, -1060439283;
	and.b32  	%r1317, %r1316, -8388608;
	sub.s32 	%r1318, %r1315, %r1317;
	mov.b32 	%f287, %r1318;
	cvt.rn.f32.s32 	%f288, %r1317;
	fma.rn.f32 	%f289, %f288, 0f34000000, %f286;
	add.f32 	%f290, %f287, 0fBF800000;
	add.f32 	%f291, %f287, 0f3F800000;
	rcp.approx.ftz.f32 	%f292, %f291;
	add.f32 	%f293, %f290, %f290;
	mul.f32 	%f294, %f293, %f292;
	mul.f32 	%f295, %f294, %f294;
	sub.f32 	%f296, %f290, %f294;
	add.f32 	%f297, %f296, %f296;
	neg.f32 	%f298, %f294;
	fma.rn.f32 	%f299, %f298, %f290, %f297;
	mul.rn.f32 	%f300, %f292, %f299;
	fma.rn.f32 	%f301, %f295, 0f3A2C32E4, 0f3B52E7DB;
	fma.rn.f32 	%f302, %f301, %f295, 0f3C93BB73;
	fma.rn.f32 	%f303, %f302, %f295, 0f3DF6384F;
	mul.rn.f32 	%f304, %f303, %f295;
	fma.rn.f32 	%f305, %f294, 0f3FB8AA3B, %f289;
	sub.f32 	%f306, %f289, %f305;
	fma.rn.f32 	%f307, %f294, 0f3FB8AA3B, %f306;
	fma.rn.f32 	%f308, %f300, 0f3FB8AA3B, %f307;
	fma.rn.f32 	%f309, %f294, 0f32A55E34, %f308;
	mul.f32 	%f310, %f304, 0f40400000;
	fma.rn.f32 	%f311, %f310, %f300, %f309;
	fma.rn.f32 	%f312, %f304, %f294, %f311;
	add.rn.f32 	%f29, %f305, %f312;
	neg.f32 	%f313, %f305;
	add.rn.f32 	%f314, %f29, %f313;
	neg.f32 	%f315, %f314;
	add.rn.f32 	%f30, %f312, %f315;
	mov.f32 	%f316, 0f40000000;
	mul.rn.f32 	%f317, %f29, %f316;
	neg.f32 	%f318, %f317;
	fma.rn.f32 	%f319, %f29, 0f40000000, %f318;
	fma.rn.f32 	%f320, %f30, 0f40000000, %f319;
	cvt.rni.f32.f32 	%f321, %f317;
	sub.f32 	%f322, %f317, %f321;
	add.f32 	%f323, %f322, %f320;
	fma.rn.f32 	%f324, %f323, 0f391FCB8E, 0f3AAF85ED;
	fma.rn.f32 	%f325, %f324, %f323, 0f3C1D9856;
	fma.rn.f32 	%f326, %f325, %f323, 0f3D6357BB;
	fma.rn.f32 	%f327, %f326, %f323, 0f3E75FDEC;
	fma.rn.f32 	%f328, %f327, %f323, 0f3F317218;
	fma.rn.f32 	%f329, %f328, %f323, 0f3F800000;
	cvt.rzi.s32.f32 	%r1319, %f321;
	setp.gt.f32 	%p119, %f321, 0f00000000;
	selp.b32 	%r1320, 0, -2097152000, %p119;
	add.s32 	%r1321, %r1320, 2130706432;
	mov.b32 	%f330, %r1321;
	mul.f32 	%f331, %f329, %f330;
	shl.b32 	%r1322, %r1319, 23;
	sub.s32 	%r1323, %r1322, %r1320;
	mov.b32 	%f332, %r1323;
	mul.f32 	%f333, %f331, %f332;
	abs.f32 	%f334, %f317;
	setp.gt.f32 	%p120, %f334, 0f43180000;
	setp.lt.f32 	%p121, %f317, 0f00000000;
	selp.f32 	%f335, 0f00000000, 0f7F800000, %p121;
	selp.f32 	%f31, %f335, %f333, %p120;
	setp.eq.f32 	%p122, %f27, 0f3F800000;
	mov.f32 	%f871, 0f3F800000;
	@%p122 bra 	$L__BB7_172;
	setp.nan.f32 	%p123, %f28, %f28;
	@%p123 bra 	$L__BB7_171;
	setp.neu.f32 	%p124, %f27, 0f00000000;
	setp.neu.f32 	%p125, %f28, 0f7F800000;
	and.pred  	%p126, %p124, %p125;
	mov.f32 	%f871, %f31;
	@%p126 bra 	$L__BB7_172;
	add.f32 	%f336, %f27, %f27;
	mov.b32 	%r1324, %f336;
	and.b32  	%r1325, %r1324, 2147483647;
	mov.b32 	%f871, %r1325;
	bra.uni 	$L__BB7_172;
$L__BB7_171:
	mov.f32 	%f337, 0f40000000;
	add.rn.f32 	%f871, %f27, %f337;
$L__BB7_172:
	setp.eq.f32 	%p127, %f27, 0f3F800000;
	mov.f32 	%f872, 0f3F800000;
	mul.rn.f32 	%f339, %f29, %f872;
	sub.f32 	%f340, %f29, %f339;
	add.f32 	%f341, %f30, %f340;
	cvt.rni.f32.f32 	%f342, %f339;
	sub.f32 	%f343, %f339, %f342;
	add.f32 	%f344, %f343, %f341;
	fma.rn.f32 	%f345, %f344, 0f391FCB8E, 0f3AAF85ED;
	fma.rn.f32 	%f346, %f345, %f344, 0f3C1D9856;
	fma.rn.f32 	%f347, %f346, %f344, 0f3D6357BB;
	fma.rn.f32 	%f348, %f347, %f344, 0f3E75FDEC;
	fma.rn.f32 	%f349, %f348, %f344, 0f3F317218;
	fma.rn.f32 	%f350, %f349, %f344, 0f3F800000;
	cvt.rzi.s32.f32 	%r1326, %f342;
	setp.gt.f32 	%p128, %f342, 0f00000000;
	selp.b32 	%r1327, 0, -2097152000, %p128;
	add.s32 	%r1328, %r1327, 2130706432;
	mov.b32 	%f351, %r1328;
	mul.f32 	%f352, %f350, %f351;
	shl.b32 	%r1329, %r1326, 23;
	sub.s32 	%r1330, %r1329, %r1327;
	mov.b32 	%f353, %r1330;
	mul.f32 	%f354, %f352, %f353;
	abs.f32 	%f355, %f339;
	setp.gt.f32 	%p129, %f355, 0f43180000;
	setp.lt.f32 	%p130, %f339, 0f00000000;
	selp.f32 	%f356, 0f00000000, 0f7F800000, %p130;
	selp.f32 	%f35, %f356, %f354, %p129;
	@%p127 bra 	$L__BB7_179;
	setp.nan.f32 	%p131, %f28, %f28;
	@%p131 bra 	$L__BB7_178;
	setp.eq.f32 	%p132, %f27, 0f00000000;
	setp.eq.f32 	%p133, %f28, 0f7F800000;
	or.pred  	%p134, %p132, %p133;
	@%p134 bra 	$L__BB7_177;
	setp.geu.f32 	%p135, %f27, 0f00000000;
	mov.f32 	%f872, %f35;
	@%p135 bra 	$L__BB7_179;
	neg.f32 	%f872, %f35;
	bra.uni 	$L__BB7_179;
$L__BB7_177:
	add.f32 	%f872, %f27, %f27;
	bra.uni 	$L__BB7_179;
$L__BB7_178:
	mov.f32 	%f357, 0f3F800000;
	add.rn.f32 	%f872, %f27, %f357;
$L__BB7_179:
	cvt.f64.f32 	%fd315, %f872;
	add.f64 	%fd316, %fd315, %fd315;
	add.f64 	%fd317, %fd37, 0d0000000000000000;
	cvt.f64.f32 	%fd318, %f871;
	add.f64 	%fd41, %fd317, %fd318;
	fma.rn.f64 	%fd42, %fd316, 0d0000000000000000, %fd38;
	cvt.rn.f32.f64 	%f40, %fd13;
	mul.f32 	%f358, %f40, 0f3F22F983;
	cvt.rni.s32.f32 	%r2125, %f358;
	cvt.rn.f32.s32 	%f359, %r2125;
	fma.rn.f32 	%f360, %f359, 0fBFC90FDA, %f40;
	fma.rn.f32 	%f361, %f359, 0fB3A22168, %f360;
	fma.rn.f32 	%f882, %f359, 0fA7C234C5, %f361;
	abs.f32 	%f42, %f40;
	setp.ltu.f32 	%p136, %f42, 0f47CE4780;
	mov.u32 	%r2105, %r2125;
	mov.f32 	%f873, %f882;
	@%p136 bra 	$L__BB7_187;
	setp.eq.f32 	%p137, %f42, 0f7F800000;
	@%p137 bra 	$L__BB7_186;
	mov.b32 	%r595, %f40;
	shl.b32 	%r1332, %r595, 8;
	or.b32  	%r596, %r1332, -2147483648;
	mov.b64 	%rd334, 0;
	mov.b32 	%r2102, 0;
	mov.u64 	%rd332, __cudart_i2opi_f;
	mov.u64 	%rd333, %rd2;
$L__BB7_182:
	.pragma "nounroll";
	ld.global.nc.u32 	%r1333, [%rd332];
	mad.wide.u32 	%rd151, %r1333, %r596, %rd334;
	shr.u64 	%rd334, %rd151, 32;
	st.local.u32 	[%rd333], %rd151;
	add.s32 	%r2102, %r2102, 1;
	add.s64 	%rd333, %rd333, 4;
	add.s64 	%rd332, %rd332, 4;
	setp.ne.s32 	%p138, %r2102, 6;
	@%p138 bra 	$L__BB7_182;
	shr.u32 	%r1334, %r595, 23;
	st.local.u32 	[%rd2+24], %rd334;
	and.b32  	%r599, %r1334, 31;
	and.b32  	%r1335, %r1334, 224;
	add.s32 	%r1336, %r1335, -128;
	shr.u32 	%r1337, %r1336, 5;
	mul.wide.u32 	%rd152, %r1337, 4;
	sub.s64 	%rd35, %rd2, %rd152;
	ld.local.u32 	%r2103, [%rd35+24];
	ld.local.u32 	%r2104, [%rd35+20];
	setp.eq.s32 	%p139, %r599, 0;
	@%p139 bra 	$L__BB7_185;
	shf.l.wrap.b32 	%r2103, %r2104, %r2103, %r599;
	ld.local.u32 	%r1338, [%rd35+16];
	shf.l.wrap.b32 	%r2104, %r1338, %r2104, %r599;
$L__BB7_185:
	shr.u32 	%r1339, %r2103, 30;
	shf.l.wrap.b32 	%r1340, %r2104, %r2103, 2;
	shl.b32 	%r1341, %r2104, 2;
	shr.u32 	%r1342, %r1340, 31;
	add.s32 	%r1343, %r1342, %r1339;
	neg.s32 	%r1344, %r1343;
	setp.lt.s32 	%p140, %r595, 0;
	selp.b32 	%r2105, %r1344, %r1343, %p140;
	xor.b32  	%r1345, %r1340, %r595;
	shr.s32 	%r1346, %r1340, 31;
	xor.b32  	%r1347, %r1346, %r1340;
	xor.b32  	%r1348, %r1346, %r1341;
	cvt.u64.u32 	%rd153, %r1347;
	shl.b64 	%rd154, %rd153, 32;
	cvt.u64.u32 	%rd155, %r1348;
	or.b64  	%rd156, %rd154, %rd155;
	cvt.rn.f64.s64 	%fd319, %rd156;
	mul.f64 	%fd320, %fd319, 0d3BF921FB54442D19;
	cvt.rn.f32.f64 	%f362, %fd320;
	neg.f32 	%f363, %f362;
	setp.lt.s32 	%p141, %r1345, 0;
	selp.f32 	%f873, %f363, %f362, %p141;
	bra.uni 	$L__BB7_187;
$L__BB7_186:
	mov.f32 	%f364, 0f00000000;
	mul.rn.f32 	%f873, %f40, %f364;
	mov.b32 	%r2105, 0;
$L__BB7_187:
	setp.ltu.f32 	%p142, %f42, 0f47CE4780;
	add.s32 	%r1350, %r2105, 1;
	mul.rn.f32 	%f365, %f873, %f873;
	and.b32  	%r1351, %r2105, 1;
	setp.eq.b32 	%p143, %r1351, 1;
	selp.f32 	%f366, %f873, 0f3F800000, %p143;
	fma.rn.f32 	%f367, %f365, %f366, 0f00000000;
	fma.rn.f32 	%f368, %f365, 0f37CBAC00, 0fBAB607ED;
	selp.f32 	%f369, 0fB94D4153, %f368, %p143;
	selp.f32 	%f370, 0f3C0885E4, 0f3D2AAABB, %p143;
	fma.rn.f32 	%f371, %f369, %f365, %f370;
	selp.f32 	%f372, 0fBE2AAAA8, 0fBEFFFFFF, %p143;
	fma.rn.f32 	%f373, %f371, %f365, %f372;
	fma.rn.f32 	%f374, %f373, %f367, %f366;
	and.b32  	%r1352, %r1350, 2;
	setp.eq.s32 	%p144, %r1352, 0;
	mov.f32 	%f375, 0f00000000;
	sub.f32 	%f376, %f375, %f374;
	selp.f32 	%f46, %f374, %f376, %p144;
	mov.u32 	%r2109, %r2125;
	mov.f32 	%f874, %f882;
	@%p142 bra 	$L__BB7_195;
	setp.eq.f32 	%p145, %f42, 0f7F800000;
	@%p145 bra 	$L__BB7_194;
	mov.b32 	%r608, %f40;
	shl.b32 	%r1354, %r608, 8;
	or.b32  	%r609, %r1354, -2147483648;
	mov.b64 	%rd337, 0;
	mov.b32 	%r2106, 0;
	mov.u64 	%rd335, __cudart_i2opi_f;
	mov.u64 	%rd336, %rd1;
$L__BB7_190:
	.pragma "nounroll";
	ld.global.nc.u32 	%r1355, [%rd335];
	mad.wide.u32 	%rd159, %r1355, %r609, %rd337;
	shr.u64 	%rd337, %rd159, 32;
	st.local.u32 	[%rd336], %rd159;
	add.s32 	%r2106, %r2106, 1;
	add.s64 	%rd336, %rd336, 4;
	add.s64 	%rd335, %rd335, 4;
	setp.ne.s32 	%p146, %r2106, 6;
	@%p146 bra 	$L__BB7_190;
	shr.u32 	%r1356, %r608, 23;
	st.local.u32 	[%rd1+24], %rd337;
	and.b32  	%r612, %r1356, 31;
	and.b32  	%r1357, %r1356, 224;
	add.s32 	%r1358, %r1357, -128;
	shr.u32 	%r1359, %r1358, 5;
	mul.wide.u32 	%rd160, %r1359, 4;
	sub.s64 	%rd42, %rd1, %rd160;
	ld.local.u32 	%r2107, [%rd42+24];
	ld.local.u32 	%r2108, [%rd42+20];
	setp.eq.s32 	%p147, %r612, 0;
	@%p147 bra 	$L__BB7_193;
	shf.l.wrap.b32 	%r2107, %r2108, %r2107, %r612;
	ld.local.u32 	%r1360, [%rd42+16];
	shf.l.wrap.b32 	%r2108, %r1360, %r2108, %r612;
$L__BB7_193:
	shr.u32 	%r1361, %r2107, 30;
	shf.l.wrap.b32 	%r1362, %r2108, %r2107, 2;
	shl.b32 	%r1363, %r2108, 2;
	shr.u32 	%r1364, %r1362, 31;
	add.s32 	%r1365, %r1364, %r1361;
	neg.s32 	%r1366, %r1365;
	setp.lt.s32 	%p148, %r608, 0;
	selp.b32 	%r2109, %r1366, %r1365, %p148;
	xor.b32  	%r1367, %r1362, %r608;
	shr.s32 	%r1368, %r1362, 31;
	xor.b32  	%r1369, %r1368, %r1362;
	xor.b32  	%r1370, %r1368, %r1363;
	cvt.u64.u32 	%rd161, %r1369;
	shl.b64 	%rd162, %rd161, 32;
	cvt.u64.u32 	%rd163, %r1370;
	or.b64  	%rd164, %rd162, %rd163;
	cvt.rn.f64.s64 	%fd321, %rd164;
	mul.f64 	%fd322, %fd321, 0d3BF921FB54442D19;
	cvt.rn.f32.f64 	%f377, %fd322;
	neg.f32 	%f378, %f377;
	setp.lt.s32 	%p149, %r1367, 0;
	selp.f32 	%f874, %f378, %f377, %p149;
	bra.uni 	$L__BB7_195;
$L__BB7_194:
	mov.f32 	%f379, 0f00000000;
	mul.rn.f32 	%f874, %f40, %f379;
	mov.b32 	%r2109, 0;
$L__BB7_195:
	setp.eq.f32 	%p150, %f4, 0f3F800000;
	mul.rn.f32 	%f381, %f874, %f874;
	and.b32  	%r1372, %r2109, 1;
	setp.eq.b32 	%p151, %r1372, 1;
	selp.f32 	%f382, 0f3F800000, %f874, %p151;
	fma.rn.f32 	%f383, %f381, %f382, 0f00000000;
	fma.rn.f32 	%f384, %f381, 0f37CBAC00, 0fBAB607ED;
	selp.f32 	%f385, %f384, 0fB94D4153, %p151;
	selp.f32 	%f386, 0f3D2AAABB, 0f3C0885E4, %p151;
	fma.rn.f32 	%f387, %f385, %f381, %f386;
	selp.f32 	%f388, 0fBEFFFFFF, 0fBE2AAAA8, %p151;
	fma.rn.f32 	%f389, %f387, %f381, %f388;
	fma.rn.f32 	%f390, %f389, %f383, %f382;
	and.b32  	%r1373, %r2109, 2;
	setp.eq.s32 	%p152, %r1373, 0;
	mov.f32 	%f391, 0f00000000;
	sub.f32 	%f392, %f391, %f390;
	selp.f32 	%f393, %f390, %f392, %p152;
	cvt.f64.f32 	%fd323, %f393;
	mul.f64 	%fd324, %fd323, 0d0000000000000000;
	add.f64 	%fd325, %fd40, 0d0000000000000000;
	cvt.f64.f32 	%fd326, %f46;
	add.f64 	%fd327, %fd325, %fd326;
	mov.f64 	%fd328, 0d0000000000000000;
	sub.f64 	%fd329, %fd328, %fd39;
	sub.f64 	%fd330, %fd329, %fd324;
	mul.f64 	%fd331, %fd41, 0d3FE0000000000000;
	add.f64 	%fd332, %fd42, %fd42;
	mul.f64 	%fd333, %fd41, 0d0000000000000000;
	sub.f64 	%fd334, %fd332, %fd333;
	mul.f64 	%fd335, %fd334, 0d3FD0000000000000;
	cvt.rn.f32.f64 	%f394, %fd331;
	sqrt.rn.f32 	%f395, %f394;
	cvt.f64.f32 	%fd336, %f395;
	add.f64 	%fd337, %fd336, %fd336;
	div.rn.f64 	%fd338, %fd335, %fd337;
	mul.f64 	%fd339, %fd336, 0dBFC999999999999A;
	mul.f64 	%fd340, %fd338, 0d3FC999999999999A;
	cvt.rn.f32.f64 	%f396, %fd339;
	fma.rn.f32 	%f397, %f396, 0f3BBB989D, 0f3F000000;
	cvt.sat.f32.f32 	%f398, %f397;
	mov.f32 	%f399, 0f4B400001;
	mov.f32 	%f400, 0f437C0000;
	fma.rm.f32 	%f401, %f398, %f400, %f399;
	add.f32 	%f402, %f401, 0fCB40007F;
	neg.f32 	%f403, %f402;
	fma.rn.f32 	%f404, %f396, 0f3FB8AA3B, %f403;
	fma.rn.f32 	%f405, %f396, 0f32A57060, %f404;
	mov.b32 	%r1374, %f401;
	shl.b32 	%r1375, %r1374, 23;
	mov.b32 	%f406, %r1375;
	ex2.approx.ftz.f32 	%f407, %f405;
	mul.f32 	%f408, %f407, %f406;
	cvt.f64.f32 	%fd341, %f408;
	mul.f64 	%fd342, %fd340, %fd341;
	mul.f64 	%fd343, %fd342, 0d4034000000000000;
	fma.rn.f64 	%fd344, %fd341, 0d0000000000000000, %fd343;
	mul.f64 	%fd345, %fd327, 0d3FE0000000000000;
	add.f64 	%fd346, %fd330, %fd330;
	mul.f64 	%fd347, %fd327, 0d0000000000000000;
	sub.f64 	%fd348, %fd346, %fd347;
	mul.f64 	%fd349, %fd348, 0d3FD0000000000000;
	cvt.rn.f32.f64 	%f409, %fd345;
	fma.rn.f32 	%f410, %f409, 0f3BBB989D, 0f3F000000;
	cvt.sat.f32.f32 	%f411, %f410;
	fma.rm.f32 	%f412, %f411, %f400, %f399;
	add.f32 	%f413, %f412, 0fCB40007F;
	neg.f32 	%f414, %f413;
	fma.rn.f32 	%f415, %f409, 0f3FB8AA3B, %f414;
	fma.rn.f32 	%f416, %f409, 0f32A57060, %f415;
	mov.b32 	%r1376, %f412;
	shl.b32 	%r1377, %r1376, 23;
	mov.b32 	%f417, %r1377;
	ex2.approx.ftz.f32 	%f418, %f416;
	mul.f32 	%f419, %f418, %f417;
	cvt.f64.f32 	%fd350, %f419;
	mul.f64 	%fd351, %fd349, %fd350;
	sub.f64 	%fd352, %fd328, %fd351;
	add.f64 	%fd353, %fd352, %fd344;
	add.f64 	%fd881, %fd36, %fd353;
	mov.f32 	%f875, 0f3F800000;
	@%p150 bra 	$L__BB7_200;
	setp.nan.f32 	%p153, %f5, %f5;
	@%p153 bra 	$L__BB7_199;
	setp.neu.f32 	%p154, %f4, 0f00000000;
	setp.neu.f32 	%p155, %f5, 0f7F800000;
	and.pred  	%p156, %p154, %p155;
	mov.f32 	%f875, %f8;
	@%p156 bra 	$L__BB7_200;
	add.f32 	%f420, %f4, %f4;
	mov.b32 	%r1378, %f420;
	and.b32  	%r1379, %r1378, 2147483647;
	mov.b32 	%f875, %r1379;
	bra.uni 	$L__BB7_200;
$L__BB7_199:
	mov.f32 	%f421, 0f40000000;
	add.rn.f32 	%f875, %f4, %f421;
$L__BB7_200:
	setp.eq.f32 	%p157, %f4, 0f3F800000;
	mov.f32 	%f876, 0f3F800000;
	@%p157 bra 	$L__BB7_207;
	setp.nan.f32 	%p158, %f5, %f5;
	@%p158 bra 	$L__BB7_206;
	setp.eq.f32 	%p159, %f4, 0f00000000;
	setp.eq.f32 	%p160, %f5, 0f7F800000;
	or.pred  	%p161, %p159, %p160;
	@%p161 bra 	$L__BB7_205;
	setp.geu.f32 	%p162, %f4, 0f00000000;
	mov.f32 	%f876, %f12;
	@%p162 bra 	$L__BB7_207;
	neg.f32 	%f876, %f12;
	bra.uni 	$L__BB7_207;
$L__BB7_205:
	add.f32 	%f876, %f4, %f4;
	bra.uni 	$L__BB7_207;
$L__BB7_206:
	mov.f32 	%f423, 0f3F800000;
	add.rn.f32 	%f876, %f4, %f423;
$L__BB7_207:
	setp.ltu.f32 	%p163, %f19, 0f47CE4780;
	cvt.f64.f32 	%fd354, %f876;
	add.f64 	%fd355, %fd354, %fd354;
	cvt.f64.f32 	%fd44, %f875;
	fma.rn.f64 	%fd45, %fd355, 0d0000000000000000, 0d0000000000000000;
	mov.u32 	%r2113, %r2117;
	mov.f32 	%f877, %f878;
	@%p163 bra 	$L__BB7_215;
	setp.eq.f32 	%p164, %f19, 0f7F800000;
	@%p164 bra 	$L__BB7_214;
	mov.b32 	%r621, %f17;
	shl.b32 	%r1381, %r621, 8;
	or.b32  	%r622, %r1381, -2147483648;
	mov.b64 	%rd340, 0;
	mov.b32 	%r2110, 0;
	mov.u64 	%rd338, __cudart_i2opi_f;
	mov.u64 	%rd339, %rd2;
$L__BB7_210:
	.pragma "nounroll";
	ld.global.nc.u32 	%r1382, [%rd338];
	mad.wide.u32 	%rd167, %r1382, %r622, %rd340;
	shr.u64 	%rd340, %rd167, 32;
	st.local.u32 	[%rd339], %rd167;
	add.s32 	%r2110, %r2110, 1;
	add.s64 	%rd339, %rd339, 4;
	add.s64 	%rd338, %rd338, 4;
	setp.ne.s32 	%p165, %r2110, 6;
	@%p165 bra 	$L__BB7_210;
	shr.u32 	%r1383, %r621, 23;
	st.local.u32 	[%rd2+24], %rd340;
	and.b32  	%r625, %r1383, 31;
	and.b32  	%r1384, %r1383, 224;
	add.s32 	%r1385, %r1384, -128;
	shr.u32 	%r1386, %r1385, 5;
	mul.wide.u32 	%rd168, %r1386, 4;
	sub.s64 	%rd49, %rd2, %rd168;
	ld.local.u32 	%r2111, [%rd49+24];
	ld.local.u32 	%r2112, [%rd49+20];
	setp.eq.s32 	%p166, %r625, 0;
	@%p166 bra 	$L__BB7_213;
	shf.l.wrap.b32 	%r2111, %r2112, %r2111, %r625;
	ld.local.u32 	%r1387, [%rd49+16];
	shf.l.wrap.b32 	%r2112, %r1387, %r2112, %r625;
$L__BB7_213:
	shr.u32 	%r1388, %r2111, 30;
	shf.l.wrap.b32 	%r1389, %r2112, %r2111, 2;
	shl.b32 	%r1390, %r2112, 2;
	shr.u32 	%r1391, %r1389, 31;
	add.s32 	%r1392, %r1391, %r1388;
	neg.s32 	%r1393, %r1392;
	setp.lt.s32 	%p167, %r621, 0;
	selp.b32 	%r2113, %r1393, %r1392, %p167;
	xor.b32  	%r1394, %r1389, %r621;
	shr.s32 	%r1395, %r1389, 31;
	xor.b32  	%r1396, %r1395, %r1389;
	xor.b32  	%r1397, %r1395, %r1390;
	cvt.u64.u32 	%rd169, %r1396;
	shl.b64 	%rd170, %rd169, 32;
	cvt.u64.u32 	%rd171, %r1397;
	or.b64  	%rd172, %rd170, %rd171;
	cvt.rn.f64.s64 	%fd356, %rd172;
	mul.f64 	%fd357, %fd356, 0d3BF921FB54442D19;
	cvt.rn.f32.f64 	%f424, %fd357;
	neg.f32 	%f425, %f424;
	setp.lt.s32 	%p168, %r1394, 0;
	selp.f32 	%f877, %f425, %f424, %p168;
	bra.uni 	$L__BB7_215;
$L__BB7_214:
	mov.f32 	%f426, 0f00000000;
	mul.rn.f32 	%f877, %f17, %f426;
	mov.b32 	%r2113, 0;
$L__BB7_215:
	setp.ltu.f32 	%p169, %f19, 0f47CE4780;
	add.s32 	%r1399, %r2113, 1;
	mul.rn.f32 	%f427, %f877, %f877;
	and.b32  	%r1400, %r2113, 1;
	setp.eq.b32 	%p170, %r1400, 1;
	selp.f32 	%f428, %f877, 0f3F800000, %p170;
	fma.rn.f32 	%f429, %f427, %f428, 0f00000000;
	fma.rn.f32 	%f430, %f427, 0f37CBAC00, 0fBAB607ED;
	selp.f32 	%f431, 0fB94D4153, %f430, %p170;
	selp.f32 	%f432, 0f3C0885E4, 0f3D2AAABB, %p170;
	fma.rn.f32 	%f433, %f431, %f427, %f432;
	selp.f32 	%f434, 0fBE2AAAA8, 0fBEFFFFFF, %p170;
	fma.rn.f32 	%f435, %f433, %f427, %f434;
	fma.rn.f32 	%f436, %f435, %f429, %f428;
	and.b32  	%r1401, %r1399, 2;
	setp.eq.s32 	%p171, %r1401, 0;
	mov.f32 	%f437, 0f00000000;
	sub.f32 	%f438, %f437, %f436;
	selp.f32 	%f60, %f436, %f438, %p171;
	@%p169 bra 	$L__BB7_223;
	setp.eq.f32 	%p172, %f19, 0f7F800000;
	@%p172 bra 	$L__BB7_222;
	mov.b32 	%r634, %f17;
	shl.b32 	%r1403, %r634, 8;
	or.b32  	%r635, %r1403, -2147483648;
	mov.b64 	%rd343, 0;
	mov.b32 	%r2114, 0;
	mov.u64 	%rd341, __cudart_i2opi_f;
	mov.u64 	%rd342, %rd1;
$L__BB7_218:
	.pragma "nounroll";
	ld.global.nc.u32 	%r1404, [%rd341];
	mad.wide.u32 	%rd175, %r1404, %r635, %rd343;
	shr.u64 	%rd343, %rd175, 32;
	st.local.u32 	[%rd342], %rd175;
	add.s32 	%r2114, %r2114, 1;
	add.s64 	%rd342, %rd342, 4;
	add.s64 	%rd341, %rd341, 4;
	setp.ne.s32 	%p173, %r2114, 6;
	@%p173 bra 	$L__BB7_218;
	shr.u32 	%r1405, %r634, 23;
	st.local.u32 	[%rd1+24], %rd343;
	and.b32  	%r638, %r1405, 31;
	and.b32  	%r1406, %r1405, 224;
	add.s32 	%r1407, %r1406, -128;
	shr.u32 	%r1408, %r1407, 5;
	mul.wide.u32 	%rd176, %r1408, 4;
	sub.s64 	%rd56, %rd1, %rd176;
	ld.local.u32 	%r2115, [%rd56+24];
	ld.local.u32 	%r2116, [%rd56+20];
	setp.eq.s32 	%p174, %r638, 0;
	@%p174 bra 	$L__BB7_221;
	shf.l.wrap.b32 	%r2115, %r2116, %r2115, %r638;
	ld.local.u32 	%r1409, [%rd56+16];
	shf.l.wrap.b32 	%r2116, %r1409, %r2116, %r638;
$L__BB7_221:
	shr.u32 	%r1410, %r2115, 30;
	shf.l.wrap.b32 	%r1411, %r2116, %r2115, 2;
	shl.b32 	%r1412, %r2116, 2;
	shr.u32 	%r1413, %r1411, 31;
	add.s32 	%r1414, %r1413, %r1410;
	neg.s32 	%r1415, %r1414;
	setp.lt.s32 	%p175, %r634, 0;
	selp.b32 	%r2117, %r1415, %r1414, %p175;
	xor.b32  	%r1416, %r1411, %r634;
	shr.s32 	%r1417, %r1411, 31;
	xor.b32  	%r1418, %r1417, %r1411;
	xor.b32  	%r1419, %r1417, %r1412;
	cvt.u64.u32 	%rd177, %r1418;
	shl.b64 	%rd178, %rd177, 32;
	cvt.u64.u32 	%rd179, %r1419;
	or.b64  	%rd180, %rd178, %rd179;
	cvt.rn.f64.s64 	%fd358, %rd180;
	mul.f64 	%fd359, %fd358, 0d3BF921FB54442D19;
	cvt.rn.f32.f64 	%f439, %fd359;
	neg.f32 	%f440, %f439;
	setp.lt.s32 	%p176, %r1416, 0;
	selp.f32 	%f878, %f440, %f439, %p176;
	bra.uni 	$L__BB7_223;
$L__BB7_222:
	mov.f32 	%f441, 0f00000000;
	mul.rn.f32 	%f878, %f17, %f441;
	mov.b32 	%r2117, 0;
$L__BB7_223:
	setp.eq.f32 	%p177, %f27, 0f3F800000;
	mul.rn.f32 	%f443, %f878, %f878;
	and.b32  	%r1421, %r2117, 1;
	setp.eq.b32 	%p178, %r1421, 1;
	selp.f32 	%f444, 0f3F800000, %f878, %p178;
	fma.rn.f32 	%f445, %f443, %f444, 0f00000000;
	fma.rn.f32 	%f446, %f443, 0f37CBAC00, 0fBAB607ED;
	selp.f32 	%f447, %f446, 0fB94D4153, %p178;
	selp.f32 	%f448, 0f3D2AAABB, 0f3C0885E4, %p178;
	fma.rn.f32 	%f449, %f447, %f443, %f448;
	selp.f32 	%f450, 0fBEFFFFFF, 0fBE2AAAA8, %p178;
	fma.rn.f32 	%f451, %f449, %f443, %f450;
	fma.rn.f32 	%f452, %f451, %f445, %f444;
	and.b32  	%r1422, %r2117, 2;
	setp.eq.s32 	%p179, %r1422, 0;
	mov.f32 	%f453, 0f00000000;
	sub.f32 	%f454, %f453, %f452;
	selp.f32 	%f455, %f452, %f454, %p179;
	cvt.f64.f32 	%fd360, %f455;
	mul.f64 	%fd46, %fd360, 0d0000000000000000;
	cvt.f64.f32 	%fd47, %f60;
	mov.f32 	%f879, 0f3F800000;
	@%p177 bra 	$L__BB7_228;
	setp.nan.f32 	%p180, %f28, %f28;
	@%p180 bra 	$L__BB7_227;
	setp.neu.f32 	%p181, %f27, 0f00000000;
	setp.neu.f32 	%p182, %f28, 0f7F800000;
	and.pred  	%p183, %p181, %p182;
	mov.f32 	%f879, %f31;
	@%p183 bra 	$L__BB7_228;
	add.f32 	%f456, %f27, %f27;
	mov.b32 	%r1423, %f456;
	and.b32  	%r1424, %r1423, 2147483647;
	mov.b32 	%f879, %r1424;
	bra.uni 	$L__BB7_228;
$L__BB7_227:
	mov.f32 	%f457, 0f40000000;
	add.rn.f32 	%f879, %f27, %f457;
$L__BB7_228:
	setp.eq.f32 	%p184, %f27, 0f3F800000;
	mov.f32 	%f880, 0f3F800000;
	@%p184 bra 	$L__BB7_235;
	setp.nan.f32 	%p185, %f28, %f28;
	@%p185 bra 	$L__BB7_234;
	setp.eq.f32 	%p186, %f27, 0f00000000;
	setp.eq.f32 	%p187, %f28, 0f7F800000;
	or.pred  	%p188, %p186, %p187;
	@%p188 bra 	$L__BB7_233;
	setp.geu.f32 	%p189, %f27, 0f00000000;
	mov.f32 	%f880, %f35;
	@%p189 bra 	$L__BB7_235;
	neg.f32 	%f880, %f35;
	bra.uni 	$L__BB7_235;
$L__BB7_233:
	add.f32 	%f880, %f27, %f27;
	bra.uni 	$L__BB7_235;
$L__BB7_234:
	mov.f32 	%f459, 0f3F800000;
	add.rn.f32 	%f880, %f27, %f459;
$L__BB7_235:
	setp.ltu.f32 	%p190, %f42, 0f47CE4780;
	cvt.f64.f32 	%fd361, %f880;
	add.f64 	%fd362, %fd44, 0d0000000000000000;
	cvt.f64.f32 	%fd363, %f879;
	add.f64 	%fd48, %fd362, %fd363;
	fma.rn.f64 	%fd49, %fd361, 0d4000000000000000, %fd45;
	mov.u32 	%r2121, %r2125;
	mov.f32 	%f881, %f882;
	@%p190 bra 	$L__BB7_243;
	setp.eq.f32 	%p191, %f42, 0f7F800000;
	@%p191 bra 	$L__BB7_242;
	mov.b32 	%r647, %f40;
	shl.b32 	%r1426, %r647, 8;
	or.b32  	%r648, %r1426, -2147483648;
	mov.b64 	%rd346, 0;
	mov.b32 	%r2118, 0;
	mov.u64 	%rd344, __cudart_i2opi_f;
	mov.u64 	%rd345, %rd2;
$L__BB7_238:
	.pragma "nounroll";
	ld.global.nc.u32 	%r1427, [%rd344];
	mad.wide.u32 	%rd183, %r1427, %r648, %rd346;
	shr.u64 	%rd346, %rd183, 32;
	st.local.u32 	[%rd345], %rd183;
	add.s32 	%r2118, %r2118, 1;
	add.s64 	%rd345, %rd345, 4;
	add.s64 	%rd344, %rd344, 4;
	setp.ne.s32 	%p192, %r2118, 6;
	@%p192 bra 	$L__BB7_238;
	shr.u32 	%r1428, %r647, 23;
	st.local.u32 	[%rd2+24], %rd346;
	and.b32  	%r651, %r1428, 31;
	and.b32  	%r1429, %r1428, 224;
	add.s32 	%r1430, %r1429, -128;
	shr.u32 	%r1431, %r1430, 5;
	mul.wide.u32 	%rd184, %r1431, 4;
	sub.s64 	%rd63, %rd2, %rd184;
	ld.local.u32 	%r2119, [%rd63+24];
	ld.local.u32 	%r2120, [%rd63+20];
	setp.eq.s32 	%p193, %r651, 0;
	@%p193 bra 	$L__BB7_241;
	shf.l.wrap.b32 	%r2119, %r2120, %r2119, %r651;
	ld.local.u32 	%r1432, [%rd63+16];
	shf.l.wrap.b32 	%r2120, %r1432, %r2120, %r651;
$L__BB7_241:
	shr.u32 	%r1433, %r2119, 30;
	shf.l.wrap.b32 	%r1434, %r2120, %r2119, 2;
	shl.b32 	%r1435, %r2120, 2;
	shr.u32 	%r1436, %r1434, 31;
	add.s32 	%r1437, %r1436, %r1433;
	neg.s32 	%r1438, %r1437;
	setp.lt.s32 	%p194, %r647, 0;
	selp.b32 	%r2121, %r1438, %r1437, %p194;
	xor.b32  	%r1439, %r1434, %r647;
	shr.s32 	%r1440, %r1434, 31;
	xor.b32  	%r1441, %r1440, %r1434;
	xor.b32  	%r1442, %r1440, %r1435;
	cvt.u64.u32 	%rd185, %r1441;
	shl.b64 	%rd186, %rd185, 32;
	cvt.u64.u32 	%rd187, %r1442;
	or.b64  	%rd188, %rd186, %rd187;
	cvt.rn.f64.s64 	%fd364, %rd188;
	mul.f64 	%fd365, %fd364, 0d3BF921FB54442D19;
	cvt.rn.f32.f64 	%f460, %fd365;
	neg.f32 	%f461, %f460;
	setp.lt.s32 	%p195, %r1439, 0;
	selp.f32 	%f881, %f461, %f460, %p195;
	bra.uni 	$L__BB7_243;
$L__BB7_242:
	mov.f32 	%f462, 0f00000000;
	mul.rn.f32 	%f881, %f40, %f462;
	mov.b32 	%r2121, 0;
$L__BB7_243:
	setp.ltu.f32 	%p196, %f42, 0f47CE4780;
	add.s32 	%r1444, %r2121, 1;
	mul.rn.f32 	%f463, %f881, %f881;
	and.b32  	%r1445, %r2121, 1;
	setp.eq.b32 	%p197, %r1445, 1;
	selp.f32 	%f464, %f881, 0f3F800000, %p197;
	fma.rn.f32 	%f465, %f463, %f464, 0f00000000;
	fma.rn.f32 	%f466, %f463, 0f37CBAC00, 0fBAB607ED;
	selp.f32 	%f467, 0fB94D4153, %f466, %p197;
	selp.f32 	%f468, 0f3C0885E4, 0f3D2AAABB, %p197;
	fma.rn.f32 	%f469, %f467, %f463, %f468;
	selp.f32 	%f470, 0fBE2AAAA8, 0fBEFFFFFF, %p197;
	fma.rn.f32 	%f471, %f469, %f463, %f470;
	fma.rn.f32 	%f472, %f471, %f465, %f464;
	and.b32  	%r1446, %r1444, 2;
	setp.eq.s32 	%p198, %r1446, 0;
	mov.f32 	%f473, 0f00000000;
	sub.f32 	%f474, %f473, %f472;
	selp.f32 	%f74, %f472, %f474, %p198;
	@%p196 bra 	$L__BB7_251;
	setp.eq.f32 	%p199, %f42, 0f7F800000;
	@%p199 bra 	$L__BB7_250;
	mov.b32 	%r660, %f40;
	shl.b32 	%r1448, %r660, 8;
	or.b32  	%r661, %r1448, -2147483648;
	mov.b64 	%rd347, 0;
	mov.b32 	%r2122, 0;
	mov.u64 	%rd191, __cudart_i2opi_f;
$L__BB7_246:
	.pragma "nounroll";
	mul.wide.u32 	%rd190, %r2122, 4;
	add.s64 	%rd192, %rd191, %rd190;
	ld.global.nc.u32 	%r1449, [%rd192];
	mad.wide.u32 	%rd193, %r1449, %r661, %rd347;
	shr.u64 	%rd347, %rd193, 32;
	add.s64 	%rd194, %rd1, %rd190;
	st.local.u32 	[%rd194], %rd193;
	add.s32 	%r2122, %r2122, 1;
	setp.ne.s32 	%p200, %r2122, 6;
	@%p200 bra 	$L__BB7_246;
	shr.u32 	%r1450, %r660, 23;
	st.local.u32 	[%rd1+24], %rd347;
	and.b32  	%r664, %r1450, 31;
	and.b32  	%r1451, %r1450, 224;
	add.s32 	%r1452, %r1451, -128;
	shr.u32 	%r1453, %r1452, 5;
	mul.wide.u32 	%rd195, %r1453, 4;
	sub.s64 	%rd66, %rd1, %rd195;
	ld.local.u32 	%r2123, [%rd66+24];
	ld.local.u32 	%r2124, [%rd66+20];
	setp.eq.s32 	%p201, %r664, 0;
	@%p201 bra 	$L__BB7_249;
	shf.l.wrap.b32 	%r2123, %r2124, %r2123, %r664;
	ld.local.u32 	%r1454, [%rd66+16];
	shf.l.wrap.b32 	%r2124, %r1454, %r2124, %r664;
$L__BB7_249:
	shr.u32 	%r1455, %r2123, 30;
	shf.l.wrap.b32 	%r1456, %r2124, %r2123, 2;
	shl.b32 	%r1457, %r2124, 2;
	shr.u32 	%r1458, %r1456, 31;
	add.s32 	%r1459, %r1458, %r1455;
	neg.s32 	%r1460, %r1459;
	setp.lt.s32 	%p202, %r660, 0;
	selp.b32 	%r2125, %r1460, %r1459, %p202;
	xor.b32  	%r1461, %r1456, %r660;
	shr.s32 	%r1462, %r1456, 31;
	xor.b32  	%r1463, %r1462, %r1456;
	xor.b32  	%r1464, %r1462, %r1457;
	cvt.u64.u32 	%rd196, %r1463;
	shl.b64 	%rd197, %rd196, 32;
	cvt.u64.u32 	%rd198, %r1464;
	or.b64  	%rd199, %rd197, %rd198;
	cvt.rn.f64.s64 	%fd366, %rd199;
	mul.f64 	%fd367, %fd366, 0d3BF921FB54442D19;
	cvt.rn.f32.f64 	%f475, %fd367;
	neg.f32 	%f476, %f475;
	setp.lt.s32 	%p203, %r1461, 0;
	selp.f32 	%f882, %f476, %f475, %p203;
	bra.uni 	$L__BB7_251;
$L__BB7_250:
	mov.f32 	%f477, 0f00000000;
	mul.rn.f32 	%f882, %f40, %f477;
	mov.b32 	%r2125, 0;
$L__BB7_251:
	mul.rn.f32 	%f478, %f882, %f882;
	and.b32  	%r1466, %r2125, 1;
	setp.eq.b32 	%p204, %r1466, 1;
	selp.f32 	%f479, 0f3F800000, %f882, %p204;
	fma.rn.f32 	%f480, %f478, %f479, 0f00000000;
	fma.rn.f32 	%f481, %f478, 0f37CBAC00, 0fBAB607ED;
	selp.f32 	%f482, %f481, 0fB94D4153, %p204;
	selp.f32 	%f483, 0f3D2AAABB, 0f3C0885E4, %p204;
	fma.rn.f32 	%f484, %f482, %f478, %f483;
	selp.f32 	%f485, 0fBEFFFFFF, 0fBE2AAAA8, %p204;
	fma.rn.f32 	%f486, %f484, %f478, %f485;
	fma.rn.f32 	%f487, %f486, %f480, %f479;
	and.b32  	%r1467, %r2125, 2;
	setp.eq.s32 	%p205, %r1467, 0;
	mov.f32 	%f488, 0f00000000;
	sub.f32 	%f489, %f488, %f487;
	selp.f32 	%f490, %f487, %f489, %p205;
	cvt.f64.f32 	%fd368, %f490;
	add.f64 	%fd369, %fd47, 0d0000000000000000;
	cvt.f64.f32 	%fd370, %f74;
	add.f64 	%fd371, %fd369, %fd370;
	mov.f64 	%fd372, 0d0000000000000000;
	sub.f64 	%fd373, %fd372, %fd46;
	fma.rn.f64 	%fd374, %fd368, 0dC01921FB54442D18, %fd373;
	mul.f64 	%fd375, %fd48, 0d3FE0000000000000;
	add.f64 	%fd376, %fd49, %fd49;
	mul.f64 	%fd377, %fd48, 0d0000000000000000;
	sub.f64 	%fd378, %fd376, %fd377;
	mul.f64 	%fd379, %fd378, 0d3FD0000000000000;
	cvt.rn.f32.f64 	%f491, %fd375;
	sqrt.rn.f32 	%f492, %f491;
	cvt.f64.f32 	%fd380, %f492;
	add.f64 	%fd381, %fd380, %fd380;
	div.rn.f64 	%fd382, %fd379, %fd381;
	mul.f64 	%fd383, %fd380, 0dBFC999999999999A;
	mul.f64 	%fd384, %fd382, 0d3FC999999999999A;
	cvt.rn.f32.f64 	%f493, %fd383;
	fma.rn.f32 	%f494, %f493, 0f3BBB989D, 0f3F000000;
	cvt.sat.f32.f32 	%f495, %f494;
	mov.f32 	%f496, 0f4B400001;
	mov.f32 	%f497, 0f437C0000;
	fma.rm.f32 	%f498, %f495, %f497, %f496;
	add.f32 	%f499, %f498, 0fCB40007F;
	neg.f32 	%f500, %f499;
	fma.rn.f32 	%f501, %f493, 0f3FB8AA3B, %f500;
	fma.rn.f32 	%f502, %f493, 0f32A57060, %f501;
	mov.b32 	%r1468, %f498;
	shl.b32 	%r1469, %r1468, 23;
	mov.b32 	%f503, %r1469;
	ex2.approx.ftz.f32 	%f504, %f502;
	mul.f32 	%f505, %f504, %f503;
	cvt.f64.f32 	%fd385, %f505;
	mul.f64 	%fd386, %fd384, %fd385;
	mul.f64 	%fd387, %fd386, 0d4034000000000000;
	fma.rn.f64 	%fd388, %fd385, 0d0000000000000000, %fd387;
	mul.f64 	%fd389, %fd371, 0d3FE0000000000000;
	add.f64 	%fd390, %fd374, %fd374;
	mul.f64 	%fd391, %fd371, 0d0000000000000000;
	sub.f64 	%fd392, %fd390, %fd391;
	mul.f64 	%fd393, %fd392, 0d3FD0000000000000;
	cvt.rn.f32.f64 	%f506, %fd389;
	fma.rn.f32 	%f507, %f506, 0f3BBB989D, 0f3F000000;
	cvt.sat.f32.f32 	%f508, %f507;
	fma.rm.f32 	%f509, %f508, %f497, %f496;
	add.f32 	%f510, %f509, 0fCB40007F;
	neg.f32 	%f511, %f510;
	fma.rn.f32 	%f512, %f506, 0f3FB8AA3B, %f511;
	fma.rn.f32 	%f513, %f506, 0f32A57060, %f512;
	mov.b32 	%r1470, %f509;
	shl.b32 	%r1471, %r1470, 23;
	mov.b32 	%f514, %r1471;
	ex2.approx.ftz.f32 	%f515, %f513;
	mul.f32 	%f516, %f515, %f514;
	cvt.f64.f32 	%fd394, %f516;
	mul.f64 	%fd395, %fd393, %fd394;
	sub.f64 	%fd396, %fd372, %fd395;
	add.f64 	%fd397, %fd396, %fd388;
	add.f64 	%fd880, %fd36, %fd397;
	setp.lt.s32 	%p206, %r824, 1;
	@%p206 bra 	$L__BB7_410;
	mov.b32 	%r2126, 0;
	mov.f64 	%fd873, 0d0000000000000000;
	mov.f64 	%fd872, 0d3FF0000000000000;
	mov.u64 	%rd210, $str$1;
	mov.f64 	%fd874, %fd873;
	mov.f64 	%fd875, %fd872;
$L__BB7_253:
	mul.f64 	%fd400, %fd880, %fd880;
	fma.rn.f64 	%fd401, %fd881, %fd881, %fd400;
	sqrt.rn.f64 	%fd402, %fd401;
	setp.lt.f64 	%p207, %fd402, 0d3E45798EE2308C3A;
	@%p207 bra 	$L__BB7_410;
	fma.rn.f64 	%fd404, %fd875, %fd881, 0d0000000000000000;
	fma.rn.f64 	%fd62, %fd874, %fd880, %fd404;
	fma.rn.f64 	%fd405, %fd873, %fd881, 0d0000000000000000;
	fma.rn.f64 	%fd63, %fd872, %fd880, %fd405;
	mul.f64 	%fd406, %fd62, %fd881;
	mov.f64 	%fd407, 0d0000000000000000;
	sub.f64 	%fd408, %fd407, %fd406;
	mul.f64 	%fd409, %fd63, %fd880;
	sub.f64 	%fd64, %fd408, %fd409;
	mov.f64 	%fd864, 0d3FF0000000000000;
	mov.b32 	%r2127, 0;
$L__BB7_255:
	mul.f64 	%fd410, %fd62, %fd864;
	sub.f64 	%fd66, %fd879, %fd410;
	mul.f64 	%fd67, %fd66, 0d401921FB54442D18;
	abs.f64 	%fd68, %fd67;
	setp.neu.f64 	%p208, %fd68, 0d7FF0000000000000;
	@%p208 bra 	$L__BB7_257;
	mov.f64 	%fd416, 0d0000000000000000;
	mul.rn.f64 	%fd859, %fd67, %fd416;
	mov.b32 	%r2129, 1;
	bra.uni 	$L__BB7_260;
$L__BB7_257:
	mul.f64 	%fd411, %fd67, 0d3FE45F306DC9C883;
	cvt.rni.s32.f64 	%r2128, %fd411;
	cvt.rn.f64.s32 	%fd412, %r2128;
	fma.rn.f64 	%fd413, %fd412, 0dBFF921FB54442D18, %fd67;
	fma.rn.f64 	%fd414, %fd412, 0dBC91A62633145C00, %fd413;
	fma.rn.f64 	%fd859, %fd412, 0dB97B839A252049C0, %fd414;
	setp.ltu.f64 	%p209, %fd68, 0d41E0000000000000;
	@%p209 bra 	$L__BB7_259;
	{ // callseq 19, 0
	.param .b64 param0;
	st.param.f64 	[param0], %fd67;
	.param .align 16 .b8 retval0[16];
	call.uni (retval0), 
	__internal_trig_reduction_slowpathd, 
	(
	param0
	);
	ld.param.f64 	%fd859, [retval0];
	ld.param.b32 	%r2128, [retval0+8];
	} // callseq 19
$L__BB7_259:
	add.s32 	%r2129, %r2128, 1;
$L__BB7_260:
	mul.f64 	%fd417, %fd63, %fd864;
	sub.f64 	%fd418, %fd878, %fd417;
	shl.b32 	%r1476, %r2129, 6;
	cvt.u64.u32 	%rd200, %r1476;
	and.b64  	%rd201, %rd200, 64;
	add.s64 	%rd203, %rd122, %rd201;
	mul.rn.f64 	%fd419, %fd859, %fd859;
	and.b32  	%r1477, %r2129, 1;
	setp.eq.b32 	%p210, %r1477, 1;
	selp.f64 	%fd420, 0dBDA8FF8320FD8164, 0d3DE5DB65F9785EBA, %p210;
	ld.global.nc.v2.f64 	{%fd421, %fd422}, [%rd203];
	fma.rn.f64 	%fd423, %fd420, %fd419, %fd421;
	fma.rn.f64 	%fd424, %fd423, %fd419, %fd422;
	ld.global.nc.v2.f64 	{%fd425, %fd426}, [%rd203+16];
	fma.rn.f64 	%fd427, %fd424, %fd419, %fd425;
	fma.rn.f64 	%fd428, %fd427, %fd419, %fd426;
	ld.global.nc.v2.f64 	{%fd429, %fd430}, [%rd203+32];
	fma.rn.f64 	%fd431, %fd428, %fd419, %fd429;
	fma.rn.f64 	%fd432, %fd431, %fd419, %fd430;
	fma.rn.f64 	%fd433, %fd432, %fd859, %fd859;
	fma.rn.f64 	%fd434, %fd432, %fd419, 0d3FF0000000000000;
	selp.f64 	%fd435, %fd434, %fd433, %p210;
	and.b32  	%r1478, %r2129, 2;
	setp.eq.s32 	%p211, %r1478, 0;
	neg.f64 	%fd436, %fd435;
	selp.f64 	%fd74, %fd435, %fd436, %p211;
	mul.f64 	%fd437, %fd418, %fd418;
	fma.rn.f64 	%fd75, %fd66, %fd66, %fd437;
	mul.f64 	%fd76, %fd418, 0d401921FB54442D18;
	abs.f64 	%fd77, %fd76;
	setp.eq.f64 	%p212, %fd77, 0d7FF0000000000000;
	@%p212 bra 	$L__BB7_264;
	mul.f64 	%fd438, %fd76, 0d3FE45F306DC9C883;
	cvt.rni.s32.f64 	%r2130, %fd438;
	cvt.rn.f64.s32 	%fd439, %r2130;
	fma.rn.f64 	%fd440, %fd439, 0dBFF921FB54442D18, %fd76;
	fma.rn.f64 	%fd441, %fd439, 0dBC91A62633145C00, %fd440;
	fma.rn.f64 	%fd861, %fd439, 0dB97B839A252049C0, %fd441;
	setp.ltu.f64 	%p213, %fd77, 0d41E0000000000000;
	@%p213 bra 	$L__BB7_263;
	{ // callseq 20, 0
	.param .b64 param0;
	st.param.f64 	[param0], %fd76;
	.param .align 16 .b8 retval0[16];
	call.uni (retval0), 
	__internal_trig_reduction_slowpathd, 
	(
	param0
	);
	ld.param.f64 	%fd861, [retval0];
	ld.param.b32 	%r2130, [retval0+8];
	} // callseq 20
$L__BB7_263:
	add.s32 	%r2131, %r2130, 1;
	bra.uni 	$L__BB7_265;
$L__BB7_264:
	mov.f64 	%fd443, 0d0000000000000000;
	mul.rn.f64 	%fd861, %fd76, %fd443;
	mov.b32 	%r2131, 1;
$L__BB7_265:
	shl.b32 	%r1481, %r2131, 6;
	cvt.u64.u32 	%rd204, %r1481;
	and.b64  	%rd205, %rd204, 64;
	add.s64 	%rd207, %rd122, %rd205;
	mul.rn.f64 	%fd444, %fd861, %fd861;
	and.b32  	%r1482, %r2131, 1;
	setp.eq.b32 	%p214, %r1482, 1;
	selp.f64 	%fd445, 0dBDA8FF8320FD8164, 0d3DE5DB65F9785EBA, %p214;
	ld.global.nc.v2.f64 	{%fd446, %fd447}, [%rd207];
	fma.rn.f64 	%fd448, %fd445, %fd444, %fd446;
	fma.rn.f64 	%fd449, %fd448, %fd444, %fd447;
	ld.global.nc.v2.f64 	{%fd450, %fd451}, [%rd207+16];
	fma.rn.f64 	%fd452, %fd449, %fd444, %fd450;
	fma.rn.f64 	%fd453, %fd452, %fd444, %fd451;
	ld.global.nc.v2.f64 	{%fd454, %fd455}, [%rd207+32];
	fma.rn.f64 	%fd456, %fd453, %fd444, %fd454;
	fma.rn.f64 	%fd457, %fd456, %fd444, %fd455;
	fma.rn.f64 	%fd458, %fd457, %fd861, %fd861;
	fma.rn.f64 	%fd459, %fd457, %fd444, 0d3FF0000000000000;
	selp.f64 	%fd460, %fd459, %fd458, %p214;
	and.b32  	%r1483, %r2131, 2;
	setp.eq.s32 	%p215, %r1483, 0;
	mov.f64 	%fd461, 0d0000000000000000;
	sub.f64 	%fd462, %fd461, %fd460;
	selp.f64 	%fd463, %fd460, %fd462, %p215;
	add.f64 	%fd464, %fd74, 0d0000000000000000;
	add.f64 	%fd83, %fd464, %fd463;
	mul.f64 	%fd465, %fd75, 0d3FE0000000000000;
	sqrt.rn.f64 	%fd466, %fd465;
	mul.f64 	%fd84, %fd466, 0dBFC999999999999A;
	fma.rn.f64 	%fd467, %fd84, 0d3FF71547652B82FE, 0d4338000000000000;
	{
	.reg .b32 %temp; 
	mov.b64 	{%r685, %temp}, %fd467;
	}
	mov.f64 	%fd468, 0dC338000000000000;
	add.rn.f64 	%fd469, %fd467, %fd468;
	fma.rn.f64 	%fd470, %fd469, 0dBFE62E42FEFA39EF, %fd84;
	fma.rn.f64 	%fd471, %fd469, 0dBC7ABC9E3B39803F, %fd470;
	fma.rn.f64 	%fd472, %fd471, 0d3E5ADE1569CE2BDF, 0d3E928AF3FCA213EA;
	fma.rn.f64 	%fd473, %fd472, %fd471, 0d3EC71DEE62401315;
	fma.rn.f64 	%fd474, %fd473, %fd471, 0d3EFA01997C89EB71;
	fma.rn.f64 	%fd475, %fd474, %fd471, 0d3F2A01A014761F65;
	fma.rn.f64 	%fd476, %fd475, %fd471, 0d3F56C16C1852B7AF;
	fma.rn.f64 	%fd477, %fd476, %fd471, 0d3F81111111122322;
	fma.rn.f64 	%fd478, %fd477, %fd471, 0d3FA55555555502A1;
	fma.rn.f64 	%fd479, %fd478, %fd471, 0d3FC5555555555511;
	fma.rn.f64 	%fd480, %fd479, %fd471, 0d3FE000000000000B;
	fma.rn.f64 	%fd481, %fd480, %fd471, 0d3FF0000000000000;
	fma.rn.f64 	%fd482, %fd481, %fd471, 0d3FF0000000000000;
	{
	.reg .b32 %temp; 
	mov.b64 	{%r686, %temp}, %fd482;
	}
	{
	.reg .b32 %temp; 
	mov.b64 	{%temp, %r687}, %fd482;
	}
	shl.b32 	%r1484, %r685, 20;
	add.s32 	%r1485, %r1484, %r687;
	mov.b64 	%fd862, {%r686, %r1485};
	{
	.reg .b32 %temp; 
	mov.b64 	{%temp, %r1486}, %fd84;
	}
	mov.b32 	%f517, %r1486;
	abs.f32 	%f78, %f517;
	setp.lt.f32 	%p216, %f78, 0f4086232B;
	@%p216 bra 	$L__BB7_268;
	setp.lt.f64 	%p217, %fd84, 0d0000000000000000;
	add.f64 	%fd483, %fd84, 0d7FF0000000000000;
	selp.f64 	%fd862, 0d0000000000000000, %fd483, %p217;
	setp.geu.f32 	%p218, %f78, 0f40874800;
	@%p218 bra 	$L__BB7_268;
	shr.u32 	%r1487, %r685, 31;
	add.s32 	%r1488, %r685, %r1487;
	shr.s32 	%r1489, %r1488, 1;
	shl.b32 	%r1490, %r1489, 20;
	add.s32 	%r1491, %r687, %r1490;
	mov.b64 	%fd484, {%r686, %r1491};
	sub.s32 	%r1492, %r685, %r1489;
	shl.b32 	%r1493, %r1492, 20;
	add.s32 	%r1494, %r1493, 1072693248;
	mov.b32 	%r1495, 0;
	mov.b64 	%fd485, {%r1495, %r1494};
	mul.f64 	%fd862, %fd485, %fd484;
$L__BB7_268:
	mul.f64 	%fd89, %fd83, 0d3FE0000000000000;
	fma.rn.f64 	%fd486, %fd89, 0d3FF71547652B82FE, 0d4338000000000000;
	{
	.reg .b32 %temp; 
	mov.b64 	{%r688, %temp}, %fd486;
	}
	mov.f64 	%fd487, 0dC338000000000000;
	add.rn.f64 	%fd488, %fd486, %fd487;
	fma.rn.f64 	%fd489, %fd488, 0dBFE62E42FEFA39EF, %fd89;
	fma.rn.f64 	%fd490, %fd488, 0dBC7ABC9E3B39803F, %fd489;
	fma.rn.f64 	%fd491, %fd490, 0d3E5ADE1569CE2BDF, 0d3E928AF3FCA213EA;
	fma.rn.f64 	%fd492, %fd491, %fd490, 0d3EC71DEE62401315;
	fma.rn.f64 	%fd493, %fd492, %fd490, 0d3EFA01997C89EB71;
	fma.rn.f64 	%fd494, %fd493, %fd490, 0d3F2A01A014761F65;
	fma.rn.f64 	%fd495, %fd494, %fd490, 0d3F56C16C1852B7AF;
	fma.rn.f64 	%fd496, %fd495, %fd490, 0d3F81111111122322;
	fma.rn.f64 	%fd497, %fd496, %fd490, 0d3FA55555555502A1;
	fma.rn.f64 	%fd498, %fd497, %fd490, 0d3FC5555555555511;
	fma.rn.f64 	%fd499, %fd498, %fd490, 0d3FE000000000000B;
	fma.rn.f64 	%fd500, %fd499, %fd490, 0d3FF0000000000000;
	fma.rn.f64 	%fd501, %fd500, %fd490, 0d3FF0000000000000;
	{
	.reg .b32 %temp; 
	mov.b64 	{%r689, %temp}, %fd501;
	}
	{
	.reg .b32 %temp; 
	mov.b64 	{%temp, %r690}, %fd501;
	}
	shl.b32 	%r1496, %r688, 20;
	add.s32 	%r1497, %r1496, %r690;
	mov.b64 	%fd863, {%r689, %r1497};
	{
	.reg .b32 %temp; 
	mov.b64 	{%temp, %r1498}, %fd89;
	}
	mov.b32 	%f518, %r1498;
	abs.f32 	%f79, %f518;
	setp.lt.f32 	%p219, %f79, 0f4086232B;
	@%p219 bra 	$L__BB7_271;
	setp.lt.f64 	%p220, %fd89, 0d0000000000000000;
	add.f64 	%fd502, %fd89, 0d7FF0000000000000;
	selp.f64 	%fd863, 0d0000000000000000, %fd502, %p220;
	setp.geu.f32 	%p221, %f79, 0f40874800;
	@%p221 bra 	$L__BB7_271;
	shr.u32 	%r1499, %r688, 31;
	add.s32 	%r1500, %r688, %r1499;
	shr.s32 	%r1501, %r1500, 1;
	shl.b32 	%r1502, %r1501, 20;
	add.s32 	%r1503, %r690, %r1502;
	mov.b64 	%fd503, {%r689, %r1503};
	sub.s32 	%r1504, %r688, %r1501;
	shl.b32 	%r1505, %r1504, 20;
	add.s32 	%r1506, %r1505, 1072693248;
	mov.b32 	%r1507, 0;
	mov.b64 	%fd504, {%r1507, %r1506};
	mul.f64 	%fd863, %fd504, %fd503;
$L__BB7_271:
	mul.f64 	%fd505, %fd862, 0dC034000000000000;
	sub.f64 	%fd506, %fd505, %fd863;
	add.f64 	%fd507, %fd506, 0d4034000000000000;
	add.f64 	%fd508, %fd845, %fd507;
	mul.f64 	%fd509, %fd864, 0d3FD3333333333333;
	fma.rn.f64 	%fd510, %fd64, %fd509, %fd882;
	setp.le.f64 	%p222, %fd508, %fd510;
	@%p222 bra 	$L__BB7_273;
	mul.f64 	%fd864, %fd864, 0d3FE0000000000000;
	add.s32 	%r2127, %r2127, 1;
	setp.ne.s32 	%p223, %r2127, 20;
	@%p223 bra 	$L__BB7_255;
$L__BB7_273:
	setp.neu.f64 	%p224, %fd864, 0d0000000000000000;
	@%p224 bra 	$L__BB7_275;
	cvta.to.local.u64 	%rd209, %rd103;
	st.local.u32 	[%rd209], %r2126;
	cvta.global.u64 	%rd211, %rd210;
	{ // callseq 21, 0
	.param .b64 param0;
	st.param.b64 	[param0], %rd211;
	.param .b64 param1;
	st.param.b64 	[param1], %rd103;
	.param .b32 retval0;
	call.uni (retval0), 
	vprintf, 
	(
	param0, 
	param1
	);
	ld.param.b32 	%r1508, [retval0];
	} // callseq 21
	mov.f64 	%fd864, 0d3F50624DD2F1A9FC;
$L__BB7_275:
	mul.f64 	%fd512, %fd62, %fd864;
	sub.f64 	%fd97, %fd879, %fd512;
	mul.f64 	%fd513, %fd63, %fd864;
	sub.f64 	%fd98, %fd878, %fd513;
	sub.f64 	%fd99, %fd98, %fd878;
	mul.f64 	%fd100, %fd97, 0d401921FB54442D18;
	abs.f64 	%fd101, %fd100;
	setp.neu.f64 	%p225, %fd101, 0d7FF0000000000000;
	@%p225 bra 	$L__BB7_277;
	mov.f64 	%fd519, 0d0000000000000000;
	mul.rn.f64 	%fd867, %fd100, %fd519;
	mov.b32 	%r2133, 1;
	bra.uni 	$L__BB7_280;
$L__BB7_277:
	mul.f64 	%fd514, %fd100, 0d3FE45F306DC9C883;
	cvt.rni.s32.f64 	%r2132, %fd514;
	cvt.rn.f64.s32 	%fd515, %r2132;
	fma.rn.f64 	%fd516, %fd515, 0dBFF921FB54442D18, %fd100;
	fma.rn.f64 	%fd517, %fd515, 0dBC91A62633145C00, %fd516;
	fma.rn.f64 	%fd867, %fd515, 0dB97B839A252049C0, %fd517;
	setp.ltu.f64 	%p226, %fd101, 0d41E0000000000000;
	@%p226 bra 	$L__BB7_279;
	{ // callseq 22, 0
	.param .b64 param0;
	st.param.f64 	[param0], %fd100;
	.param .align 16 .b8 retval0[16];
	call.uni (retval0), 
	__internal_trig_reduction_slowpathd, 
	(
	param0
	);
	ld.param.f64 	%fd867, [retval0];
	ld.param.b32 	%r2132, [retval0+8];
	} // callseq 22
$L__BB7_279:
	add.s32 	%r2133, %r2132, 1;
$L__BB7_280:
	shl.b32 	%r1512, %r2133, 6;
	cvt.u64.u32 	%rd212, %r1512;
	and.b64  	%rd213, %rd212, 64;
	add.s64 	%rd215, %rd122, %rd213;
	mul.rn.f64 	%fd520, %fd867, %fd867;
	and.b32  	%r1513, %r2133, 1;
	setp.eq.b32 	%p227, %r1513, 1;
	selp.f64 	%fd521, 0dBDA8FF8320FD8164, 0d3DE5DB65F9785EBA, %p227;
	ld.global.nc.v2.f64 	{%fd522, %fd523}, [%rd215];
	fma.rn.f64 	%fd524, %fd521, %fd520, %fd522;
	fma.rn.f64 	%fd525, %fd524, %fd520, %fd523;
	ld.global.nc.v2.f64 	{%fd526, %fd527}, [%rd215+16];
	fma.rn.f64 	%fd528, %fd525, %fd520, %fd526;
	fma.rn.f64 	%fd529, %fd528, %fd520, %fd527;
	ld.global.nc.v2.f64 	{%fd530, %fd531}, [%rd215+32];
	fma.rn.f64 	%fd532, %fd529, %fd520, %fd530;
	fma.rn.f64 	%fd533, %fd532, %fd520, %fd531;
	fma.rn.f64 	%fd534, %fd533, %fd867, %fd867;
	fma.rn.f64 	%fd535, %fd533, %fd520, 0d3FF0000000000000;
	selp.f64 	%fd536, %fd535, %fd534, %p227;
	and.b32  	%r1514, %r2133, 2;
	setp.eq.s32 	%p228, %r1514, 0;
	neg.f64 	%fd537, %fd536;
	selp.f64 	%fd107, %fd536, %fd537, %p228;
	mul.f64 	%fd538, %fd98, %fd98;
	fma.rn.f64 	%fd108, %fd97, %fd97, %fd538;
	mul.f64 	%fd109, %fd98, 0d401921FB54442D18;
	abs.f64 	%fd110, %fd109;
	setp.eq.f64 	%p229, %fd110, 0d7FF0000000000000;
	@%p229 bra 	$L__BB7_284;
	mul.f64 	%fd539, %fd109, 0d3FE45F306DC9C883;
	cvt.rni.s32.f64 	%r2134, %fd539;
	cvt.rn.f64.s32 	%fd540, %r2134;
	fma.rn.f64 	%fd541, %fd540, 0dBFF921FB54442D18, %fd109;
	fma.rn.f64 	%fd542, %fd540, 0dBC91A62633145C00, %fd541;
	fma.rn.f64 	%fd869, %fd540, 0dB97B839A252049C0, %fd542;
	setp.ltu.f64 	%p230, %fd110, 0d41E0000000000000;
	@%p230 bra 	$L__BB7_283;
	{ // callseq 23, 0
	.param .b64 param0;
	st.param.f64 	[param0], %fd109;
	.param .align 16 .b8 retval0[16];
	call.uni (retval0), 
	__internal_trig_reduction_slowpathd, 
	(
	param0
	);
	ld.param.f64 	%fd869, [retval0];
	ld.param.b32 	%r2134, [retval0+8];
	} // callseq 23
$L__BB7_283:
	add.s32 	%r2135, %r2134, 1;
	bra.uni 	$L__BB7_285;
$L__BB7_284:
	mov.f64 	%fd544, 0d0000000000000000;
	mul.rn.f64 	%fd869, %fd109, %fd544;
	mov.b32 	%r2135, 1;
$L__BB7_285:
	shl.b32 	%r1517, %r2135, 6;
	cvt.u64.u32 	%rd216, %r1517;
	and.b64  	%rd217, %rd216, 64;
	add.s64 	%rd219, %rd122, %rd217;
	mul.rn.f64 	%fd545, %fd869, %fd869;
	and.b32  	%r1518, %r2135, 1;
	setp.eq.b32 	%p231, %r1518, 1;
	selp.f64 	%fd546, 0dBDA8FF8320FD8164, 0d3DE5DB65F9785EBA, %p231;
	ld.global.nc.v2.f64 	{%fd547, %fd548}, [%rd219];
	fma.rn.f64 	%fd549, %fd546, %fd545, %fd547;
	fma.rn.f64 	%fd550, %fd549, %fd545, %fd548;
	ld.global.nc.v2.f64 	{%fd551, %fd552}, [%rd219+16];
	fma.rn.f64 	%fd553, %fd550, %fd545, %fd551;
	fma.rn.f64 	%fd554, %fd553, %fd545, %fd552;
	ld.global.nc.v2.f64 	{%fd555, %fd556}, [%rd219+32];
	fma.rn.f64 	%fd557, %fd554, %fd545, %fd555;
	fma.rn.f64 	%fd558, %fd557, %fd545, %fd556;
	fma.rn.f64 	%fd559, %fd558, %fd869, %fd869;
	fma.rn.f64 	%fd560, %fd558, %fd545, 0d3FF0000000000000;
	selp.f64 	%fd561, %fd560, %fd559, %p231;
	and.b32  	%r1519, %r2135, 2;
	setp.eq.s32 	%p232, %r1519, 0;
	mov.f64 	%fd562, 0d0000000000000000;
	sub.f64 	%fd563, %fd562, %fd561;
	selp.f64 	%fd564, %fd561, %fd563, %p232;
	add.f64 	%fd565, %fd107, 0d0000000000000000;
	add.f64 	%fd116, %fd565, %fd564;
	mul.f64 	%fd566, %fd108, 0d3FE0000000000000;
	sqrt.rn.f64 	%fd567, %fd566;
	mul.f64 	%fd117, %fd567, 0dBFC999999999999A;
	fma.rn.f64 	%fd568, %fd117, 0d3FF71547652B82FE, 0d4338000000000000;
	{
	.reg .b32 %temp; 
	mov.b64 	{%r702, %temp}, %fd568;
	}
	mov.f64 	%fd569, 0dC338000000000000;
	add.rn.f64 	%fd570, %fd568, %fd569;
	fma.rn.f64 	%fd571, %fd570, 0dBFE62E42FEFA39EF, %fd117;
	fma.rn.f64 	%fd572, %fd570, 0dBC7ABC9E3B39803F, %fd571;
	fma.rn.f64 	%fd573, %fd572, 0d3E5ADE1569CE2BDF, 0d3E928AF3FCA213EA;
	fma.rn.f64 	%fd574, %fd573, %fd572, 0d3EC71DEE62401315;
	fma.rn.f64 	%fd575, %fd574, %fd572, 0d3EFA01997C89EB71;
	fma.rn.f64 	%fd576, %fd575, %fd572, 0d3F2A01A014761F65;
	fma.rn.f64 	%fd577, %fd576, %fd572, 0d3F56C16C1852B7AF;
	fma.rn.f64 	%fd578, %fd577, %fd572, 0d3F81111111122322;
	fma.rn.f64 	%fd579, %fd578, %fd572, 0d3FA55555555502A1;
	fma.rn.f64 	%fd580, %fd579, %fd572, 0d3FC5555555555511;
	fma.rn.f64 	%fd581, %fd580, %fd572, 0d3FE000000000000B;
	fma.rn.f64 	%fd582, %fd581, %fd572, 0d3FF0000000000000;
	fma.rn.f64 	%fd583, %fd582, %fd572, 0d3FF0000000000000;
	{
	.reg .b32 %temp; 
	mov.b64 	{%r703, %temp}, %fd583;
	}
	{
	.reg .b32 %temp; 
	mov.b64 	{%temp, %r704}, %fd583;
	}
	shl.b32 	%r1520, %r702, 20;
	add.s32 	%r1521, %r1520, %r704;
	mov.b64 	%fd870, {%r703, %r1521};
	{
	.reg .b32 %temp; 
	mov.b64 	{%temp, %r1522}, %fd117;
	}
	mov.b32 	%f519, %r1522;
	abs.f32 	%f80, %f519;
	setp.lt.f32 	%p233, %f80, 0f4086232B;
	@%p233 bra 	$L__BB7_288;
	setp.lt.f64 	%p234, %fd117, 0d0000000000000000;
	add.f64 	%fd584, %fd117, 0d7FF0000000000000;
	selp.f64 	%fd870, 0d0000000000000000, %fd584, %p234;
	setp.geu.f32 	%p235, %f80, 0f40874800;
	@%p235 bra 	$L__BB7_288;
	shr.u32 	%r1523, %r702, 31;
	add.s32 	%r1524, %r702, %r1523;
	shr.s32 	%r1525, %r1524, 1;
	shl.b32 	%r1526, %r1525, 20;
	add.s32 	%r1527, %r704, %r1526;
	mov.b64 	%fd585, {%r703, %r1527};
	sub.s32 	%r1528, %r702, %r1525;
	shl.b32 	%r1529, %r1528, 20;
	add.s32 	%r1530, %r1529, 1072693248;
	mov.b32 	%r1531, 0;
	mov.b64 	%fd586, {%r1531, %r1530};
	mul.f64 	%fd870, %fd586, %fd585;
$L__BB7_288:
	mul.f64 	%fd122, %fd116, 0d3FE0000000000000;
	fma.rn.f64 	%fd587, %fd122, 0d3FF71547652B82FE, 0d4338000000000000;
	{
	.reg .b32 %temp; 
	mov.b64 	{%r705, %temp}, %fd587;
	}
	mov.f64 	%fd588, 0dC338000000000000;
	add.rn.f64 	%fd589, %fd587, %fd588;
	fma.rn.f64 	%fd590, %fd589, 0dBFE62E42FEFA39EF, %fd122;
	fma.rn.f64 	%fd591, %fd589, 0dBC7ABC9E3B39803F, %fd590;
	fma.rn.f64 	%fd592, %fd591, 0d3E5ADE1569CE2BDF, 0d3E928AF3FCA213EA;
	fma.rn.f64 	%fd593, %fd592, %fd591, 0d3EC71DEE62401315;
	fma.rn.f64 	%fd594, %fd593, %fd591, 0d3EFA01997C89EB71;
	fma.rn.f64 	%fd595, %fd594, %fd591, 0d3F2A01A014761F65;
	fma.rn.f64 	%fd596, %fd595, %fd591, 0d3F56C16C1852B7AF;
	fma.rn.f64 	%fd597, %fd596, %fd591, 0d3F81111111122322;
	fma.rn.f64 	%fd598, %fd597, %fd591, 0d3FA55555555502A1;
	fma.rn.f64 	%fd599, %fd598, %fd591, 0d3FC5555555555511;
	fma.rn.f64 	%fd600, %fd599, %fd591, 0d3FE000000000000B;
	fma.rn.f64 	%fd601, %fd600, %fd591, 0d3FF0000000000000;
	fma.rn.f64 	%fd602, %fd601, %fd591, 0d3FF0000000000000;
	{
	.reg .b32 %temp; 
	mov.b64 	{%r706, %temp}, %fd602;
	}
	{
	.reg .b32 %temp; 
	mov.b64 	{%temp, %r707}, %fd602;
	}
	shl.b32 	%r1532, %r705, 20;
	add.s32 	%r1533, %r1532, %r707;
	mov.b64 	%fd871, {%r706, %r1533};
	{
	.reg .b32 %temp; 
	mov.b64 	{%temp, %r1534}, %fd122;
	}
	mov.b32 	%f520, %r1534;
	abs.f32 	%f81, %f520;
	setp.lt.f32 	%p236, %f81, 0f4086232B;
	@%p236 bra 	$L__BB7_291;
	setp.lt.f64 	%p237, %fd122, 0d0000000000000000;
	add.f64 	%fd603, %fd122, 0d7FF0000000000000;
	selp.f64 	%fd871, 0d0000000000000000, %fd603, %p237;
	setp.geu.f32 	%p238, %f81, 0f40874800;
	@%p238 bra 	$L__BB7_291;
	shr.u32 	%r1535, %r705, 31;
	add.s32 	%r1536, %r705, %r1535;
	shr.s32 	%r1537, %r1536, 1;
	shl.b32 	%r1538, %r1537, 20;
	add.s32 	%r1539, %r707, %r1538;
	mov.b64 	%fd604, {%r706, %r1539};
	sub.s32 	%r1540, %r705, %r1537;
	shl.b32 	%r1541, %r1540, 20;
	add.s32 	%r1542, %r1541, 1072693248;
	mov.b32 	%r1543, 0;
	mov.b64 	%fd605, {%r1543, %r1542};
	mul.f64 	%fd871, %fd605, %fd604;
$L__BB7_291:
	mul.f64 	%fd606, %fd870, 0dC034000000000000;
	sub.f64 	%fd607, %fd606, %fd871;
	add.f64 	%fd608, %fd607, 0d4034000000000000;
	add.f64 	%fd127, %fd845, %fd608;
	cvt.rn.f32.f64 	%f82, %fd97;
	abs.f32 	%f83, %f82;
	setp.lt.f32 	%p239, %f83, 0f00800000;
	mul.f32 	%f522, %f83, 0f4B800000;
	selp.f32 	%f523, %f522, %f83, %p239;
	selp.f32 	%f524, 0fC1C00000, 0f00000000, %p239;
	mov.b32 	%r1544, %f523;
	add.s32 	%r1545, %r1544, -1060439283;
	and.b32  	%r1546, %r1545, -8388608;
	sub.s32 	%r1547, %r1544, %r1546;
	mov.b32 	%f525, %r1547;
	cvt.rn.f32.s32 	%f526, %r1546;
	fma.rn.f32 	%f527, %f526, 0f34000000, %f524;
	add.f32 	%f528, %f525, 0fBF800000;
	add.f32 	%f529, %f525, 0f3F800000;
	rcp.approx.ftz.f32 	%f530, %f529;
	add.f32 	%f531, %f528, %f528;
	mul.f32 	%f532, %f531, %f530;
	mul.f32 	%f533, %f532, %f532;
	sub.f32 	%f534, %f528, %f532;
	add.f32 	%f535, %f534, %f534;
	neg.f32 	%f536, %f532;
	fma.rn.f32 	%f537, %f536, %f528, %f535;
	mul.rn.f32 	%f538, %f530, %f537;
	fma.rn.f32 	%f539, %f533, 0f3A2C32E4, 0f3B52E7DB;
	fma.rn.f32 	%f540, %f539, %f533, 0f3C93BB73;
	fma.rn.f32 	%f541, %f540, %f533, 0f3DF6384F;
	mul.rn.f32 	%f542, %f541, %f533;
	fma.rn.f32 	%f543, %f532, 0f3FB8AA3B, %f527;
	sub.f32 	%f544, %f527, %f543;
	fma.rn.f32 	%f545, %f532, 0f3FB8AA3B, %f544;
	fma.rn.f32 	%f546, %f538, 0f3FB8AA3B, %f545;
	fma.rn.f32 	%f547, %f532, 0f32A55E34, %f546;
	mul.f32 	%f548, %f542, 0f40400000;
	fma.rn.f32 	%f549, %f548, %f538, %f547;
	fma.rn.f32 	%f550, %f542, %f532, %f549;
	add.rn.f32 	%f84, %f543, %f550;
	neg.f32 	%f551, %f543;
	add.rn.f32 	%f552, %f84, %f551;
	neg.f32 	%f553, %f552;
	add.rn.f32 	%f85, %f550, %f553;
	mov.f32 	%f554, 0f40000000;
	mul.rn.f32 	%f555, %f84, %f554;
	neg.f32 	%f556, %f555;
	fma.rn.f32 	%f557, %f84, 0f40000000, %f556;
	fma.rn.f32 	%f558, %f85, 0f40000000, %f557;
	cvt.rni.f32.f32 	%f559, %f555;
	sub.f32 	%f560, %f555, %f559;
	add.f32 	%f561, %f560, %f558;
	fma.rn.f32 	%f562, %f561, 0f391FCB8E, 0f3AAF85ED;
	fma.rn.f32 	%f563, %f562, %f561, 0f3C1D9856;
	fma.rn.f32 	%f564, %f563, %f561, 0f3D6357BB;
	fma.rn.f32 	%f565, %f564, %f561, 0f3E75FDEC;
	fma.rn.f32 	%f566, %f565, %f561, 0f3F317218;
	fma.rn.f32 	%f567, %f566, %f561, 0f3F800000;
	cvt.rzi.s32.f32 	%r1548, %f559;
	setp.gt.f32 	%p240, %f559, 0f00000000;
	selp.b32 	%r1549, 0, -2097152000, %p240;
	add.s32 	%r1550, %r1549, 2130706432;
	mov.b32 	%f568, %r1550;
	mul.f32 	%f569, %f567, %f568;
	shl.b32 	%r1551, %r1548, 23;
	sub.s32 	%r1552, %r1551, %r1549;
	mov.b32 	%f570, %r1552;
	mul.f32 	%f571, %f569, %f570;
	abs.f32 	%f572, %f555;
	setp.gt.f32 	%p241, %f572, 0f43180000;
	setp.lt.f32 	%p242, %f555, 0f00000000;
	selp.f32 	%f573, 0f00000000, 0f7F800000, %p242;
	selp.f32 	%f86, %f573, %f571, %p241;
	setp.eq.f32 	%p243, %f82, 0f3F800000;
	mov.f32 	%f883, 0f3F800000;
	@%p243 bra 	$L__BB7_296;
	setp.num.f32 	%p244, %f83, %f83;
	@%p244 bra 	$L__BB7_294;
	mov.f32 	%f575, 0f40000000;
	add.rn.f32 	%f883, %f82, %f575;
	bra.uni 	$L__BB7_296;
$L__BB7_294:
	setp.neu.f32 	%p245, %f82, 0f00000000;
	setp.neu.f32 	%p246, %f83, 0f7F800000;
	and.pred  	%p247, %p245, %p246;
	mov.f32 	%f883, %f86;
	@%p247 bra 	$L__BB7_296;
	add.f32 	%f574, %f82, %f82;
	mov.b32 	%r1553, %f574;
	and.b32  	%r1554, %r1553, 2147483647;
	mov.b32 	%f883, %r1554;
$L__BB7_296:
	setp.eq.f32 	%p248, %f82, 0f3F800000;
	mov.f32 	%f884, 0f3F800000;
	mul.rn.f32 	%f577, %f84, %f884;
	sub.f32 	%f578, %f84, %f577;
	add.f32 	%f579, %f85, %f578;
	cvt.rni.f32.f32 	%f580, %f577;
	sub.f32 	%f581, %f577, %f580;
	add.f32 	%f582, %f581, %f579;
	fma.rn.f32 	%f583, %f582, 0f391FCB8E, 0f3AAF85ED;
	fma.rn.f32 	%f584, %f583, %f582, 0f3C1D9856;
	fma.rn.f32 	%f585, %f584, %f582, 0f3D6357BB;
	fma.rn.f32 	%f586, %f585, %f582, 0f3E75FDEC;
	fma.rn.f32 	%f587, %f586, %f582, 0f3F317218;
	fma.rn.f32 	%f588, %f587, %f582, 0f3F800000;
	cvt.rzi.s32.f32 	%r1555, %f580;
	setp.gt.f32 	%p249, %f580, 0f00000000;
	selp.b32 	%r1556, 0, -2097152000, %p249;
	add.s32 	%r1557, %r1556, 2130706432;
	mov.b32 	%f589, %r1557;
	mul.f32 	%f590, %f588, %f589;
	shl.b32 	%r1558, %r1555, 23;
	sub.s32 	%r1559, %r1558, %r1556;
	mov.b32 	%f591, %r1559;
	mul.f32 	%f592, %f590, %f591;
	abs.f32 	%f593, %f577;
	setp.gt.f32 	%p250, %f593, 0f43180000;
	setp.lt.f32 	%p251, %f577, 0f00000000;
	selp.f32 	%f594, 0f00000000, 0f7F800000, %p251;
	selp.f32 	%f90, %f594, %f592, %p250;
	@%p248 bra 	$L__BB7_303;
	setp.num.f32 	%p252, %f83, %f83;
	@%p252 bra 	$L__BB7_299;
	mov.f32 	%f595, 0f3F800000;
	add.rn.f32 	%f884, %f82, %f595;
	bra.uni 	$L__BB7_303;
$L__BB7_299:
	setp.neu.f32 	%p253, %f82, 0f00000000;
	setp.neu.f32 	%p254, %f83, 0f7F800000;
	and.pred  	%p255, %p253, %p254;
	@%p255 bra 	$L__BB7_301;
	add.f32 	%f884, %f82, %f82;
	bra.uni 	$L__BB7_303;
$L__BB7_301:
	setp.geu.f32 	%p256, %f82, 0f00000000;
	mov.f32 	%f884, %f90;
	@%p256 bra 	$L__BB7_303;
	neg.f32 	%f884, %f90;
$L__BB7_303:
	cvt.f64.f32 	%fd609, %f884;
	fma.rn.f64 	%fd128, %fd609, 0d4000000000000000, 0d0000000000000000;
	cvt.rn.f32.f64 	%f95, %fd100;
	mul.f32 	%f596, %f95, 0f3F22F983;
	cvt.rni.s32.f32 	%r2159, %f596;
	cvt.rn.f32.s32 	%f597, %r2159;
	fma.rn.f32 	%f598, %f597, 0fBFC90FDA, %f95;
	fma.rn.f32 	%f599, %f597, 0fB3A22168, %f598;
	fma.rn.f32 	%f894, %f597, 0fA7C234C5, %f599;
	abs.f32 	%f97, %f95;
	setp.ltu.f32 	%p257, %f97, 0f47CE4780;
	mov.u32 	%r2139, %r2159;
	mov.f32 	%f885, %f894;
	@%p257 bra 	$L__BB7_311;
	setp.neu.f32 	%p258, %f97, 0f7F800000;
	@%p258 bra 	$L__BB7_306;
	mov.f32 	%f602, 0f00000000;
	mul.rn.f32 	%f885, %f95, %f602;
	mov.b32 	%r2139, 0;
	bra.uni 	$L__BB7_311;
$L__BB7_306:
	mov.b32 	%r709, %f95;
	mov.b64 	%rd350, 0;
	mov.b32 	%r2136, 0;
	mov.u64 	%rd348, __cudart_i2opi_f;
	mov.u64 	%rd349, %rd2;
$L__BB7_307:
	.pragma "nounroll";
	ld.global.nc.u32 	%r1561, [%rd348];
	shl.b32 	%r1562, %r709, 8;
	or.b32  	%r1563, %r1562, -2147483648;
	mad.wide.u32 	%rd222, %r1561, %r1563, %rd350;
	shr.u64 	%rd350, %rd222, 32;
	st.local.u32 	[%rd349], %rd222;
	add.s32 	%r2136, %r2136, 1;
	add.s64 	%rd349, %rd349, 4;
	add.s64 	%rd348, %rd348, 4;
	setp.ne.s32 	%p259, %r2136, 6;
	@%p259 bra 	$L__BB7_307;
	shr.u32 	%r1564, %r709, 23;
	st.local.u32 	[%rd2+24], %rd350;
	and.b32  	%r712, %r1564, 31;
	and.b32  	%r1565, %r1564, 224;
	add.s32 	%r1566, %r1565, -128;
	shr.u32 	%r1567, %r1566, 5;
	mul.wide.u32 	%rd223, %r1567, 4;
	sub.s64 	%rd73, %rd2, %rd223;
	ld.local.u32 	%r2137, [%rd73+24];
	ld.local.u32 	%r2138, [%rd73+20];
	setp.eq.s32 	%p260, %r712, 0;
	@%p260 bra 	$L__BB7_310;
	shf.l.wrap.b32 	%r2137, %r2138, %r2137, %r712;
	ld.local.u32 	%r1568, [%rd73+16];
	shf.l.wrap.b32 	%r2138, %r1568, %r2138, %r712;
$L__BB7_310:
	shr.u32 	%r1569, %r2137, 30;
	shf.l.wrap.b32 	%r1570, %r2138, %r2137, 2;
	shl.b32 	%r1571, %r2138, 2;
	shr.u32 	%r1572, %r1570, 31;
	add.s32 	%r1573, %r1572, %r1569;
	neg.s32 	%r1574, %r1573;
	setp.lt.s32 	%p261, %r709, 0;
	selp.b32 	%r2139, %r1574, %r1573, %p261;
	xor.b32  	%r1575, %r1570, %r709;
	shr.s32 	%r1576, %r1570, 31;
	xor.b32  	%r1577, %r1576, %r1570;
	xor.b32  	%r1578, %r1576, %r1571;
	cvt.u64.u32 	%rd224, %r1577;
	shl.b64 	%rd225, %rd224, 32;
	cvt.u64.u32 	%rd226, %r1578;
	or.b64  	%rd227, %rd225, %rd226;
	cvt.rn.f64.s64 	%fd610, %rd227;
	mul.f64 	%fd611, %fd610, 0d3BF921FB54442D19;
	cvt.rn.f32.f64 	%f600, %fd611;
	neg.f32 	%f601, %f600;
	setp.lt.s32 	%p262, %r1575, 0;
	selp.f32 	%f885, %f601, %f600, %p262;
$L__BB7_311:
	setp.ltu.f32 	%p263, %f97, 0f47CE4780;
	add.s32 	%r1580, %r2139, 1;
	mul.rn.f32 	%f603, %f885, %f885;
	and.b32  	%r1581, %r2139, 1;
	setp.eq.b32 	%p264, %r1581, 1;
	selp.f32 	%f604, %f885, 0f3F800000, %p264;
	fma.rn.f32 	%f605, %f603, %f604, 0f00000000;
	fma.rn.f32 	%f606, %f603, 0f37CBAC00, 0fBAB607ED;
	selp.f32 	%f607, 0fB94D4153, %f606, %p264;
	selp.f32 	%f608, 0f3C0885E4, 0f3D2AAABB, %p264;
	fma.rn.f32 	%f609, %f607, %f603, %f608;
	selp.f32 	%f610, 0fBE2AAAA8, 0fBEFFFFFF, %p264;
	fma.rn.f32 	%f611, %f609, %f603, %f610;
	fma.rn.f32 	%f612, %f611, %f605, %f604;
	and.b32  	%r1582, %r1580, 2;
	setp.eq.s32 	%p265, %r1582, 0;
	mov.f32 	%f613, 0f00000000;
	sub.f32 	%f614, %f613, %f612;
	selp.f32 	%f101, %f612, %f614, %p265;
	mov.u32 	%r2143, %r2159;
	mov.f32 	%f886, %f894;
	@%p263 bra 	$L__BB7_319;
	setp.neu.f32 	%p266, %f97, 0f7F800000;
	@%p266 bra 	$L__BB7_314;
	mov.f32 	%f617, 0f00000000;
	mul.rn.f32 	%f886, %f95, %f617;
	mov.b32 	%r2143, 0;
	bra.uni 	$L__BB7_319;
$L__BB7_314:
	mov.b32 	%r721, %f95;
	mov.b64 	%rd351, 0;
	mov.b32 	%r2140, 0;
$L__BB7_315:
	.pragma "nounroll";
	mul.wide.u32 	%rd229, %r2140, 4;
	mov.u64 	%rd230, __cudart_i2opi_f;
	add.s64 	%rd231, %rd230, %rd229;
	ld.global.nc.u32 	%r1584, [%rd231];
	shl.b32 	%r1585, %r721, 8;
	or.b32  	%r1586, %r1585, -2147483648;
	mad.wide.u32 	%rd232, %r1584, %r1586, %rd351;
	shr.u64 	%rd351, %rd232, 32;
	add.s64 	%rd233, %rd1, %rd229;
	st.local.u32 	[%rd233], %rd232;
	add.s32 	%r2140, %r2140, 1;
	setp.ne.s32 	%p267, %r2140, 6;
	@%p267 bra 	$L__BB7_315;
	shr.u32 	%r1587, %r721, 23;
	st.local.u32 	[%rd1+24], %rd351;
	and.b32  	%r724, %r1587, 31;
	and.b32  	%r1588, %r1587, 224;
	add.s32 	%r1589, %r1588, -128;
	shr.u32 	%r1590, %r1589, 5;
	mul.wide.u32 	%rd234, %r1590, 4;
	sub.s64 	%rd76, %rd1, %rd234;
	ld.local.u32 	%r2141, [%rd76+24];
	ld.local.u32 	%r2142, [%rd76+20];
	setp.eq.s32 	%p268, %r724, 0;
	@%p268 bra 	$L__BB7_318;
	shf.l.wrap.b32 	%r2141, %r2142, %r2141, %r724;
	ld.local.u32 	%r1591, [%rd76+16];
	shf.l.wrap.b32 	%r2142, %r1591, %r2142, %r724;
$L__BB7_318:
	shr.u32 	%r1592, %r2141, 30;
	shf.l.wrap.b32 	%r1593, %r2142, %r2141, 2;
	shl.b32 	%r1594, %r2142, 2;
	shr.u32 	%r1595, %r1593, 31;
	add.s32 	%r1596, %r1595, %r1592;
	neg.s32 	%r1597, %r1596;
	setp.lt.s32 	%p269, %r721, 0;
	selp.b32 	%r2143, %r1597, %r1596, %p269;
	xor.b32  	%r1598, %r1593, %r721;
	shr.s32 	%r1599, %r1593, 31;
	xor.b32  	%r1600, %r1599, %r1593;
	xor.b32  	%r1601, %r1599, %r1594;
	cvt.u64.u32 	%rd235, %r1600;
	shl.b64 	%rd236, %rd235, 32;
	cvt.u64.u32 	%rd237, %r1601;
	or.b64  	%rd238, %rd236, %rd237;
	cvt.rn.f64.s64 	%fd612, %rd238;
	mul.f64 	%fd613, %fd612, 0d3BF921FB54442D19;
	cvt.rn.f32.f64 	%f615, %fd613;
	neg.f32 	%f616, %f615;
	setp.lt.s32 	%p270, %r1598, 0;
	selp.f32 	%f886, %f616, %f615, %p270;
$L__BB7_319:
	mul.rn.f32 	%f619, %f886, %f886;
	and.b32  	%r1603, %r2143, 1;
	setp.eq.b32 	%p271, %r1603, 1;
	selp.f32 	%f620, 0f3F800000, %f886, %p271;
	fma.rn.f32 	%f621, %f619, %f620, 0f00000000;
	fma.rn.f32 	%f622, %f619, 0f37CBAC00, 0fBAB607ED;
	selp.f32 	%f623, %f622, 0fB94D4153, %p271;
	selp.f32 	%f624, 0f3D2AAABB, 0f3C0885E4, %p271;
	fma.rn.f32 	%f625, %f623, %f619, %f624;
	selp.f32 	%f626, 0fBEFFFFFF, 0fBE2AAAA8, %p271;
	fma.rn.f32 	%f627, %f625, %f619, %f626;
	fma.rn.f32 	%f628, %f627, %f621, %f620;
	and.b32  	%r1604, %r2143, 2;
	setp.eq.s32 	%p272, %r1604, 0;
	mov.f32 	%f629, 0f00000000;
	sub.f32 	%f630, %f629, %f628;
	selp.f32 	%f631, %f628, %f630, %p272;
	cvt.f64.f32 	%fd614, %f631;
	mul.f64 	%fd129, %fd614, 0d401921FB54442D18;
	cvt.f64.f32 	%fd130, %f101;
	cvt.rn.f32.f64 	%f105, %fd98;
	abs.f32 	%f106, %f105;
	setp.lt.f32 	%p273, %f106, 0f00800000;
	mul.f32 	%f632, %f106, 0f4B800000;
	selp.f32 	%f633, %f632, %f106, %p273;
	selp.f32 	%f634, 0fC1C00000, 0f00000000, %p273;
	mov.b32 	%r1605, %f633;
	add.s32 	%r1606, %r1605, -1060439283;
	and.b32  	%r1607, %r1606, -8388608;
	sub.s32 	%r1608, %r1605, %r1607;
	mov.b32 	%f635, %r1608;
	cvt.rn.f32.s32 	%f636, %r1607;
	fma.rn.f32 	%f637, %f636, 0f34000000, %f634;
	add.f32 	%f638, %f635, 0fBF800000;
	add.f32 	%f639, %f635, 0f3F800000;
	rcp.approx.ftz.f32 	%f640, %f639;
	add.f32 	%f641, %f638, %f638;
	mul.f32 	%f642, %f641, %f640;
	mul.f32 	%f643, %f642, %f642;
	sub.f32 	%f644, %f638, %f642;
	add.f32 	%f645, %f644, %f644;
	neg.f32 	%f646, %f642;
	fma.rn.f32 	%f647, %f646, %f638, %f645;
	mul.rn.f32 	%f648, %f640, %f647;
	fma.rn.f32 	%f649, %f643, 0f3A2C32E4, 0f3B52E7DB;
	fma.rn.f32 	%f650, %f649, %f643, 0f3C93BB73;
	fma.rn.f32 	%f651, %f650, %f643, 0f3DF6384F;
	mul.rn.f32 	%f652, %f651, %f643;
	fma.rn.f32 	%f653, %f642, 0f3FB8AA3B, %f637;
	sub.f32 	%f654, %f637, %f653;
	fma.rn.f32 	%f655, %f642, 0f3FB8AA3B, %f654;
	fma.rn.f32 	%f656, %f648, 0f3FB8AA3B, %f655;
	fma.rn.f32 	%f657, %f642, 0f32A55E34, %f656;
	mul.f32 	%f658, %f652, 0f40400000;
	fma.rn.f32 	%f659, %f658, %f648, %f657;
	fma.rn.f32 	%f660, %f652, %f642, %f659;
	add.rn.f32 	%f107, %f653, %f660;
	neg.f32 	%f661, %f653;
	add.rn.f32 	%f662, %f107, %f661;
	neg.f32 	%f663, %f662;
	add.rn.f32 	%f108, %f660, %f663;
	mov.f32 	%f664, 0f40000000;
	mul.rn.f32 	%f665, %f107, %f664;
	neg.f32 	%f666, %f665;
	fma.rn.f32 	%f667, %f107, 0f40000000, %f666;
	fma.rn.f32 	%f668, %f108, 0f40000000, %f667;
	cvt.rni.f32.f32 	%f669, %f665;
	sub.f32 	%f670, %f665, %f669;
	add.f32 	%f671, %f670, %f668;
	fma.rn.f32 	%f672, %f671, 0f391FCB8E, 0f3AAF85ED;
	fma.rn.f32 	%f673, %f672, %f671, 0f3C1D9856;
	fma.rn.f32 	%f674, %f673, %f671, 0f3D6357BB;
	fma.rn.f32 	%f675, %f674, %f671, 0f3E75FDEC;
	fma.rn.f32 	%f676, %f675, %f671, 0f3F317218;
	fma.rn.f32 	%f677, %f676, %f671, 0f3F800000;
	cvt.rzi.s32.f32 	%r1609, %f669;
	setp.gt.f32 	%p274, %f669, 0f00000000;
	selp.b32 	%r1610, 0, -2097152000, %p274;
	add.s32 	%r1611, %r1610, 2130706432;
	mov.b32 	%f678, %r1611;
	mul.f32 	%f679, %f677, %f678;
	shl.b32 	%r1612, %r1609, 23;
	sub.s32 	%r1613, %r1612, %r1610;
	mov.b32 	%f680, %r1613;
	mul.f32 	%f681, %f679, %f680;
	abs.f32 	%f682, %f665;
	setp.gt.f32 	%p275, %f682, 0f43180000;
	setp.lt.f32 	%p276, %f665, 0f00000000;
	selp.f32 	%f683, 0f00000000, 0f7F800000, %p276;
	selp.f32 	%f109, %f683, %f681, %p275;
	setp.eq.f32 	%p277, %f105, 0f3F800000;
	mov.f32 	%f887, 0f3F800000;
	@%p277 bra 	$L__BB7_324;
	setp.nan.f32 	%p278, %f106, %f106;
	@%p278 bra 	$L__BB7_323;
	setp.neu.f32 	%p279, %f105, 0f00000000;
	setp.neu.f32 	%p280, %f106, 0f7F800000;
	and.pred  	%p281, %p279, %p280;
	mov.f32 	%f887, %f109;
	@%p281 bra 	$L__BB7_324;
	add.f32 	%f684, %f105, %f105;
	mov.b32 	%r1614, %f684;
	and.b32  	%r1615, %r1614, 2147483647;
	mov.b32 	%f887, %r1615;
	bra.uni 	$L__BB7_324;
$L__BB7_323:
	mov.f32 	%f685, 0f40000000;
	add.rn.f32 	%f887, %f105, %f685;
$L__BB7_324:
	mov.f32 	%f888, 0f3F800000;
	mul.rn.f32 	%f687, %f107, %f888;
	sub.f32 	%f688, %f107, %f687;
	add.f32 	%f689, %f108, %f688;
	cvt.rni.f32.f32 	%f690, %f687;
	sub.f32 	%f691, %f687, %f690;
	add.f32 	%f692, %f691, %f689;
	fma.rn.f32 	%f693, %f692, 0f391FCB8E, 0f3AAF85ED;
	fma.rn.f32 	%f694, %f693, %f692, 0f3C1D9856;
	fma.rn.f32 	%f695, %f694, %f692, 0f3D6357BB;
	fma.rn.f32 	%f696, %f695, %f692, 0f3E75FDEC;
	fma.rn.f32 	%f697, %f696, %f692, 0f3F317218;
	fma.rn.f32 	%f698, %f697, %f692, 0f3F800000;
	cvt.rzi.s32.f32 	%r1616, %f690;
	setp.gt.f32 	%p283, %f690, 0f00000000;
	selp.b32 	%r1617, 0, -2097152000, %p283;
	add.s32 	%r1618, %r1617, 2130706432;
	mov.b32 	%f699, %r1618;
	mul.f32 	%f700, %f698, %f699;
	shl.b32 	%r1619, %r1616, 23;
	sub.s32 	%r1620, %r1619, %r1617;
	mov.b32 	%f701, %r1620;
	mul.f32 	%f702, %f700, %f701;
	abs.f32 	%f703, %f687;
	setp.gt.f32 	%p284, %f703, 0f43180000;
	setp.lt.f32 	%p285, %f687, 0f00000000;
	selp.f32 	%f704, 0f00000000, 0f7F800000, %p285;
	selp.f32 	%f113, %f704, %f702, %p284;
	@%p277 bra 	$L__BB7_331;
	setp.nan.f32 	%p286, %f106, %f106;
	@%p286 bra 	$L__BB7_330;
	setp.eq.f32 	%p287, %f105, 0f00000000;
	setp.eq.f32 	%p288, %f106, 0f7F800000;
	or.pred  	%p289, %p287, %p288;
	@%p289 bra 	$L__BB7_329;
	setp.geu.f32 	%p290, %f105, 0f00000000;
	mov.f32 	%f888, %f113;
	@%p290 bra 	$L__BB7_331;
	neg.f32 	%f888, %f113;
	bra.uni 	$L__BB7_331;
$L__BB7_329:
	add.f32 	%f888, %f105, %f105;
	bra.uni 	$L__BB7_331;
$L__BB7_330:
	mov.f32 	%f705, 0f3F800000;
	add.rn.f32 	%f888, %f105, %f705;
$L__BB7_331:
	cvt.f64.f32 	%fd615, %f888;
	add.f64 	%fd616, %fd615, %fd615;
	cvt.f64.f32 	%fd617, %f883;
	add.f64 	%fd618, %fd617, 0d0000000000000000;
	cvt.f64.f32 	%fd619, %f887;
	add.f64 	%fd131, %fd618, %fd619;
	fma.rn.f64 	%fd132, %fd616, 0d0000000000000000, %fd128;
	cvt.rn.f32.f64 	%f118, %fd109;
	mul.f32 	%f706, %f118, 0f3F22F983;
	cvt.rni.s32.f32 	%r2167, %f706;
	cvt.rn.f32.s32 	%f707, %r2167;
	fma.rn.f32 	%f708, %f707, 0fBFC90FDA, %f118;
	fma.rn.f32 	%f709, %f707, 0fB3A22168, %f708;
	fma.rn.f32 	%f898, %f707, 0fA7C234C5, %f709;
	abs.f32 	%f120, %f118;
	setp.ltu.f32 	%p291, %f120, 0f47CE4780;
	mov.u32 	%r2147, %r2167;
	mov.f32 	%f889, %f898;
	@%p291 bra 	$L__BB7_339;
	setp.eq.f32 	%p292, %f120, 0f7F800000;
	@%p292 bra 	$L__BB7_338;
	mov.b32 	%r734, %f118;
	mov.b64 	%rd352, 0;
	mov.b32 	%r2144, 0;
$L__BB7_334:
	.pragma "nounroll";
	mul.wide.u32 	%rd240, %r2144, 4;
	mov.u64 	%rd241, __cudart_i2opi_f;
	add.s64 	%rd242, %rd241, %rd240;
	ld.global.nc.u32 	%r1622, [%rd242];
	shl.b32 	%r1623, %r734, 8;
	or.b32  	%r1624, %r1623, -2147483648;
	mad.wide.u32 	%rd243, %r1622, %r1624, %rd352;
	shr.u64 	%rd352, %rd243, 32;
	add.s64 	%rd244, %rd2, %rd240;
	st.local.u32 	[%rd244], %rd243;
	add.s32 	%r2144, %r2144, 1;
	setp.ne.s32 	%p293, %r2144, 6;
	@%p293 bra 	$L__BB7_334;
	shr.u32 	%r1625, %r734, 23;
	st.local.u32 	[%rd2+24], %rd352;
	and.b32  	%r737, %r1625, 31;
	and.b32  	%r1626, %r1625, 224;
	add.s32 	%r1627, %r1626, -128;
	shr.u32 	%r1628, %r1627, 5;
	mul.wide.u32 	%rd245, %r1628, 4;
	sub.s64 	%rd79, %rd2, %rd245;
	ld.local.u32 	%r2145, [%rd79+24];
	ld.local.u32 	%r2146, [%rd79+20];
	setp.eq.s32 	%p294, %r737, 0;
	@%p294 bra 	$L__BB7_337;
	shf.l.wrap.b32 	%r2145, %r2146, %r2145, %r737;
	ld.local.u32 	%r1629, [%rd79+16];
	shf.l.wrap.b32 	%r2146, %r1629, %r2146, %r737;
$L__BB7_337:
	shr.u32 	%r1630, %r2145, 30;
	shf.l.wrap.b32 	%r1631, %r2146, %r2145, 2;
	shl.b32 	%r1632, %r2146, 2;
	shr.u32 	%r1633, %r1631, 31;
	add.s32 	%r1634, %r1633, %r1630;
	neg.s32 	%r1635, %r1634;
	setp.lt.s32 	%p295, %r734, 0;
	selp.b32 	%r2147, %r1635, %r1634, %p295;
	xor.b32  	%r1636, %r1631, %r734;
	shr.s32 	%r1637, %r1631, 31;
	xor.b32  	%r1638, %r1637, %r1631;
	xor.b32  	%r1639, %r1637, %r1632;
	cvt.u64.u32 	%rd246, %r1638;
	shl.b64 	%rd247, %rd246, 32;
	cvt.u64.u32 	%rd248, %r1639;
	or.b64  	%rd249, %rd247, %rd248;
	cvt.rn.f64.s64 	%fd620, %rd249;
	mul.f64 	%fd621, %fd620, 0d3BF921FB54442D19;
	cvt.rn.f32.f64 	%f710, %fd621;
	neg.f32 	%f711, %f710;
	setp.lt.s32 	%p296, %r1636, 0;
	selp.f32 	%f889, %f711, %f710, %p296;
	bra.uni 	$L__BB7_339;
$L__BB7_338:
	mov.f32 	%f712, 0f00000000;
	mul.rn.f32 	%f889, %f118, %f712;
	mov.b32 	%r2147, 0;
$L__BB7_339:
	add.s32 	%r1641, %r2147, 1;
	mul.rn.f32 	%f713, %f889, %f889;
	and.b32  	%r1642, %r2147, 1;
	setp.eq.b32 	%p298, %r1642, 1;
	selp.f32 	%f714, %f889, 0f3F800000, %p298;
	fma.rn.f32 	%f715, %f713, %f714, 0f00000000;
	fma.rn.f32 	%f716, %f713, 0f37CBAC00, 0fBAB607ED;
	selp.f32 	%f717, 0fB94D4153, %f716, %p298;
	selp.f32 	%f718, 0f3C0885E4, 0f3D2AAABB, %p298;
	fma.rn.f32 	%f719, %f717, %f713, %f718;
	selp.f32 	%f720, 0fBE2AAAA8, 0fBEFFFFFF, %p298;
	fma.rn.f32 	%f721, %f719, %f713, %f720;
	fma.rn.f32 	%f722, %f721, %f715, %f714;
	and.b32  	%r1643, %r1641, 2;
	setp.eq.s32 	%p299, %r1643, 0;
	mov.f32 	%f723, 0f00000000;
	sub.f32 	%f724, %f723, %f722;
	selp.f32 	%f124, %f722, %f724, %p299;
	mov.u32 	%r2151, %r2167;
	mov.f32 	%f890, %f898;
	@%p291 bra 	$L__BB7_347;
	setp.eq.f32 	%p300, %f120, 0f7F800000;
	@%p300 bra 	$L__BB7_346;
	mov.b32 	%r746, %f118;
	mov.b64 	%rd353, 0;
	mov.b32 	%r2148, 0;
$L__BB7_342:
	.pragma "nounroll";
	mul.wide.u32 	%rd251, %r2148, 4;
	mov.u64 	%rd252, __cudart_i2opi_f;
	add.s64 	%rd253, %rd252, %rd251;
	ld.global.nc.u32 	%r1645, [%rd253];
	shl.b32 	%r1646, %r746, 8;
	or.b32  	%r1647, %r1646, -2147483648;
	mad.wide.u32 	%rd254, %r1645, %r1647, %rd353;
	shr.u64 	%rd353, %rd254, 32;
	add.s64 	%rd255, %rd1, %rd251;
	st.local.u32 	[%rd255], %rd254;
	add.s32 	%r2148, %r2148, 1;
	setp.ne.s32 	%p301, %r2148, 6;
	@%p301 bra 	$L__BB7_342;
	shr.u32 	%r1648, %r746, 23;
	st.local.u32 	[%rd1+24], %rd353;
	and.b32  	%r749, %r1648, 31;
	and.b32  	%r1649, %r1648, 224;
	add.s32 	%r1650, %r1649, -128;
	shr.u32 	%r1651, %r1650, 5;
	mul.wide.u32 	%rd256, %r1651, 4;
	sub.s64 	%rd82, %rd1, %rd256;
	ld.local.u32 	%r2149, [%rd82+24];
	ld.local.u32 	%r2150, [%rd82+20];
	setp.eq.s32 	%p302, %r749, 0;
	@%p302 bra 	$L__BB7_345;
	shf.l.wrap.b32 	%r2149, %r2150, %r2149, %r749;
	ld.local.u32 	%r1652, [%rd82+16];
	shf.l.wrap.b32 	%r2150, %r1652, %r2150, %r749;
$L__BB7_345:
	shr.u32 	%r1653, %r2149, 30;
	shf.l.wrap.b32 	%r1654, %r2150, %r2149, 2;
	shl.b32 	%r1655, %r2150, 2;
	shr.u32 	%r1656, %r1654, 31;
	add.s32 	%r1657, %r1656, %r1653;
	neg.s32 	%r1658, %r1657;
	setp.lt.s32 	%p303, %r746, 0;
	selp.b32 	%r2151, %r1658, %r1657, %p303;
	xor.b32  	%r1659, %r1654, %r746;
	shr.s32 	%r1660, %r1654, 31;
	xor.b32  	%r1661, %r1660, %r1654;
	xor.b32  	%r1662, %r1660, %r1655;
	cvt.u64.u32 	%rd257, %r1661;
	shl.b64 	%rd258, %rd257, 32;
	cvt.u64.u32 	%rd259, %r1662;
	or.b64  	%rd260, %rd258, %rd259;
	cvt.rn.f64.s64 	%fd622, %rd260;
	mul.f64 	%fd623, %fd622, 0d3BF921FB54442D19;
	cvt.rn.f32.f64 	%f725, %fd623;
	neg.f32 	%f726, %f725;
	setp.lt.s32 	%p304, %r1659, 0;
	selp.f32 	%f890, %f726, %f725, %p304;
	bra.uni 	$L__BB7_347;
$L__BB7_346:
	mov.f32 	%f727, 0f00000000;
	mul.rn.f32 	%f890, %f118, %f727;
	mov.b32 	%r2151, 0;
$L__BB7_347:
	setp.eq.f32 	%p305, %f82, 0f3F800000;
	mul.rn.f32 	%f729, %f890, %f890;
	and.b32  	%r1664, %r2151, 1;
	setp.eq.b32 	%p306, %r1664, 1;
	selp.f32 	%f730, 0f3F800000, %f890, %p306;
	fma.rn.f32 	%f731, %f729, %f730, 0f00000000;
	fma.rn.f32 	%f732, %f729, 0f37CBAC00, 0fBAB607ED;
	selp.f32 	%f733, %f732, 0fB94D4153, %p306;
	selp.f32 	%f734, 0f3D2AAABB, 0f3C0885E4, %p306;
	fma.rn.f32 	%f735, %f733, %f729, %f734;
	selp.f32 	%f736, 0fBEFFFFFF, 0fBE2AAAA8, %p306;
	fma.rn.f32 	%f737, %f735, %f729, %f736;
	fma.rn.f32 	%f738, %f737, %f731, %f730;
	and.b32  	%r1665, %r2151, 2;
	setp.eq.s32 	%p307, %r1665, 0;
	mov.f32 	%f739, 0f00000000;
	sub.f32 	%f740, %f739, %f738;
	selp.f32 	%f741, %f738, %f740, %p307;
	cvt.f64.f32 	%fd624, %f741;
	mul.f64 	%fd625, %fd624, 0d0000000000000000;
	add.f64 	%fd626, %fd130, 0d0000000000000000;
	cvt.f64.f32 	%fd627, %f124;
	add.f64 	%fd628, %fd626, %fd627;
	mov.f64 	%fd629, 0d0000000000000000;
	sub.f64 	%fd630, %fd629, %fd129;
	sub.f64 	%fd631, %fd630, %fd625;
	mul.f64 	%fd632, %fd131, 0d3FE0000000000000;
	add.f64 	%fd633, %fd132, %fd132;
	mul.f64 	%fd634, %fd131, 0d0000000000000000;
	sub.f64 	%fd635, %fd633, %fd634;
	mul.f64 	%fd636, %fd635, 0d3FD0000000000000;
	cvt.rn.f32.f64 	%f742, %fd632;
	sqrt.rn.f32 	%f743, %f742;
	cvt.f64.f32 	%fd637, %f743;
	add.f64 	%fd638, %fd637, %fd637;
	div.rn.f64 	%fd639, %fd636, %fd638;
	mul.f64 	%fd640, %fd637, 0dBFC999999999999A;
	mul.f64 	%fd641, %fd639, 0d3FC999999999999A;
	cvt.rn.f32.f64 	%f744, %fd640;
	fma.rn.f32 	%f745, %f744, 0f3BBB989D, 0f3F000000;
	cvt.sat.f32.f32 	%f746, %f745;
	mov.f32 	%f747, 0f4B400001;
	mov.f32 	%f748, 0f437C0000;
	fma.rm.f32 	%f749, %f746, %f748, %f747;
	add.f32 	%f750, %f749, 0fCB40007F;
	neg.f32 	%f751, %f750;
	fma.rn.f32 	%f752, %f744, 0f3FB8AA3B, %f751;
	fma.rn.f32 	%f753, %f744, 0f32A57060, %f752;
	mov.b32 	%r1666, %f749;
	shl.b32 	%r1667, %r1666, 23;
	mov.b32 	%f754, %r1667;
	ex2.approx.ftz.f32 	%f755, %f753;
	mul.f32 	%f756, %f755, %f754;
	cvt.f64.f32 	%fd642, %f756;
	mul.f64 	%fd643, %fd641, %fd642;
	mul.f64 	%fd644, %fd643, 0d4034000000000000;
	fma.rn.f64 	%fd645, %fd642, 0d0000000000000000, %fd644;
	mul.f64 	%fd646, %fd628, 0d3FE0000000000000;
	add.f64 	%fd647, %fd631, %fd631;
	mul.f64 	%fd648, %fd628, 0d0000000000000000;
	sub.f64 	%fd649, %fd647, %fd648;
	mul.f64 	%fd650, %fd649, 0d3FD0000000000000;
	cvt.rn.f32.f64 	%f757, %fd646;
	fma.rn.f32 	%f758, %f757, 0f3BBB989D, 0f3F000000;
	cvt.sat.f32.f32 	%f759, %f758;
	fma.rm.f32 	%f760, %f759, %f748, %f747;
	add.f32 	%f761, %f760, 0fCB40007F;
	neg.f32 	%f762, %f761;
	fma.rn.f32 	%f763, %f757, 0f3FB8AA3B, %f762;
	fma.rn.f32 	%f764, %f757, 0f32A57060, %f763;
	mov.b32 	%r1668, %f760;
	shl.b32 	%r1669, %r1668, 23;
	mov.b32 	%f765, %r1669;
	ex2.approx.ftz.f32 	%f766, %f764;
	mul.f32 	%f767, %f766, %f765;
	cvt.f64.f32 	%fd651, %f767;
	mul.f64 	%fd652, %fd650, %fd651;
	sub.f64 	%fd653, %fd629, %fd652;
	add.f64 	%fd654, %fd653, %fd645;
	add.f64 	%fd133, %fd36, %fd654;
	mov.f32 	%f891, 0f3F800000;
	@%p305 bra 	$L__BB7_352;
	setp.nan.f32 	%p308, %f83, %f83;
	@%p308 bra 	$L__BB7_351;
	setp.neu.f32 	%p309, %f82, 0f00000000;
	setp.neu.f32 	%p310, %f83, 0f7F800000;
	and.pred  	%p311, %p309, %p310;
	mov.f32 	%f891, %f86;
	@%p311 bra 	$L__BB7_352;
	add.f32 	%f768, %f82, %f82;
	mov.b32 	%r1670, %f768;
	and.b32  	%r1671, %r1670, 2147483647;
	mov.b32 	%f891, %r1671;
	bra.uni 	$L__BB7_352;
$L__BB7_351:
	mov.f32 	%f769, 0f40000000;
	add.rn.f32 	%f891, %f82, %f769;
$L__BB7_352:
	mov.f32 	%f892, 0f3F800000;
	@%p305 bra 	$L__BB7_359;
	setp.nan.f32 	%p313, %f83, %f83;
	@%p313 bra 	$L__BB7_358;
	setp.eq.f32 	%p314, %f82, 0f00000000;
	setp.eq.f32 	%p315, %f83, 0f7F800000;
	or.pred  	%p316, %p314, %p315;
	@%p316 bra 	$L__BB7_357;
	setp.geu.f32 	%p317, %f82, 0f00000000;
	mov.f32 	%f892, %f90;
	@%p317 bra 	$L__BB7_359;
	neg.f32 	%f892, %f90;
	bra.uni 	$L__BB7_359;
$L__BB7_357:
	add.f32 	%f892, %f82, %f82;
	bra.uni 	$L__BB7_359;
$L__BB7_358:
	mov.f32 	%f771, 0f3F800000;
	add.rn.f32 	%f892, %f82, %f771;
$L__BB7_359:
	cvt.f64.f32 	%fd655, %f892;
	add.f64 	%fd656, %fd655, %fd655;
	fma.rn.f64 	%fd134, %fd656, 0d0000000000000000, 0d0000000000000000;
	mov.u32 	%r2155, %r2159;
	mov.f32 	%f893, %f894;
	@%p263 bra 	$L__BB7_367;
	setp.eq.f32 	%p319, %f97, 0f7F800000;
	@%p319 bra 	$L__BB7_366;
	mov.b32 	%r758, %f95;
	mov.b64 	%rd354, 0;
	mov.b32 	%r2152, 0;
$L__BB7_362:
	.pragma "nounroll";
	mul.wide.u32 	%rd262, %r2152, 4;
	mov.u64 	%rd263, __cudart_i2opi_f;
	add.s64 	%rd264, %rd263, %rd262;
	ld.global.nc.u32 	%r1673, [%rd264];
	shl.b32 	%r1674, %r758, 8;
	or.b32  	%r1675, %r1674, -2147483648;
	mad.wide.u32 	%rd265, %r1673, %r1675, %rd354;
	shr.u64 	%rd354, %rd265, 32;
	add.s64 	%rd266, %rd2, %rd262;
	st.local.u32 	[%rd266], %rd265;
	add.s32 	%r2152, %r2152, 1;
	setp.ne.s32 	%p320, %r2152, 6;
	@%p320 bra 	$L__BB7_362;
	shr.u32 	%r1676, %r758, 23;
	st.local.u32 	[%rd2+24], %rd354;
	and.b32  	%r761, %r1676, 31;
	and.b32  	%r1677, %r1676, 224;
	add.s32 	%r1678, %r1677, -128;
	shr.u32 	%r1679, %r1678, 5;
	mul.wide.u32 	%rd267, %r1679, 4;
	sub.s64 	%rd85, %rd2, %rd267;
	ld.local.u32 	%r2153, [%rd85+24];
	ld.local.u32 	%r2154, [%rd85+20];
	setp.eq.s32 	%p321, %r761, 0;
	@%p321 bra 	$L__BB7_365;
	shf.l.wrap.b32 	%r2153, %r2154, %r2153, %r761;
	ld.local.u32 	%r1680, [%rd85+16];
	shf.l.wrap.b32 	%r2154, %r1680, %r2154, %r761;
$L__BB7_365:
	shr.u32 	%r1681, %r2153, 30;
	shf.l.wrap.b32 	%r1682, %r2154, %r2153, 2;
	shl.b32 	%r1683, %r2154, 2;
	shr.u32 	%r1684, %r1682, 31;
	add.s32 	%r1685, %r1684, %r1681;
	neg.s32 	%r1686, %r1685;
	setp.lt.s32 	%p322, %r758, 0;
	selp.b32 	%r2155, %r1686, %r1685, %p322;
	xor.b32  	%r1687, %r1682, %r758;
	shr.s32 	%r1688, %r1682, 31;
	xor.b32  	%r1689, %r1688, %r1682;
	xor.b32  	%r1690, %r1688, %r1683;
	cvt.u64.u32 	%rd268, %r1689;
	shl.b64 	%rd269, %rd268, 32;
	cvt.u64.u32 	%rd270, %r1690;
	or.b64  	%rd271, %rd269, %rd270;
	cvt.rn.f64.s64 	%fd657, %rd271;
	mul.f64 	%fd658, %fd657, 0d3BF921FB54442D19;
	cvt.rn.f32.f64 	%f772, %fd658;
	neg.f32 	%f773, %f772;
	setp.lt.s32 	%p323, %r1687, 0;
	selp.f32 	%f893, %f773, %f772, %p323;
	bra.uni 	$L__BB7_367;
$L__BB7_366:
	mov.f32 	%f774, 0f00000000;
	mul.rn.f32 	%f893, %f95, %f774;
	mov.b32 	%r2155, 0;
$L__BB7_367:
	add.s32 	%r1692, %r2155, 1;
	mul.rn.f32 	%f775, %f893, %f893;
	and.b32  	%r1693, %r2155, 1;
	setp.eq.b32 	%p325, %r1693, 1;
	selp.f32 	%f776, %f893, 0f3F800000, %p325;
	fma.rn.f32 	%f777, %f775, %f776, 0f00000000;
	fma.rn.f32 	%f778, %f775, 0f37CBAC00, 0fBAB607ED;
	selp.f32 	%f779, 0fB94D4153, %f778, %p325;
	selp.f32 	%f780, 0f3C0885E4, 0f3D2AAABB, %p325;
	fma.rn.f32 	%f781, %f779, %f775, %f780;
	selp.f32 	%f782, 0fBE2AAAA8, 0fBEFFFFFF, %p325;
	fma.rn.f32 	%f783, %f781, %f775, %f782;
	fma.rn.f32 	%f784, %f783, %f777, %f776;
	and.b32  	%r1694, %r1692, 2;
	setp.eq.s32 	%p326, %r1694, 0;
	mov.f32 	%f785, 0f00000000;
	sub.f32 	%f786, %f785, %f784;
	selp.f32 	%f138, %f784, %f786, %p326;
	@%p263 bra 	$L__BB7_375;
	setp.eq.f32 	%p327, %f97, 0f7F800000;
	@%p327 bra 	$L__BB7_374;
	mov.b32 	%r770, %f95;
	mov.b64 	%rd355, 0;
	mov.b32 	%r2156, 0;
$L__BB7_370:
	.pragma "nounroll";
	mul.wide.u32 	%rd273, %r2156, 4;
	mov.u64 	%rd274, __cudart_i2opi_f;
	add.s64 	%rd275, %rd274, %rd273;
	ld.global.nc.u32 	%r1696, [%rd275];
	shl.b32 	%r1697, %r770, 8;
	or.b32  	%r1698, %r1697, -2147483648;
	mad.wide.u32 	%rd276, %r1696, %r1698, %rd355;
	shr.u64 	%rd355, %rd276, 32;
	add.s64 	%rd277, %rd1, %rd273;
	st.local.u32 	[%rd277], %rd276;
	add.s32 	%r2156, %r2156, 1;
	setp.ne.s32 	%p328, %r2156, 6;
	@%p328 bra 	$L__BB7_370;
	shr.u32 	%r1699, %r770, 23;
	st.local.u32 	[%rd1+24], %rd355;
	and.b32  	%r773, %r1699, 31;
	and.b32  	%r1700, %r1699, 224;
	add.s32 	%r1701, %r1700, -128;
	shr.u32 	%r1702, %r1701, 5;
	mul.wide.u32 	%rd278, %r1702, 4;
	sub.s64 	%rd88, %rd1, %rd278;
	ld.local.u32 	%r2157, [%rd88+24];
	ld.local.u32 	%r2158, [%rd88+20];
	setp.eq.s32 	%p329, %r773, 0;
	@%p329 bra 	$L__BB7_373;
	shf.l.wrap.b32 	%r2157, %r2158, %r2157, %r773;
	ld.local.u32 	%r1703, [%rd88+16];
	shf.l.wrap.b32 	%r2158, %r1703, %r2158, %r773;
$L__BB7_373:
	shr.u32 	%r1704, %r2157, 30;
	shf.l.wrap.b32 	%r1705, %r2158, %r2157, 2;
	shl.b32 	%r1706, %r2158, 2;
	shr.u32 	%r1707, %r1705, 31;
	add.s32 	%r1708, %r1707, %r1704;
	neg.s32 	%r1709, %r1708;
	setp.lt.s32 	%p330, %r770, 0;
	selp.b32 	%r2159, %r1709, %r1708, %p330;
	xor.b32  	%r1710, %r1705, %r770;
	shr.s32 	%r1711, %r1705, 31;
	xor.b32  	%r1712, %r1711, %r1705;
	xor.b32  	%r1713, %r1711, %r1706;
	cvt.u64.u32 	%rd279, %r1712;
	shl.b64 	%rd280, %rd279, 32;
	cvt.u64.u32 	%rd281, %r1713;
	or.b64  	%rd282, %rd280, %rd281;
	cvt.rn.f64.s64 	%fd659, %rd282;
	mul.f64 	%fd660, %fd659, 0d3BF921FB54442D19;
	cvt.rn.f32.f64 	%f787, %fd660;
	neg.f32 	%f788, %f787;
	setp.lt.s32 	%p331, %r1710, 0;
	selp.f32 	%f894, %f788, %f787, %p331;
	bra.uni 	$L__BB7_375;
$L__BB7_374:
	mov.f32 	%f789, 0f00000000;
	mul.rn.f32 	%f894, %f95, %f789;
	mov.b32 	%r2159, 0;
$L__BB7_375:
	mul.rn.f32 	%f791, %f894, %f894;
	and.b32  	%r1715, %r2159, 1;
	setp.eq.b32 	%p333, %r1715, 1;
	selp.f32 	%f792, 0f3F800000, %f894, %p333;
	fma.rn.f32 	%f793, %f791, %f792, 0f00000000;
	fma.rn.f32 	%f794, %f791, 0f37CBAC00, 0fBAB607ED;
	selp.f32 	%f795, %f794, 0fB94D4153, %p333;
	selp.f32 	%f796, 0f3D2AAABB, 0f3C0885E4, %p333;
	fma.rn.f32 	%f797, %f795, %f791, %f796;
	selp.f32 	%f798, 0fBEFFFFFF, 0fBE2AAAA8, %p333;
	fma.rn.f32 	%f799, %f797, %f791, %f798;
	fma.rn.f32 	%f800, %f799, %f793, %f792;
	and.b32  	%r1716, %r2159, 2;
	setp.eq.s32 	%p334, %r1716, 0;
	mov.f32 	%f801, 0f00000000;
	sub.f32 	%f802, %f801, %f800;
	selp.f32 	%f803, %f800, %f802, %p334;
	cvt.f64.f32 	%fd661, %f803;
	mul.f64 	%fd135, %fd661, 0d0000000000000000;
	cvt.f64.f32 	%fd136, %f138;
	mov.f32 	%f895, 0f3F800000;
	@%p277 bra 	$L__BB7_380;
	setp.nan.f32 	%p335, %f106, %f106;
	@%p335 bra 	$L__BB7_379;
	setp.neu.f32 	%p336, %f105, 0f00000000;
	setp.neu.f32 	%p337, %f106, 0f7F800000;
	and.pred  	%p338, %p336, %p337;
	mov.f32 	%f895, %f109;
	@%p338 bra 	$L__BB7_380;
	add.f32 	%f804, %f105, %f105;
	mov.b32 	%r1717, %f804;
	and.b32  	%r1718, %r1717, 2147483647;
	mov.b32 	%f895, %r1718;
	bra.uni 	$L__BB7_380;
$L__BB7_379:
	mov.f32 	%f805, 0f40000000;
	add.rn.f32 	%f895, %f105, %f805;
$L__BB7_380:
	mov.f32 	%f896, 0f3F800000;
	@%p277 bra 	$L__BB7_387;
	setp.nan.f32 	%p340, %f106, %f106;
	@%p340 bra 	$L__BB7_386;
	setp.eq.f32 	%p341, %f105, 0f00000000;
	setp.eq.f32 	%p342, %f106, 0f7F800000;
	or.pred  	%p343, %p341, %p342;
	@%p343 bra 	$L__BB7_385;
	setp.geu.f32 	%p344, %f105, 0f00000000;
	mov.f32 	%f896, %f113;
	@%p344 bra 	$L__BB7_387;
	neg.f32 	%f896, %f113;
	bra.uni 	$L__BB7_387;
$L__BB7_385:
	add.f32 	%f896, %f105, %f105;
	bra.uni 	$L__BB7_387;
$L__BB7_386:
	mov.f32 	%f807, 0f3F800000;
	add.rn.f32 	%f896, %f105, %f807;
$L__BB7_387:
	cvt.f64.f32 	%fd662, %f896;
	cvt.f64.f32 	%fd663, %f891;
	add.f64 	%fd664, %fd663, 0d0000000000000000;
	cvt.f64.f32 	%fd665, %f895;
	add.f64 	%fd137, %fd664, %fd665;
	fma.rn.f64 	%fd138, %fd662, 0d4000000000000000, %fd134;
	mov.u32 	%r2163, %r2167;
	mov.f32 	%f897, %f898;
	@%p291 bra 	$L__BB7_395;
	setp.eq.f32 	%p346, %f120, 0f7F800000;
	@%p346 bra 	$L__BB7_394;
	mov.b32 	%r782, %f118;
	mov.b64 	%rd356, 0;
	mov.b32 	%r2160, 0;
$L__BB7_390:
	.pragma "nounroll";
	mul.wide.u32 	%rd284, %r2160, 4;
	mov.u64 	%rd285, __cudart_i2opi_f;
	add.s64 	%rd286, %rd285, %rd284;
	ld.global.nc.u32 	%r1720, [%rd286];
	shl.b32 	%r1721, %r782, 8;
	or.b32  	%r1722, %r1721, -2147483648;
	mad.wide.u32 	%rd287, %r1720, %r1722, %rd356;
	shr.u64 	%rd356, %rd287, 32;
	add.s64 	%rd288, %rd2, %rd284;
	st.local.u32 	[%rd288], %rd287;
	add.s32 	%r2160, %r2160, 1;
	setp.ne.s32 	%p347, %r2160, 6;
	@%p347 bra 	$L__BB7_390;
	shr.u32 	%r1723, %r782, 23;
	st.local.u32 	[%rd2+24], %rd356;
	and.b32  	%r785, %r1723, 31;
	and.b32  	%r1724, %r1723, 224;
	add.s32 	%r1725, %r1724, -128;
	shr.u32 	%r1726, %r1725, 5;
	mul.wide.u32 	%rd289, %r1726, 4;
	sub.s64 	%rd91, %rd2, %rd289;
	ld.local.u32 	%r2161, [%rd91+24];
	ld.local.u32 	%r2162, [%rd91+20];
	setp.eq.s32 	%p348, %r785, 0;
	@%p348 bra 	$L__BB7_393;
	shf.l.wrap.b32 	%r2161, %r2162, %r2161, %r785;
	ld.local.u32 	%r1727, [%rd91+16];
	shf.l.wrap.b32 	%r2162, %r1727, %r2162, %r785;
$L__BB7_393:
	shr.u32 	%r1728, %r2161, 30;
	shf.l.wrap.b32 	%r1729, %r2162, %r2161, 2;
	shl.b32 	%r1730, %r2162, 2;
	shr.u32 	%r1731, %r1729, 31;
	add.s32 	%r1732, %r1731, %r1728;
	neg.s32 	%r1733, %r1732;
	setp.lt.s32 	%p349, %r782, 0;
	selp.b32 	%r2163, %r1733, %r1732, %p349;
	xor.b32  	%r1734, %r1729, %r782;
	shr.s32 	%r1735, %r1729, 31;
	xor.b32  	%r1736, %r1735, %r1729;
	xor.b32  	%r1737, %r1735, %r1730;
	cvt.u64.u32 	%rd290, %r1736;
	shl.b64 	%rd291, %rd290, 32;
	cvt.u64.u32 	%rd292, %r1737;
	or.b64  	%rd293, %rd291, %rd292;
	cvt.rn.f64.s64 	%fd666, %rd293;
	mul.f64 	%fd667, %fd666, 0d3BF921FB54442D19;
	cvt.rn.f32.f64 	%f808, %fd667;
	neg.f32 	%f809, %f808;
	setp.lt.s32 	%p350, %r1734, 0;
	selp.f32 	%f897, %f809, %f808, %p350;
	bra.uni 	$L__BB7_395;
$L__BB7_394:
	mov.f32 	%f810, 0f00000000;
	mul.rn.f32 	%f897, %f118, %f810;
	mov.b32 	%r2163, 0;
$L__BB7_395:
	setp.ltu.f32 	%p351, %f120, 0f47CE4780;
	add.s32 	%r1739, %r2163, 1;
	mul.rn.f32 	%f811, %f897, %f897;
	and.b32  	%r1740, %r2163, 1;
	setp.eq.b32 	%p352, %r1740, 1;
	selp.f32 	%f812, %f897, 0f3F800000, %p352;
	fma.rn.f32 	%f813, %f811, %f812, 0f00000000;
	fma.rn.f32 	%f814, %f811, 0f37CBAC00, 0fBAB607ED;
	selp.f32 	%f815, 0fB94D4153, %f814, %p352;
	selp.f32 	%f816, 0f3C0885E4, 0f3D2AAABB, %p352;
	fma.rn.f32 	%f817, %f815, %f811, %f816;
	selp.f32 	%f818, 0fBE2AAAA8, 0fBEFFFFFF, %p352;
	fma.rn.f32 	%f819, %f817, %f811, %f818;
	fma.rn.f32 	%f820, %f819, %f813, %f812;
	and.b32  	%r1741, %r1739, 2;
	setp.eq.s32 	%p353, %r1741, 0;
	mov.f32 	%f821, 0f00000000;
	sub.f32 	%f822, %f821, %f820;
	selp.f32 	%f152, %f820, %f822, %p353;
	@%p351 bra 	$L__BB7_403;
	setp.eq.f32 	%p354, %f120, 0f7F800000;
	@%p354 bra 	$L__BB7_402;
	mov.b32 	%r794, %f118;
	shl.b32 	%r1743, %r794, 8;
	or.b32  	%r795, %r1743, -2147483648;
	mov.b64 	%rd357, 0;
	mov.b32 	%r2164, 0;
$L__BB7_398:
	.pragma "nounroll";
	mul.wide.u32 	%rd295, %r2164, 4;
	mov.u64 	%rd296, __cudart_i2opi_f;
	add.s64 	%rd297, %rd296, %rd295;
	ld.global.nc.u32 	%r1744, [%rd297];
	mad.wide.u32 	%rd298, %r1744, %r795, %rd357;
	shr.u64 	%rd357, %rd298, 32;
	add.s64 	%rd299, %rd1, %rd295;
	st.local.u32 	[%rd299], %rd298;
	add.s32 	%r2164, %r2164, 1;
	setp.ne.s32 	%p355, %r2164, 6;
	@%p355 bra 	$L__BB7_398;
	shr.u32 	%r1745, %r794, 23;
	st.local.u32 	[%rd1+24], %rd357;
	and.b32  	%r798, %r1745, 31;
	and.b32  	%r1746, %r1745, 224;
	add.s32 	%r1747, %r1746, -128;
	shr.u32 	%r1748, %r1747, 5;
	mul.wide.u32 	%rd300, %r1748, 4;
	sub.s64 	%rd94, %rd1, %rd300;
	ld.local.u32 	%r2165, [%rd94+24];
	ld.local.u32 	%r2166, [%rd94+20];
	setp.eq.s32 	%p356, %r798, 0;
	@%p356 bra 	$L__BB7_401;
	shf.l.wrap.b32 	%r2165, %r2166, %r2165, %r798;
	ld.local.u32 	%r1749, [%rd94+16];
	shf.l.wrap.b32 	%r2166, %r1749, %r2166, %r798;
$L__BB7_401:
	shr.u32 	%r1750, %r2165, 30;
	shf.l.wrap.b32 	%r1751, %r2166, %r2165, 2;
	shl.b32 	%r1752, %r2166, 2;
	shr.u32 	%r1753, %r1751, 31;
	add.s32 	%r1754, %r1753, %r1750;
	neg.s32 	%r1755, %r1754;
	setp.lt.s32 	%p357, %r794, 0;
	selp.b32 	%r2167, %r1755, %r1754, %p357;
	xor.b32  	%r1756, %r1751, %r794;
	shr.s32 	%r1757, %r1751, 31;
	xor.b32  	%r1758, %r1757, %r1751;
	xor.b32  	%r1759, %r1757, %r1752;
	cvt.u64.u32 	%rd301, %r1758;
	shl.b64 	%rd302, %rd301, 32;
	cvt.u64.u32 	%rd303, %r1759;
	or.b64  	%rd304, %rd302, %rd303;
	cvt.rn.f64.s64 	%fd668, %rd304;
	mul.f64 	%fd669, %fd668, 0d3BF921FB54442D19;
	cvt.rn.f32.f64 	%f823, %fd669;
	neg.f32 	%f824, %f823;
	setp.lt.s32 	%p358, %r1756, 0;
	selp.f32 	%f898, %f824, %f823, %p358;
	bra.uni 	$L__BB7_403;
$L__BB7_402:
	mov.f32 	%f825, 0f00000000;
	mul.rn.f32 	%f898, %f118, %f825;
	mov.b32 	%r2167, 0;
$L__BB7_403:
	mul.rn.f32 	%f826, %f898, %f898;
	and.b32  	%r1761, %r2167, 1;
	setp.eq.b32 	%p359, %r1761, 1;
	selp.f32 	%f827, 0f3F800000, %f898, %p359;
	fma.rn.f32 	%f828, %f826, %f827, 0f00000000;
	fma.rn.f32 	%f829, %f826, 0f37CBAC00, 0fBAB607ED;
	selp.f32 	%f830, %f829, 0fB94D4153, %p359;
	selp.f32 	%f831, 0f3D2AAABB, 0f3C0885E4, %p359;
	fma.rn.f32 	%f832, %f830, %f826, %f831;
	selp.f32 	%f833, 0fBEFFFFFF, 0fBE2AAAA8, %p359;
	fma.rn.f32 	%f834, %f832, %f826, %f833;
	fma.rn.f32 	%f835, %f834, %f828, %f827;
	and.b32  	%r1762, %r2167, 2;
	setp.eq.s32 	%p360, %r1762, 0;
	mov.f32 	%f836, 0f00000000;
	sub.f32 	%f837, %f836, %f835;
	selp.f32 	%f838, %f835, %f837, %p360;
	cvt.f64.f32 	%fd670, %f838;
	add.f64 	%fd671, %fd136, 0d0000000000000000;
	cvt.f64.f32 	%fd672, %f152;
	add.f64 	%fd673, %fd671, %fd672;
	mov.f64 	%fd674, 0d0000000000000000;
	sub.f64 	%fd675, %fd674, %fd135;
	fma.rn.f64 	%fd676, %fd670, 0dC01921FB54442D18, %fd675;
	mul.f64 	%fd677, %fd137, 0d3FE0000000000000;
	add.f64 	%fd678, %fd138, %fd138;
	mul.f64 	%fd679, %fd137, 0d0000000000000000;
	sub.f64 	%fd680, %fd678, %fd679;
	mul.f64 	%fd681, %fd680, 0d3FD0000000000000;
	cvt.rn.f32.f64 	%f839, %fd677;
	sqrt.rn.f32 	%f840, %f839;
	cvt.f64.f32 	%fd682, %f840;
	add.f64 	%fd683, %fd682, %fd682;
	div.rn.f64 	%fd684, %fd681, %fd683;
	mul.f64 	%fd685, %fd682, 0dBFC999999999999A;
	mul.f64 	%fd686, %fd684, 0d3FC999999999999A;
	cvt.rn.f32.f64 	%f841, %fd685;
	fma.rn.f32 	%f842, %f841, 0f3BBB989D, 0f3F000000;
	cvt.sat.f32.f32 	%f843, %f842;
	mov.f32 	%f844, 0f4B400001;
	mov.f32 	%f845, 0f437C0000;
	fma.rm.f32 	%f846, %f843, %f845, %f844;
	add.f32 	%f847, %f846, 0fCB40007F;
	neg.f32 	%f848, %f847;
	fma.rn.f32 	%f849, %f841, 0f3FB8AA3B, %f848;
	fma.rn.f32 	%f850, %f841, 0f32A57060, %f849;
	mov.b32 	%r1763, %f846;
	shl.b32 	%r1764, %r1763, 23;
	mov.b32 	%f851, %r1764;
	ex2.approx.ftz.f32 	%f852, %f850;
	mul.f32 	%f853, %f852, %f851;
	cvt.f64.f32 	%fd687, %f853;
	mul.f64 	%fd688, %fd686, %fd687;
	mul.f64 	%fd689, %fd688, 0d4034000000000000;
	fma.rn.f64 	%fd690, %fd687, 0d0000000000000000, %fd689;
	mul.f64 	%fd691, %fd673, 0d3FE0000000000000;
	add.f64 	%fd692, %fd676, %fd676;
	mul.f64 	%fd693, %fd673, 0d0000000000000000;
	sub.f64 	%fd694, %fd692, %fd693;
	mul.f64 	%fd695, %fd694, 0d3FD0000000000000;
	cvt.rn.f32.f64 	%f854, %fd691;
	fma.rn.f32 	%f855, %f854, 0f3BBB989D, 0f3F000000;
	cvt.sat.f32.f32 	%f856, %f855;
	fma.rm.f32 	%f857, %f856, %f845, %f844;
	add.f32 	%f858, %f857, 0fCB40007F;
	neg.f32 	%f859, %f858;
	fma.rn.f32 	%f860, %f854, 0f3FB8AA3B, %f859;
	fma.rn.f32 	%f861, %f854, 0f32A57060, %f860;
	mov.b32 	%r1765, %f857;
	shl.b32 	%r1766, %r1765, 23;
	mov.b32 	%f862, %r1766;
	ex2.approx.ftz.f32 	%f863, %f861;
	mul.f32 	%f864, %f863, %f862;
	cvt.f64.f32 	%fd696, %f864;
	mul.f64 	%fd697, %fd695, %fd696;
	sub.f64 	%fd698, %fd674, %fd697;
	add.f64 	%fd699, %fd698, %fd690;
	add.f64 	%fd139, %fd36, %fd699;
	sub.f64 	%fd140, %fd133, %fd881;
	sub.f64 	%fd141, %fd139, %fd880;
	sub.f64 	%fd700, %fd97, %fd879;
	fma.rn.f64 	%fd701, %fd700, %fd140, 0d0000000000000000;
	fma.rn.f64 	%fd142, %fd99, %fd141, %fd701;
	abs.f64 	%fd702, %fd142;
	setp.lt.f64 	%p361, %fd702, 0d3D06849B86A12B9B;
	@%p361 bra 	$L__BB7_405;
	rcp.rn.f64 	%fd703, %fd142;
	sub.f64 	%fd704, %fd97, %fd879;
	mul.f64 	%fd705, %fd703, %fd704;
	mul.f64 	%fd706, %fd705, %fd140;
	mov.f64 	%fd707, 0d3FF0000000000000;
	sub.f64 	%fd708, %fd707, %fd706;
	mul.f64 	%fd709, %fd703, %fd140;
	mul.f64 	%fd710, %fd709, %fd704;
	sub.f64 	%fd711, %fd707, %fd710;
	fma.rn.f64 	%fd712, %fd875, %fd711, 0d0000000000000000;
	mul.f64 	%fd713, %fd703, %fd141;
	mul.f64 	%fd714, %fd713, %fd704;
	mov.f64 	%fd715, 0d0000000000000000;
	sub.f64 	%fd716, %fd715, %fd714;
	fma.rn.f64 	%fd717, %fd874, %fd716, %fd712;
	mul.f64 	%fd718, %fd705, %fd141;
	sub.f64 	%fd719, %fd715, %fd718;
	fma.rn.f64 	%fd720, %fd708, %fd717, 0d0000000000000000;
	fma.rn.f64 	%fd721, %fd873, %fd711, 0d0000000000000000;
	fma.rn.f64 	%fd722, %fd872, %fd716, %fd721;
	fma.rn.f64 	%fd723, %fd719, %fd722, %fd720;
	fma.rn.f64 	%fd143, %fd705, %fd704, %fd723;
	mul.f64 	%fd724, %fd709, %fd99;
	sub.f64 	%fd725, %fd715, %fd724;
	fma.rn.f64 	%fd726, %fd875, %fd725, 0d0000000000000000;
	mul.f64 	%fd727, %fd713, %fd99;
	sub.f64 	%fd728, %fd707, %fd727;
	fma.rn.f64 	%fd729, %fd874, %fd728, %fd726;
	fma.rn.f64 	%fd730, %fd708, %fd729, 0d0000000000000000;
	fma.rn.f64 	%fd731, %fd873, %fd725, 0d0000000000000000;
	fma.rn.f64 	%fd732, %fd872, %fd728, %fd731;
	fma.rn.f64 	%fd733, %fd719, %fd732, %fd730;
	fma.rn.f64 	%fd874, %fd705, %fd99, %fd733;
	mul.f64 	%fd734, %fd703, %fd99;
	mul.f64 	%fd735, %fd734, %fd140;
	sub.f64 	%fd736, %fd715, %fd735;
	mul.f64 	%fd737, %fd734, %fd141;
	sub.f64 	%fd738, %fd707, %fd737;
	fma.rn.f64 	%fd739, %fd736, %fd717, 0d0000000000000000;
	fma.rn.f64 	%fd740, %fd738, %fd722, %fd739;
	fma.rn.f64 	%fd873, %fd734, %fd704, %fd740;
	fma.rn.f64 	%fd741, %fd736, %fd729, 0d0000000000000000;
	fma.rn.f64 	%fd742, %fd738, %fd732, %fd741;
	fma.rn.f64 	%fd872, %fd734, %fd99, %fd742;
	mov.f64 	%fd875, %fd143;
$L__BB7_405:
	setp.geu.f64 	%p362, %fd127, %fd882;
	@%p362 bra 	$L__BB7_407;
	mov.f64 	%fd878, %fd98;
	mov.f64 	%fd879, %fd97;
	mov.f64 	%fd880, %fd139;
	mov.f64 	%fd881, %fd133;
	mov.f64 	%fd882, %fd127;
$L__BB7_407:
	ld.param.s8 	%rs2, [_Z14optimizeKernelIN4util6AckleyILi2EEELi2ELj256EEvddPdPiS3_S3_iib_param_8];
	setp.eq.s16 	%p363, %rs2, 0;
	@%p363 bra 	$L__BB7_409;
	ld.param.u64 	%rd324, [_Z14optimizeKernelIN4util6AckleyILi2EEELi2ELj256EEvddPdPiS3_S3_iib_param_5];
	shl.b32 	%r1767, %r2126, 1;
	mad.lo.s32 	%r1768, %r2, %r824, %r1767;
	cvta.to.global.u64 	%rd305, %rd324;
	mul.wide.s32 	%rd306, %r1768, 8;
	add.s64 	%rd307, %rd305, %rd306;
	st.global.f64 	[%rd307], %fd879;
	st.global.f64 	[%rd307+8], %fd878;
$L__BB7_409:
	add.s32 	%r2126, %r2126, 1;
	setp.ne.s32 	%p364, %r2126, %r824;
	@%p364 bra 	$L__BB7_253;
$L__BB7_410:
	mul.f64 	%fd162, %fd879, 0d401921FB54442D18;
	abs.f64 	%fd163, %fd162;
	setp.neu.f64 	%p365, %fd163, 0d7FF0000000000000;
	@%p365 bra 	$L__BB7_412;
	mov.f64 	%fd748, 0d0000000000000000;
	mul.rn.f64 	%fd888, %fd162, %fd748;
	mov.b32 	%r2169, 1;
	bra.uni 	$L__BB7_415;
$L__BB7_412:
	mul.f64 	%fd743, %fd162, 0d3FE45F306DC9C883;
	cvt.rni.s32.f64 	%r2168, %fd743;
	cvt.rn.f64.s32 	%fd744, %r2168;
	fma.rn.f64 	%fd745, %fd744, 0dBFF921FB54442D18, %fd162;
	fma.rn.f64 	%fd746, %fd744, 0dBC91A62633145C00, %fd745;
	fma.rn.f64 	%fd888, %fd744, 0dB97B839A252049C0, %fd746;
	setp.ltu.f64 	%p366, %fd163, 0d41E0000000000000;
	@%p366 bra 	$L__BB7_414;
	{ // callseq 24, 0
	.param .b64 param0;
	st.param.f64 	[param0], %fd162;
	.param .align 16 .b8 retval0[16];
	call.uni (retval0), 
	__internal_trig_reduction_slowpathd, 
	(
	param0
	);
	ld.param.f64 	%fd888, [retval0];
	ld.param.b32 	%r2168, [retval0+8];
	} // callseq 24
$L__BB7_414:
	add.s32 	%r2169, %r2168, 1;
$L__BB7_415:
	shl.b32 	%r1771, %r2169, 6;
	cvt.u64.u32 	%rd308, %r1771;
	and.b64  	%rd309, %rd308, 64;
	mov.u64 	%rd310, __cudart_sin_cos_coeffs;
	add.s64 	%rd311, %rd310, %rd309;
	mul.rn.f64 	%fd749, %fd888, %fd888;
	and.b32  	%r1772, %r2169, 1;
	setp.eq.b32 	%p367, %r1772, 1;
	selp.f64 	%fd750, 0dBDA8FF8320FD8164, 0d3DE5DB65F9785EBA, %p367;
	ld.global.nc.v2.f64 	{%fd751, %fd752}, [%rd311];
	fma.rn.f64 	%fd753, %fd750, %fd749, %fd751;
	fma.rn.f64 	%fd754, %fd753, %fd749, %fd752;
	ld.global.nc.v2.f64 	{%fd755, %fd756}, [%rd311+16];
	fma.rn.f64 	%fd757, %fd754, %fd749, %fd755;
	fma.rn.f64 	%fd758, %fd757, %fd749, %fd756;
	ld.global.nc.v2.f64 	{%fd759, %fd760}, [%rd311+32];
	fma.rn.f64 	%fd761, %fd758, %fd749, %fd759;
	fma.rn.f64 	%fd762, %fd761, %fd749, %fd760;
	fma.rn.f64 	%fd763, %fd762, %fd888, %fd888;
	fma.rn.f64 	%fd764, %fd762, %fd749, 0d3FF0000000000000;
	selp.f64 	%fd765, %fd764, %fd763, %p367;
	and.b32  	%r1773, %r2169, 2;
	setp.eq.s32 	%p368, %r1773, 0;
	neg.f64 	%fd766, %fd765;
	selp.f64 	%fd169, %fd765, %fd766, %p368;
	mul.f64 	%fd767, %fd878, %fd878;
	fma.rn.f64 	%fd170, %fd879, %fd879, %fd767;
	mul.f64 	%fd171, %fd878, 0d401921FB54442D18;
	abs.f64 	%fd172, %fd171;
	setp.eq.f64 	%p369, %fd172, 0d7FF0000000000000;
	@%p369 bra 	$L__BB7_419;
	mul.f64 	%fd768, %fd171, 0d3FE45F306DC9C883;
	cvt.rni.s32.f64 	%r2170, %fd768;
	cvt.rn.f64.s32 	%fd769, %r2170;
	fma.rn.f64 	%fd770, %fd769, 0dBFF921FB54442D18, %fd171;
	fma.rn.f64 	%fd771, %fd769, 0dBC91A62633145C00, %fd770;
	fma.rn.f64 	%fd890, %fd769, 0dB97B839A252049C0, %fd771;
	setp.ltu.f64 	%p370, %fd172, 0d41E0000000000000;
	@%p370 bra 	$L__BB7_418;
	{ // callseq 25, 0
	.param .b64 param0;
	st.param.f64 	[param0], %fd171;
	.param .align 16 .b8 retval0[16];
	call.uni (retval0), 
	__internal_trig_reduction_slowpathd, 
	(
	param0
	);
	ld.param.f64 	%fd890, [retval0];
	ld.param.b32 	%r2170, [retval0+8];
	} // callseq 25
$L__BB7_418:
	add.s32 	%r2171, %r2170, 1;
	bra.uni 	$L__BB7_420;
$L__BB7_419:
	mov.f64 	%fd773, 0d0000000000000000;
	mul.rn.f64 	%fd890, %fd171, %fd773;
	mov.b32 	%r2171, 1;
$L__BB7_420:
	shl.b32 	%r1776, %r2171, 6;
	cvt.u64.u32 	%rd312, %r1776;
	and.b64  	%rd313, %rd312, 64;
	add.s64 	%rd315, %rd310, %rd313;
	mul.rn.f64 	%fd774, %fd890, %fd890;
	and.b32  	%r1777, %r2171, 1;
	setp.eq.b32 	%p371, %r1777, 1;
	selp.f64 	%fd775, 0dBDA8FF8320FD8164, 0d3DE5DB65F9785EBA, %p371;
	ld.global.nc.v2.f64 	{%fd776, %fd777}, [%rd315];
	fma.rn.f64 	%fd778, %fd775, %fd774, %fd776;
	fma.rn.f64 	%fd779, %fd778, %fd774, %fd777;
	ld.global.nc.v2.f64 	{%fd780, %fd781}, [%rd315+16];
	fma.rn.f64 	%fd782, %fd779, %fd774, %fd780;
	fma.rn.f64 	%fd783, %fd782, %fd774, %fd781;
	ld.global.nc.v2.f64 	{%fd784, %fd785}, [%rd315+32];
	fma.rn.f64 	%fd786, %fd783, %fd774, %fd784;
	fma.rn.f64 	%fd787, %fd786, %fd774, %fd785;
	fma.rn.f64 	%fd788, %fd787, %fd890, %fd890;
	fma.rn.f64 	%fd789, %fd787, %fd774, 0d3FF0000000000000;
	selp.f64 	%fd790, %fd789, %fd788, %p371;
	and.b32  	%r1778, %r2171, 2;
	setp.eq.s32 	%p372, %r1778, 0;
	mov.f64 	%fd791, 0d0000000000000000;
	sub.f64 	%fd792, %fd791, %fd790;
	selp.f64 	%fd793, %fd790, %fd792, %p372;
	add.f64 	%fd794, %fd169, 0d0000000000000000;
	add.f64 	%fd178, %fd794, %fd793;
	mul.f64 	%fd795, %fd170, 0d3FE0000000000000;
	sqrt.rn.f64 	%fd796, %fd795;
	mul.f64 	%fd179, %fd796, 0dBFC999999999999A;
	fma.rn.f64 	%fd797, %fd179, 0d3FF71547652B82FE, 0d4338000000000000;
	{
	.reg .b32 %temp; 
	mov.b64 	{%r818, %temp}, %fd797;
	}
	mov.f64 	%fd798, 0dC338000000000000;
	add.rn.f64 	%fd799, %fd797, %fd798;
	fma.rn.f64 	%fd800, %fd799, 0dBFE62E42FEFA39EF, %fd179;
	fma.rn.f64 	%fd801, %fd799, 0dBC7ABC9E3B39803F, %fd800;
	fma.rn.f64 	%fd802, %fd801, 0d3E5ADE1569CE2BDF, 0d3E928AF3FCA213EA;
	fma.rn.f64 	%fd803, %fd802, %fd801, 0d3EC71DEE62401315;
	fma.rn.f64 	%fd804, %fd803, %fd801, 0d3EFA01997C89EB71;
	fma.rn.f64 	%fd805, %fd804, %fd801, 0d3F2A01A014761F65;
	fma.rn.f64 	%fd806, %fd805, %fd801, 0d3F56C16C1852B7AF;
	fma.rn.f64 	%fd807, %fd806, %fd801, 0d3F81111111122322;
	fma.rn.f64 	%fd808, %fd807, %fd801, 0d3FA55555555502A1;
	fma.rn.f64 	%fd809, %fd808, %fd801, 0d3FC5555555555511;
	fma.rn.f64 	%fd810, %fd809, %fd801, 0d3FE000000000000B;
	fma.rn.f64 	%fd811, %fd810, %fd801, 0d3FF0000000000000;
	fma.rn.f64 	%fd812, %fd811, %fd801, 0d3FF0000000000000;
	{
	.reg .b32 %temp; 
	mov.b64 	{%r819, %temp}, %fd812;
	}
	{
	.reg .b32 %temp; 
	mov.b64 	{%temp, %r820}, %fd812;
	}
	shl.b32 	%r1779, %r818, 20;
	add.s32 	%r1780, %r1779, %r820;
	mov.b64 	%fd891, {%r819, %r1780};
	{
	.reg .b32 %temp; 
	mov.b64 	{%temp, %r1781}, %fd179;
	}
	mov.b32 	%f865, %r1781;
	abs.f32 	%f156, %f865;
	setp.lt.f32 	%p373, %f156, 0f4086232B;
	@%p373 bra 	$L__BB7_423;
	setp.lt.f64 	%p374, %fd179, 0d0000000000000000;
	add.f64 	%fd813, %fd179, 0d7FF0000000000000;
	selp.f64 	%fd891, 0d0000000000000000, %fd813, %p374;
	setp.geu.f32 	%p375, %f156, 0f40874800;
	@%p375 bra 	$L__BB7_423;
	shr.u32 	%r1782, %r818, 31;
	add.s32 	%r1783, %r818, %r1782;
	shr.s32 	%r1784, %r1783, 1;
	shl.b32 	%r1785, %r1784, 20;
	add.s32 	%r1786, %r820, %r1785;
	mov.b64 	%fd814, {%r819, %r1786};
	sub.s32 	%r1787, %r818, %r1784;
	shl.b32 	%r1788, %r1787, 20;
	add.s32 	%r1789, %r1788, 1072693248;
	mov.b32 	%r1790, 0;
	mov.b64 	%fd815, {%r1790, %r1789};
	mul.f64 	%fd891, %fd815, %fd814;
$L__BB7_423:
	mul.f64 	%fd184, %fd178, 0d3FE0000000000000;
	fma.rn.f64 	%fd816, %fd184, 0d3FF71547652B82FE, 0d4338000000000000;
	{
	.reg .b32 %temp; 
	mov.b64 	{%r821, %temp}, %fd816;
	}
	mov.f64 	%fd817, 0dC338000000000000;
	add.rn.f64 	%fd818, %fd816, %fd817;
	fma.rn.f64 	%fd819, %fd818, 0dBFE62E42FEFA39EF, %fd184;
	fma.rn.f64 	%fd820, %fd818, 0dBC7ABC9E3B39803F, %fd819;
	fma.rn.f64 	%fd821, %fd820, 0d3E5ADE1569CE2BDF, 0d3E928AF3FCA213EA;
	fma.rn.f64 	%fd822, %fd821, %fd820, 0d3EC71DEE62401315;
	fma.rn.f64 	%fd823, %fd822, %fd820, 0d3EFA01997C89EB71;
	fma.rn.f64 	%fd824, %fd823, %fd820, 0d3F2A01A014761F65;
	fma.rn.f64 	%fd825, %fd824, %fd820, 0d3F56C16C1852B7AF;
	fma.rn.f64 	%fd826, %fd825, %fd820, 0d3F81111111122322;
	fma.rn.f64 	%fd827, %fd826, %fd820, 0d3FA55555555502A1;
	fma.rn.f64 	%fd828, %fd827, %fd820, 0d3FC5555555555511;
	fma.rn.f64 	%fd829, %fd828, %fd820, 0d3FE000000000000B;
	fma.rn.f64 	%fd830, %fd829, %fd820, 0d3FF0000000000000;
	fma.rn.f64 	%fd831, %fd830, %fd820, 0d3FF0000000000000;
	{
	.reg .b32 %temp; 
	mov.b64 	{%r822, %temp}, %fd831;
	}
	{
	.reg .b32 %temp; 
	mov.b64 	{%temp, %r823}, %fd831;
	}
	shl.b32 	%r1791, %r821, 20;
	add.s32 	%r1792, %r1791, %r823;
	mov.b64 	%fd892, {%r822, %r1792};
	{
	.reg .b32 %temp; 
	mov.b64 	{%temp, %r1793}, %fd184;
	}
	mov.b32 	%f866, %r1793;
	abs.f32 	%f157, %f866;
	setp.lt.f32 	%p376, %f157, 0f4086232B;
	@%p376 bra 	$L__BB7_426;
	setp.lt.f64 	%p377, %fd184, 0d0000000000000000;
	add.f64 	%fd832, %fd184, 0d7FF0000000000000;
	selp.f64 	%fd892, 0d0000000000000000, %fd832, %p377;
	setp.geu.f32 	%p378, %f157, 0f40874800;
	@%p378 bra 	$L__BB7_426;
	shr.u32 	%r1794, %r821, 31;
	add.s32 	%r1795, %r821, %r1794;
	shr.s32 	%r1796, %r1795, 1;
	shl.b32 	%r1797, %r1796, 20;
	add.s32 	%r1798, %r823, %r1797;
	mov.b64 	%fd833, {%r822, %r1798};
	sub.s32 	%r1799, %r821, %r1796;
	shl.b32 	%r1800, %r1799, 20;
	add.s32 	%r1801, %r1800, 1072693248;
	mov.b32 	%r1802, 0;
	mov.b64 	%fd834, {%r1802, %r1801};
	mul.f64 	%fd892, %fd834, %fd833;
$L__BB7_426:
	ld.param.u64 	%rd323, [_Z14optimizeKernelIN4util6AckleyILi2EEELi2ELj256EEvddPdPiS3_S3_iib_param_4];
	ld.param.u64 	%rd322, [_Z14optimizeKernelIN4util6AckleyILi2EEELi2ELj256EEvddPdPiS3_S3_iib_param_3];
	mul.f64 	%fd835, %fd891, 0dC034000000000000;
	sub.f64 	%fd836, %fd835, %fd892;
	add.f64 	%fd837, %fd836, 0d4034000000000000;
	add.f64 	%fd838, %fd845, %fd837;
	st.global.f64 	[%rd14], %fd838;
	cvta.to.global.u64 	%rd316, %rd322;
	mul.wide.s32 	%rd317, %r1, 4;
	add.s64 	%rd318, %rd316, %rd317;
	st.global.u32 	[%rd318], %r1;
	cvta.to.global.u64 	%rd319, %rd323;
	mul.wide.s32 	%rd320, %r2, 8;
	add.s64 	%rd321, %rd319, %rd320;
	st.global.f64 	[%rd321], %fd879;
	st.global.f64 	[%rd321+8], %fd878;
$L__BB7_427:
	ret;

}
	// .globl	_Z14optimizeKernelIN4util14GoldsteinPriceILi2EEELi2ELj128EEvddPdPiS3_S3_iib
.visible .entry _Z14optimizeKernelIN4util14GoldsteinPriceILi2EEELi2ELj128EEvddPdPiS3_S3_iib(
	.param .f64 _Z14optimizeKernelIN4util14GoldsteinPriceILi2EEELi2ELj128EEvddPdPiS3_S3_iib_param_0,
	.param .f64 _Z14optimizeKernelIN4util14GoldsteinPriceILi2EEELi2ELj128EEvddPdPiS3_S3_iib_param_1,
	.param .u64 .ptr .align 1 _Z14optimizeKernelIN4util14GoldsteinPriceILi2EEELi2ELj128EEvddPdPiS3_S3_iib_param_2,
	.param .u64 .ptr .align 1 _Z14optimizeKernelIN4util14GoldsteinPriceILi2EEELi2ELj128EEvddPdPiS3_S3_iib_param_3,
	.param .u64 .ptr .align 1 _Z14optimizeKernelIN4util14GoldsteinPriceILi2EEELi2ELj128EEvddPdPiS3_S3_iib_param_4,
	.param .u64 .ptr .align 1 _Z14optimizeKernelIN4util14GoldsteinPriceILi2EEELi2ELj128EEvddPdPiS3_S3_iib_param_5,
	.param .u32 _Z14optimizeKernelIN4util14GoldsteinPriceILi2EEELi2ELj128EEvddPdPiS3_S3_iib_param_6,
	.param .u32 _Z14optimizeKernelIN4util14GoldsteinPriceILi2EEELi2ELj128EEvddPdPiS3_S3_iib_param_7,
	.param .u8 _Z14optimizeKernelIN4util14GoldsteinPriceILi2EEELi2ELj128EEvddPdPiS3_S3_iib_param_8
)
{
	.local .align 16 .b8 	__local_depot8[80];
	.reg .b64 	%SP;
	.reg .b64 	%SPL;
	.reg .pred 	%p<373>;
	.reg .b16 	%rs<3>;
	.reg .b32 	%r<1575>;
	.reg .b32 	%f<729>;
	.reg .b64 	%rd<58>;
	.reg .b64 	%fd<615>;

	mov.u64 	%SPL, __local_depot8;
	cvta.local.u64 	%SP, %SPL;
	ld.param.f64 	%fd186, [_Z14optimizeKernelIN4util14GoldsteinPriceILi2EEELi2ELj128EEvddPdPiS3_S3_iib_param_0];
	ld.param.f64 	%fd187, [_Z14optimizeKernelIN4util14GoldsteinPriceILi2EEELi2ELj128EEvddPdPiS3_S3_iib_param_1];
	ld.param.u64 	%rd13, [_Z14optimizeKernelIN4util14GoldsteinPriceILi2EEELi2ELj128EEvddPdPiS3_S3_iib_param_2];
	ld.param.u32 	%r573, [_Z14optimizeKernelIN4util14GoldsteinPriceILi2EEELi2ELj128EEvddPdPiS3_S3_iib_param_6];
	add.u64 	%rd1, %SPL, 0;
	add.u64 	%rd2, %SPL, 48;
	add.u64 	%rd19, %SP, 64;
	add.u64 	%rd3, %SPL, 64;
	mov.u32 	%r574, %ctaid.x;
	mov.u32 	%r575, %ntid.x;
	mov.u32 	%r576, %tid.x;
	mad.lo.s32 	%r1, %r574, %r575, %r576;
	setp.ge.s32 	%p3, %r1, %r573;
	@%p3 bra 	$L__BB8_232;
	shl.b32 	%r2, %r1, 1;
	add.s32 	%r3, %r2, 135;
	cvt.s64.s32 	%rd4, %r1;
	sub.f64 	%fd1, %fd187, %fd186;
	mov.b32 	%r1286, 0;
	mov.pred 	%p372, -1;
$L__BB8_2:
	mov.pred 	%p1, %p372;
	setp.eq.s32 	%p5, %r1, 0;
	add.s32 	%r578, %r3, %r1286;
	xor.b32  	%r579, %r578, -1429050551;
	mul.lo.s32 	%r5, %r579, 1099087573;
	add.s32 	%r580, %r5, -638133224;
	add.s32 	%r1303, %r5, 123456789;
	st.local.v2.u32 	[%rd1], {%r580, %r1303};
	xor.b32  	%r1304, %r5, 362436069;
	mov.b32 	%r581, -123459836;
	st.local.v2.u32 	[%rd1+8], {%r1304, %r581};
	add.s32 	%r1307, %r5, 5783321;
	mov.b32 	%r582, -589760388;
	st.local.v2.u32 	[%rd1+16], {%r582, %r1307};
	@%p5 bra 	$L__BB8_117;
	mov.b32 	%r1290, 0;
	mov.u64 	%rd57, %rd4;
$L__BB8_4:
	mov.u64 	%rd5, %rd57;
	and.b64  	%rd6, %rd5, 3;
	setp.eq.s64 	%p6, %rd6, 0;
	@%p6 bra 	$L__BB8_116;
	mul.wide.u32 	%rd20, %r1290, 3200;
	mov.u64 	%rd21, precalc_xorwow_matrix;
	add.s64 	%rd7, %rd21, %rd20;
	mov.b32 	%r1303, 0;
	mov.u32 	%r1304, %r1303;
	mov.u32 	%r1305, %r1303;
	mov.u32 	%r1306, %r1303;
	mov.u32 	%r1307, %r1303;
	mov.u32 	%r1296, %r1303;
$L__BB8_6:
	mul.wide.u32 	%rd22, %r1296, 4;
	add.s64 	%rd23, %rd1, %rd22;
	ld.local.u32 	%r19, [%rd23+4];
	shl.b32 	%r20, %r1296, 5;
	mov.b32 	%r1302, 0;
$L__BB8_7:
	.pragma "nounroll";
	shr.u32 	%r586, %r19, %r1302;
	and.b32  	%r587, %r586, 1;
	setp.eq.b32 	%p7, %r587, 1;
	not.pred 	%p8, %p7;
	add.s32 	%r588, %r20, %r1302;
	mul.lo.s32 	%r589, %r588, 5;
	mul.wide.u32 	%rd24, %r589, 4;
	add.s64 	%rd8, %rd7, %rd24;
	@%p8 bra 	$L__BB8_9;
	ld.global.u32 	%r590, [%rd8];
	xor.b32  	%r1303, %r1303, %r590;
	ld.global.u32 	%r591, [%rd8+4];
	xor.b32  	%r1304, %r1304, %r591;
	ld.global.u32 	%r592, [%rd8+8];
	xor.b32  	%r1305, %r1305, %r592;
	ld.global.u32 	%r593, [%rd8+12];
	xor.b32  	%r1306, %r1306, %r593;
	ld.global.u32 	%r594, [%rd8+16];
	xor.b32  	%r1307, %r1307, %r594;
$L__BB8_9:
	and.b32  	%r596, %r586, 2;
	setp.eq.s32 	%p9, %r596, 0;
	@%p9 bra 	$L__BB8_11;
	ld.global.u32 	%r597, [%rd8+20];
	xor.b32  	%r1303, %r1303, %r597;
	ld.global.u32 	%r598, [%rd8+24];
	xor.b32  	%r1304, %r1304, %r598;
	ld.global.u32 	%r599, [%rd8+28];
	xor.b32  	%r1305, %r1305, %r599;
	ld.global.u32 	%r600, [%rd8+32];
	xor.b32  	%r1306, %r1306, %r600;
	ld.global.u32 	%r601, [%rd8+36];
	xor.b32  	%r1307, %r1307, %r601;
$L__BB8_11:
	and.b32  	%r603, %r586, 4;
	setp.eq.s32 	%p10, %r603, 0;
	@%p10 bra 	$L__BB8_13;
	ld.global.u32 	%r604, [%rd8+40];
	xor.b32  	%r1303, %r1303, %r604;
	ld.global.u32 	%r605, [%rd8+44];
	xor.b32  	%r1304, %r1304, %r605;
	ld.global.u32 	%r606, [%rd8+48];
	xor.b32  	%r1305, %r1305, %r606;
	ld.global.u32 	%r607, [%rd8+52];
	xor.b32  	%r1306, %r1306, %r607;
	ld.global.u32 	%r608, [%rd8+56];
	xor.b32  	%r1307, %r1307, %r608;
$L__BB8_13:
	and.b32  	%r610, %r586, 8;
	setp.eq.s32 	%p11, %r610, 0;
	@%p11 bra 	$L__BB8_15;
	ld.global.u32 	%r611, [%rd8+60];
	xor.b32  	%r1303, %r1303, %r611;
	ld.global.u32 	%r612, [%rd8+64];
	xor.b32  	%r1304, %r1304, %r612;
	ld.global.u32 	%r613, [%rd8+68];
	xor.b32  	%r1305, %r1305, %r613;
	ld.global.u32 	%r614, [%rd8+72];
	xor.b32  	%r1306, %r1306, %r614;
	ld.global.u32 	%r615, [%rd8+76];
	xor.b32  	%r1307, %r1307, %r615;
$L__BB8_15:
	and.b32  	%r617, %r586, 16;
	setp.eq.s32 	%p12, %r617, 0;
	@%p12 bra 	$L__BB8_17;
	ld.global.u32 	%r618, [%rd8+80];
	xor.b32  	%r1303, %r1303, %r618;
	ld.global.u32 	%r619, [%rd8+84];
	xor.b32  	%r1304, %r1304, %r619;
	ld.global.u32 	%r620, [%rd8+88];
	xor.b32  	%r1305, %r1305, %r620;
	ld.global.u32 	%r621, [%rd8+92];
	xor.b32  	%r1306, %r1306, %r621;
	ld.global.u32 	%r622, [%rd8+96];
	xor.b32  	%r1307, %r1307, %r622;
$L__BB8_17:
	and.b32  	%r624, %r586, 32;
	setp.eq.s32 	%p13, %r624, 0;
	@%p13 bra 	$L__BB8_19;
	ld.global.u32 	%r625, [%rd8+100];
	xor.b32  	%r1303, %r1303, %r625;
	ld.global.u32 	%r626, [%rd8+104];
	xor.b32  	%r1304, %r1304, %r626;
	ld.global.u32 	%r627, [%rd8+108];
	xor.b32  	%r1305, %r1305, %r627;
	ld.global.u32 	%r628, [%rd8+112];
	xor.b32  	%r1306, %r1306, %r628;
	ld.global.u32 	%r629, [%rd8+116];
	xor.b32  	%r1307, %r1307, %r629;
$L__BB8_19:
	and.b32  	%r631, %r586, 64;
	setp.eq.s32 	%p14, %r631, 0;
	@%p14 bra 	$L__BB8_21;
	ld.global.u32 	%r632, [%rd8+120];
	xor.b32  	%r1303, %r1303, %r632;
	ld.global.u32 	%r633, [%rd8+124];
	xor.b32  	%r1304, %r1304, %r633;
	ld.global.u32 	%r634, [%rd8+128];
	xor.b32  	%r1305, %r1305, %r634;
	ld.global.u32 	%r635, [%rd8+132];
	xor.b32  	%r1306, %r1306, %r635;
	ld.global.u32 	%r636, [%rd8+136];
	xor.b32  	%r1307, %r1307, %r636;
$L__BB8_21:
	and.b32  	%r638, %r586, 128;
	setp.eq.s32 	%p15, %r638, 0;
	@%p15 bra 	$L__BB8_23;
	ld.global.u32 	%r639, [%rd8+140];
	xor.b32  	%r1303, %r1303, %r639;
	ld.global.u32 	%r640, [%rd8+144];
	xor.b32  	%r1304, %r1304, %r640;
	ld.global.u32 	%r641, [%rd8+148];
	xor.b32  	%r1305, %r1305, %r641;
	ld.global.u32 	%r642, [%rd8+152];
	xor.b32  	%r1306, %r1306, %r642;
	ld.global.u32 	%r643, [%rd8+156];
	xor.b32  	%r1307, %r1307, %r643;
$L__BB8_23:
	and.b32  	%r645, %r586, 256;
	setp.eq.s32 	%p16, %r645, 0;
	@%p16 bra 	$L__BB8_25;
	ld.global.u32 	%r646, [%rd8+160];
	xor.b32  	%r1303, %r1303, %r646;
	ld.global.u32 	%r647, [%rd8+164];
	xor.b32  	%r1304, %r1304, %r647;
	ld.global.u32 	%r648, [%rd8+168];
	xor.b32  	%r1305, %r1305, %r648;
	ld.global.u32 	%r649, [%rd8+172];
	xor.b32  	%r1306, %r1306, %r649;
	ld.global.u32 	%r650, [%rd8+176];
	xor.b32  	%r1307, %r1307, %r650;
$L__BB8_25:
	and.b32  	%r652, %r586, 512;
	setp.eq.s32 	%p17, %r652, 0;
	@%p17 bra 	$L__BB8_27;
	ld.global.u32 	%r653, [%rd8+180];
	xor.b32  	%r1303, %r1303, %r653;
	ld.global.u32 	%r654, [%rd8+184];
	xor.b32  	%r1304, %r1304, %r654;
	ld.global.u32 	%r655, [%rd8+188];
	xor.b32  	%r1305, %r1305, %r655;
	ld.global.u32 	%r656, [%rd8+192];
	xor.b32  	%r1306, %r1306, %r656;
	ld.global.u32 	%r657, [%rd8+196];
	xor.b32  	%r1307, %r1307, %r657;
$L__BB8_27:
	and.b32  	%r659, %r586, 1024;
	setp.eq.s32 	%p18, %r659, 0;
	@%p18 bra 	$L__BB8_29;
	ld.global.u32 	%r660, [%rd8+200];
	xor.b32  	%r1303, %r1303, %r660;
	ld.global.u32 	%r661, [%rd8+204];
	xor.b32  	%r1304, %r1304, %r661;
	ld.global.u32 	%r662, [%rd8+208];
	xor.b32  	%r1305, %r1305, %r662;
	ld.global.u32 	%r663, [%rd8+212];
	xor.b32  	%r1306, %r1306, %r663;
	ld.global.u32 	%r664, [%rd8+216];
	xor.b32  	%r1307, %r1307, %r664;
$L__BB8_29:
	and.b32  	%r666, %r586, 2048;
	setp.eq.s32 	%p19, %r666, 0;
	@%p19 bra 	$L__BB8_31;
	ld.global.u32 	%r667, [%rd8+220];
	xor.b32  	%r1303, %r1303, %r667;
	ld.global.u32 	%r668, [%rd8+224];
	xor.b32  	%r1304, %r1304, %r668;
	ld.global.u32 	%r669, [%rd8+228];
	xor.b32  	%r1305, %r1305, %r669;
	ld.global.u32 	%r670, [%rd8+232];
	xor.b32  	%r1306, %r1306, %r670;
	ld.global.u32 	%r671, [%rd8+236];
	xor.b32  	%r1307, %r1307, %r671;
$L__BB8_31:
	and.b32  	%r673, %r586, 4096;
	setp.eq.s32 	%p20, %r673, 0;
	@%p20 bra 	$L__BB8_33;
	ld.global.u32 	%r674, [%rd8+240];
	xor.b32  	%r1303, %r1303, %r674;
	ld.global.u32 	%r675, [%rd8+244];
	xor.b32  	%r1304, %r1304, %r675;
	ld.global.u32 	%r676, [%rd8+248];
	xor.b32  	%r1305, %r1305, %r676;
	ld.global.u32 	%r677, [%rd8+252];
	xor.b32  	%r1306, %r1306, %r677;
	ld.global.u32 	%r678, [%rd8+256];
	xor.b32  	%r1307, %r1307, %r678;
$L__BB8_33:
	and.b32  	%r680, %r586, 8192;
	setp.eq.s32 	%p21, %r680, 0;
	@%p21 bra 	$L__BB8_35;
	ld.global.u32 	%r681, [%rd8+260];
	xor.b32  	%r1303, %r1303, %r681;
	ld.global.u32 	%r682, [%rd8+264];
	xor.b32  	%r1304, %r1304, %r682;
	ld.global.u32 	%r683, [%rd8+268];
	xor.b32  	%r1305, %r1305, %r683;
	ld.global.u32 	%r684, [%rd8+272];
	xor.b32  	%r1306, %r1306, %r684;
	ld.global.u32 	%r685, [%rd8+276];
	xor.b32  	%r1307, %r1307, %r685;
$L__BB8_35:
	and.b32  	%r687, %r586, 16384;
	setp.eq.s32 	%p22, %r687, 0;
	@%p22 bra 	$L__BB8_37;
	ld.global.u32 	%r688, [%rd8+280];
	xor.b32  	%r1303, %r1303, %r688;
	ld.global.u32 	%r689, [%rd8+284];
	xor.b32  	%r1304, %r1304, %r689;
	ld.global.u32 	%r690, [%rd8+288];
	xor.b32  	%r1305, %r1305, %r690;
	ld.global.u32 	%r691, [%rd8+292];
	xor.b32  	%r1306, %r1306, %r691;
	ld.global.u32 	%r692, [%rd8+296];
	xor.b32  	%r1307, %r1307, %r692;
$L__BB8_37:
	and.b32  	%r694, %r586, 32768;
	setp.eq.s32 	%p23, %r694, 0;
	@%p23 bra 	$L__BB8_39;
	ld.global.u32 	%r695, [%rd8+300];
	xor.b32  	%r1303, %r1303, %r695;
	ld.global.u32 	%r696, [%rd8+304];
	xor.b32  	%r1304, %r1304, %r696;
	ld.global.u32 	%r697, [%rd8+308];
	xor.b32  	%r1305, %r1305, %r697;
	ld.global.u32 	%r698, [%rd8+312];
	xor.b32  	%r1306, %r1306, %r698;
	ld.global.u32 	%r699, [%rd8+316];
	xor.b32  	%r1307, %r1307, %r699;
$L__BB8_39:
	add.s32 	%r1302, %r1302, 16;
	setp.ne.s32 	%p24, %r1302, 32;
	@%p24 bra 	$L__BB8_7;
	mad.lo.s32 	%r700, %r1296, -31, %r20;
	add.s32 	%r1296, %r700, 1;
	setp.ne.s32 	%p25, %r1296, 5;
	@%p25 bra 	$L__BB8_6;
	st.local.u32 	[%rd1+4], %r1303;
	st.local.v2.u32 	[%rd1+8], {%r1304, %r1305};
	st.local.v2.u32 	[%rd1+16], {%r1306, %r1307};
	setp.eq.s64 	%p26, %rd6, 1;
	@%p26 bra 	$L__BB8_116;
	mov.b32 	%r1303, 0;
	mov.u32 	%r1304, %r1303;
	mov.u32 	%r1397, %r1303;
	mov.u32 	%r1398, %r1303;
	mov.u32 	%r1307, %r1303;
	mov.u32 	%r1388, %r1303;
$L__BB8_43:
	mul.wide.u32 	%rd25, %r1388, 4;
	add.s64 	%rd26, %rd1, %rd25;
	ld.local.u32 	%r195, [%rd26+4];
	shl.b32 	%r196, %r1388, 5;
	mov.b32 	%r1394, 0;
$L__BB8_44:
	.pragma "nounroll";
	shr.u32 	%r703, %r195, %r1394;
	and.b32  	%r704, %r703, 1;
	setp.eq.b32 	%p27, %r704, 1;
	not.pred 	%p28, %p27;
	add.s32 	%r705, %r196, %r1394;
	mul.lo.s32 	%r706, %r705, 5;
	mul.wide.u32 	%rd27, %r706, 4;
	add.s64 	%rd9, %rd7, %rd27;
	@%p28 bra 	$L__BB8_46;
	ld.global.u32 	%r707, [%rd9];
	xor.b32  	%r1303, %r1303, %r707;
	ld.global.u32 	%r708, [%rd9+4];
	xor.b32  	%r1304, %r1304, %r708;
	ld.global.u32 	%r709, [%rd9+8];
	xor.b32  	%r1397, %r1397, %r709;
	ld.global.u32 	%r710, [%rd9+12];
	xor.b32  	%r1398, %r1398, %r710;
	ld.global.u32 	%r711, [%rd9+16];
	xor.b32  	%r1307, %r1307, %r711;
$L__BB8_46:
	and.b32  	%r713, %r703, 2;
	setp.eq.s32 	%p29, %r713, 0;
	@%p29 bra 	$L__BB8_48;
	ld.global.u32 	%r714, [%rd9+20];
	xor.b32  	%r1303, %r1303, %r714;
	ld.global.u32 	%r715, [%rd9+24];
	xor.b32  	%r1304, %r1304, %r715;
	ld.global.u32 	%r716, [%rd9+28];
	xor.b32  	%r1397, %r1397, %r716;
	ld.global.u32 	%r717, [%rd9+32];
	xor.b32  	%r1398, %r1398, %r717;
	ld.global.u32 	%r718, [%rd9+36];
	xor.b32  	%r1307, %r1307, %r718;
$L__BB8_48:
	and.b32  	%r720, %r703, 4;
	setp.eq.s32 	%p30, %r720, 0;
	@%p30 bra 	$L__BB8_50;
	ld.global.u32 	%r721, [%rd9+40];
	xor.b32  	%r1303, %r1303, %r721;
	ld.global.u32 	%r722, [%rd9+44];
	xor.b32  	%r1304, %r1304, %r722;
	ld.global.u32 	%r723, [%rd9+48];
	xor.b32  	%r1397, %r1397, %r723;
	ld.global.u32 	%r724, [%rd9+52];
	xor.b32  	%r1398, %r1398, %r724;
	ld.global.u32 	%r725, [%rd9+56];
	xor.b32  	%r1307, %r1307, %r725;
$L__BB8_50:
	and.b32  	%r727, %r703, 8;
	setp.eq.s32 	%p31, %r727, 0;
	@%p31 bra 	$L__BB8_52;
	ld.global.u32 	%r728, [%rd9+60];
	xor.b32  	%r1303, %r1303, %r728;
	ld.global.u32 	%r729, [%rd9+64];
	xor.b32  	%r1304, %r1304, %r729;
	ld.global.u32 	%r730, [%rd9+68];
	xor.b32  	%r1397, %r1397, %r730;
	ld.global.u32 	%r731, [%rd9+72];
	xor.b32  	%r1398, %r1398, %r731;
	ld.global.u32 	%r732, [%rd9+76];
	xor.b32  	%r1307, %r1307, %r732;
$L__BB8_52:
	and.b32  	%r734, %r703, 16;
	setp.eq.s32 	%p32, %r734, 0;
	@%p32 bra 	$L__BB8_54;
	ld.global.u32 	%r735, [%rd9+80];
	xor.b32  	%r1303, %r1303, %r735;
	ld.global.u32 	%r736, [%rd9+84];
	xor.b32  	%r1304, %r1304, %r736;
	ld.global.u32 	%r737, [%rd9+88];
	xor.b32  	%r1397, %r1397, %r737;
	ld.global.u32 	%r738, [%rd9+92];
	xor.b32  	%r1398, %r1398, %r738;
	ld.global.u32 	%r739, [%rd9+96];
	xor.b32  	%r1307, %r1307, %r739;
$L__BB8_54:
	and.b32  	%r741, %r703, 32;
	setp.eq.s32 	%p33, %r741, 0;
	@%p33 bra 	$L__BB8_56;
	ld.global.u32 	%r742, [%rd9+100];
	xor.b32  	%r1303, %r1303, %r742;
	ld.global.u32 	%r743, [%rd9+104];
	xor.b32  	%r1304, %r1304, %r743;
	ld.global.u32 	%r744, [%rd9+108];
	xor.b32  	%r1397, %r1397, %r744;
	ld.global.u32 	%r745, [%rd9+112];
	xor.b32  	%r1398, %r1398, %r745;
	ld.global.u32 	%r746, [%rd9+116];
	xor.b32  	%r1307, %r1307, %r746;
$L__BB8_56:
	and.b32  	%r748, %r703, 64;
	setp.eq.s32 	%p34, %r748, 0;
	@%p34 bra 	$L__BB8_58;
	ld.global.u32 	%r749, [%rd9+120];
	xor.b32  	%r1303, %r1303, %r749;
	ld.global.u32 	%r750, [%rd9+124];
	xor.b32  	%r1304, %r1304, %r750;
	ld.global.u32 	%r751, [%rd9+128];
	xor.b32  	%r1397, %r1397, %r751;
	ld.global.u32 	%r752, [%rd9+132];
	xor.b32  	%r1398, %r1398, %r752;
	ld.global.u32 	%r753, [%rd9+136];
	xor.b32  	%r1307, %r1307, %r753;
$L__BB8_58:
	and.b32  	%r755, %r703, 128;
	setp.eq.s32 	%p35, %r755, 0;
	@%p35 bra 	$L__BB8_60;
	ld.global.u32 	%r756, [%rd9+140];
	xor.b32  	%r1303, %r1303, %r756;
	ld.global.u32 	%r757, [%rd9+144];
	xor.b32  	%r1304, %r1304, %r757;
	ld.global.u32 	%r758, [%rd9+148];
	xor.b32  	%r1397, %r1397, %r758;
	ld.global.u32 	%r759, [%rd9+152];
	xor.b32  	%r1398, %r1398, %r759;
	ld.global.u32 	%r760, [%rd9+156];
	xor.b32  	%r1307, %r1307, %r760;
$L__BB8_60:
	and.b32  	%r762, %r703, 256;
	setp.eq.s32 	%p36, %r762, 0;
	@%p36 bra 	$L__BB8_62;
	ld.global.u32 	%r763, [%rd9+160];
	xor.b32  	%r1303, %r1303, %r763;
	ld.global.u32 	%r764, [%rd9+164];
	xor.b32  	%r1304, %r1304, %r764;
	ld.global.u32 	%r765, [%rd9+168];
	xor.b32  	%r1397, %r1397, %r765;
	ld.global.u32 	%r766, [%rd9+172];
	xor.b32  	%r1398, %r1398, %r766;
	ld.global.u32 	%r767, [%rd9+176];
	xor.b32  	%r1307, %r1307, %r767;
$L__BB8_62:
	and.b32  	%r769, %r703, 512;
	setp.eq.s32 	%p37, %r769, 0;
	@%p37 bra 	$L__BB8_64;
	ld.global.u32 	%r770, [%rd9+180];
	xor.b32  	%r1303, %r1303, %r770;
	ld.global.u32 	%r771, [%rd9+184];
	xor.b32  	%r1304, %r1304, %r771;
	ld.global.u32 	%r772, [%rd9+188];
	xor.b32  	%r1397, %r1397, %r772;
	ld.global.u32 	%r773, [%rd9+192];
	xor.b32  	%r1398, %r1398, %r773;
	ld.global.u32 	%r774, [%rd9+196];
	xor.b32  	%r1307, %r1307, %r774;
$L__BB8_64:
	and.b32  	%r776, %r703, 1024;
	setp.eq.s32 	%p38, %r776, 0;
	@%p38 bra 	$L__BB8_66;
	ld.global.u32 	%r777, [%rd9+200];
	xor.b32  	%r1303, %r1303, %r777;
	ld.global.u32 	%r778, [%rd9+204];
	xor.b32  	%r1304, %r1304, %r778;
	ld.global.u32 	%r779, [%rd9+208];
	xor.b32  	%r1397, %r1397, %r779;
	ld.global.u32 	%r780, [%rd9+212];
	xor.b32  	%r1398, %r1398, %r780;
	ld.global.u32 	%r781, [%rd9+216];
	xor.b32  	%r1307, %r1307, %r781;
$L__BB8_66:
	and.b32  	%r783, %r703, 2048;
	setp.eq.s32 	%p39, %r783, 0;
	@%p39 bra 	$L__BB8_68;
	ld.global.u32 	%r784, [%rd9+220];
	xor.b32  	%r1303, %r1303, %r784;
	ld.global.u32 	%r785, [%rd9+224];
	xor.b32  	%r1304, %r1304, %r785;
	ld.global.u32 	%r786, [%rd9+228];
	xor.b32  	%r1397, %r1397, %r786;
	ld.global.u32 	%r787, [%rd9+232];
	xor.b32  	%r1398, %r1398, %r787;
	ld.global.u32 	%r788, [%rd9+236];
	xor.b32  	%r1307, %r1307, %r788;
$L__BB8_68:
	and.b32  	%r790, %r703, 4096;
	setp.eq.s32 	%p40, %r790, 0;
	@%p40 bra 	$L__BB8_70;
	ld.global.u32 	%r791, [%rd9+240];
	xor.b32  	%r1303, %r1303, %r791;
	ld.global.u32 	%r792, [%rd9+244];
	xor.b32  	%r1304, %r1304, %r792;
	ld.global.u32 	%r793, [%rd9+248];
	xor.b32  	%r1397, %r1397, %r793;
	ld.global.u32 	%r794, [%rd9+252];
	xor.b32  	%r1398, %r1398, %r794;
	ld.global.u32 	%r795, [%rd9+256];
	xor.b32  	%r1307, %r1307, %r795;
$L__BB8_70:
	and.b32  	%r797, %r703, 8192;
	setp.eq.s32 	%p41, %r797, 0;
	@%p41 bra 	$L__BB8_72;
	ld.global.u32 	%r798, [%rd9+260];
	xor.b32  	%r1303, %r1303, %r798;
	ld.global.u32 	%r799, [%rd9+264];
	xor.b32  	%r1304, %r1304, %r799;
	ld.global.u32 	%r800, [%rd9+268];
	xor.b32  	%r1397, %r1397, %r800;
	ld.global.u32 	%r801, [%rd9+272];
	xor.b32  	%r1398, %r1398, %r801;
	ld.global.u32 	%r802, [%rd9+276];
	xor.b32  	%r1307, %r1307, %r802;
$L__BB8_72:
	and.b32  	%r804, %r703, 16384;
	setp.eq.s32 	%p42, %r804, 0;
	@%p42 bra 	$L__BB8_74;
	ld.global.u32 	%r805, [%rd9+280];
	xor.b32  	%r1303, %r1303, %r805;
	ld.global.u32 	%r806, [%rd9+284];
	xor.b32  	%r1304, %r1304, %r806;
	ld.global.u32 	%r807, [%rd9+288];
	xor.b32  	%r1397, %r1397, %r807;
	ld.global.u32 	%r808, [%rd9+292];
	xor.b32  	%r1398, %r1398, %r808;
	ld.global.u32 	%r809, [%rd9+296];
	xor.b32  	%r1307, %r1307, %r809;
$L__BB8_74:
	and.b32  	%r811, %r703, 32768;
	setp.eq.s32 	%p43, %r811, 0;
	@%p43 bra 	$L__BB8_76;
	ld.global.u32 	%r812, [%rd9+300];
	xor.b32  	%r1303, %r1303, %r812;
	ld.global.u32 	%r813, [%rd9+304];
	xor.b32  	%r1304, %r1304, %r813;
	ld.global.u32 	%r814, [%rd9+308];
	xor.b32  	%r1397, %r1397, %r814;
	ld.global.u32 	%r815, [%rd9+312];
	xor.b32  	%r1398, %r1398, %r815;
	ld.global.u32 	%r816, [%rd9+316];
	xor.b32  	%r1307, %r1307, %r816;
$L__BB8_76:
	add.s32 	%r1394, %r1394, 16;
	setp.ne.s32 	%p44, %r1394, 32;
	@%p44 bra 	$L__BB8_44;
	mad.lo.s32 	%r817, %r1388, -31, %r196;
	add.s32 	%r1388, %r817, 1;
	setp.ne.s32 	%p45, %r1388, 5;
	@%p45 bra 	$L__BB8_43;
	st.local.u32 	[%rd1+4], %r1303;
	st.local.v2.u32 	[%rd1+8], {%r1304, %r1397};
	st.local.v2.u32 	[%rd1+16], {%r1398, %r1307};
	setp.ne.s64 	%p46, %rd6, 3;
	@%p46 bra 	$L__BB8_116;
	mov.b32 	%r1303, 0;
	mov.u32 	%r1304, %r1303;
	mov.u32 	%r1489, %r1303;
	mov.u32 	%r1490, %r1303;
	mov.u32 	%r1307, %r1303;
	mov.u32 	%r1480, %r1303;
$L__BB8_80:
	mul.wide.u32 	%rd28, %r1480, 4;
	add.s64 	%rd29, %rd1, %rd28;
	ld.local.u32 	%r371, [%rd29+4];
	shl.b32 	%r372, %r1480, 5;
	mov.b32 	%r1486, 0;
$L__BB8_81:
	.pragma "nounroll";
	shr.u32 	%r820, %r371, %r1486;
	and.b32  	%r821, %r820, 1;
	setp.eq.b32 	%p47, %r821, 1;
	not.pred 	%p48, %p47;
	add.s32 	%r822, %r372, %r1486;
	mul.lo.s32 	%r823, %r822, 5;
	mul.wide.u32 	%rd30, %r823, 4;
	add.s64 	%rd10, %rd7, %rd30;
	@%p48 bra 	$L__BB8_83;
	ld.global.u32 	%r824, [%rd10];
	xor.b32  	%r1303, %r1303, %r824;
	ld.global.u32 	%r825, [%rd10+4];
	xor.b32  	%r1304, %r1304, %r825;
	ld.global.u32 	%r826, [%rd10+8];
	xor.b32  	%r1489, %r1489, %r826;
	ld.global.u32 	%r827, [%rd10+12];
	xor.b32  	%r1490, %r1490, %r827;
	ld.global.u32 	%r828, [%rd10+16];
	xor.b32  	%r1307, %r1307, %r828;
$L__BB8_83:
	and.b32  	%r830, %r820, 2;
	setp.eq.s32 	%p49, %r830, 0;
	@%p49 bra 	$L__BB8_85;
	ld.global.u32 	%r831, [%rd10+20];
	xor.b32  	%r1303, %r1303, %r831;
	ld.global.u32 	%r832, [%rd10+24];
	xor.b32  	%r1304, %r1304, %r832;
	ld.global.u32 	%r833, [%rd10+28];
	xor.b32  	%r1489, %r1489, %r833;
	ld.global.u32 	%r834, [%rd10+32];
	xor.b32  	%r1490, %r1490, %r834;
	ld.global.u32 	%r835, [%rd10+36];
	xor.b32  	%r1307, %r1307, %r835;
$L__BB8_85:
	and.b32  	%r837, %r820, 4;
	setp.eq.s32 	%p50, %r837, 0;
	@%p50 bra 	$L__BB8_87;
	ld.global.u32 	%r838, [%rd10+40];
	xor.b32  	%r1303, %r1303, %r838;
	ld.global.u32 	%r839, [%rd10+44];
	xor.b32  	%r1304, %r1304, %r839;
	ld.global.u32 	%r840, [%rd10+48];
	xor.b32  	%r1489, %r1489, %r840;
	ld.global.u32 	%r841, [%rd10+52];
	xor.b32  	%r1490, %r1490, %r841;
	ld.global.u32 	%r842, [%rd10+56];
	xor.b32  	%r1307, %r1307, %r842;
$L__BB8_87:
	and.b32  	%r844, %r820, 8;
	setp.eq.s32 	%p51, %r844, 0;
	@%p51 bra 	$L__BB8_89;
	ld.global.u32 	%r845, [%rd10+60];
	xor.b32  	%r1303, %r1303, %r845;
	ld.global.u32 	%r846, [%rd10+64];
	xor.b32  	%r1304, %r1304, %r846;
	ld.global.u32 	%r847, [%rd10+68];
	xor.b32  	%r1489, %r1489, %r847;
	ld.global.u32 	%r848, [%rd10+72];
	xor.b32  	%r1490, %r1490, %r848;
	ld.global.u32 	%r849, [%rd10+76];
	xor.b32  	%r1307, %r1307, %r849;
$L__BB8_89:
	and.b32  	%r851, %r820, 16;
	setp.eq.s32 	%p52, %r851, 0;
	@%p52 bra 	$L__BB8_91;
	ld.global.u32 	%r852, [%rd10+80];
	xor.b32  	%r1303, %r1303, %r852;
	ld.global.u32 	%r853, [%rd10+84];
	xor.b32  	%r1304, %r1304, %r853;
	ld.global.u32 	%r854, [%rd10+88];
	xor.b32  	%r1489, %r1489, %r854;
	ld.global.u32 	%r855, [%rd10+92];
	xor.b32  	%r1490, %r1490, %r855;
	ld.global.u32 	%r856, [%rd10+96];
	xor.b32  	%r1307, %r1307, %r856;
$L__BB8_91:
	and.b32  	%r858, %r820, 32;
	setp.eq.s32 	%p53, %r858, 0;
	@%p53 bra 	$L__BB8_93;
	ld.global.u32 	%r859, [%rd10+100];
	xor.b32  	%r1303, %r1303, %r859;
	ld.global.u32 	%r860, [%rd10+104];
	xor.b32  	%r1304, %r1304, %r860;
	ld.global.u32 	%r861, [%rd10+108];
	xor.b32  	%r1489, %r1489, %r861;
	ld.global.u32 	%r862, [%rd10+112];
	xor.b32  	%r1490, %r1490, %r862;
	ld.global.u32 	%r863, [%rd10+116];
	xor.b32  	%r1307, %r1307, %r863;
$L__BB8_93:
	and.b32  	%r865, %r820, 64;
	setp.eq.s32 	%p54, %r865, 0;
	@%p54 bra 	$L__BB8_95;
	ld.global.u32 	%r866, [%rd10+120];
	xor.b32  	%r1303, %r1303, %r866;
	ld.global.u32 	%r867, [%rd10+124];
	xor.b32  	%r1304, %r1304, %r867;
	ld.global.u32 	%r868, [%rd10+128];
	xor.b32  	%r1489, %r1489, %r868;
	ld.global.u32 	%r869, [%rd10+132];
	xor.b32  	%r1490, %r1490, %r869;
	ld.global.u32 	%r870, [%rd10+136];
	xor.b32  	%r1307, %r1307, %r870;
$L__BB8_95:
	and.b32  	%r872, %r820, 128;
	setp.eq.s32 	%p55, %r872, 0;
	@%p55 bra 	$L__BB8_97;
	ld.global.u32 	%r873, [%rd10+140];
	xor.b32  	%r1303, %r1303, %r873;
	ld.global.u32 	%r874, [%rd10+144];
	xor.b32  	%r1304, %r1304, %r874;
	ld.global.u32 	%r875, [%rd10+148];
	xor.b32  	%r1489, %r1489, %r875;
	ld.global.u32 	%r876, [%rd10+152];
	xor.b32  	%r1490, %r1490, %r876;
	ld.global.u32 	%r877, [%rd10+156];
	xor.b32  	%r1307, %r1307, %r877;
$L__BB8_97:
	and.b32  	%r879, %r820, 256;
	setp.eq.s32 	%p56, %r879, 0;
	@%p56 bra 	$L__BB8_99;
	ld.global.u32 	%r880, [%rd10+160];
	xor.b32  	%r1303, %r1303, %r880;
	ld.global.u32 	%r881, [%rd10+164];
	xor.b32  	%r1304, %r1304, %r881;
	ld.global.u32 	%r882, [%rd10+168];
	xor.b32  	%r1489, %r1489, %r882;
	ld.global.u32 	%r883, [%rd10+172];
	xor.b32  	%r1490, %r1490, %r883;
	ld.global.u32 	%r884, [%rd10+176];
	xor.b32  	%r1307, %r1307, %r884;
$L__BB8_99:
	and.b32  	%r886, %r820, 512;
	setp.eq.s32 	%p57, %r886, 0;
	@%p57 bra 	$L__BB8_101;
	ld.global.u32 	%r887, [%rd10+180];
	xor.b32  	%r1303, %r1303, %r887;
	ld.global.u32 	%r888, [%rd10+184];
	xor.b32  	%r1304, %r1304, %r888;
	ld.global.u32 	%r889, [%rd10+188];
	xor.b32  	%r1489, %r1489, %r889;
	ld.global.u32 	%r890, [%rd10+192];
	xor.b32  	%r1490, %r1490, %r890;
	ld.global.u32 	%r891, [%rd10+196];
	xor.b32  	%r1307, %r1307, %r891;
$L__BB8_101:
	and.b32  	%r893, %r820, 1024;
	setp.eq.s32 	%p58, %r893, 0;
	@%p58 bra 	$L__BB8_103;
	ld.global.u32 	%r894, [%rd10+200];
	xor.b32  	%r1303, %r1303, %r894;
	ld.global.u32 	%r895, [%rd10+204];
	xor.b32  	%r1304, %r1304, %r895;
	ld.global.u32 	%r896, [%rd10+208];
	xor.b32  	%r1489, %r1489, %r896;
	ld.global.u32 	%r897, [%rd10+212];
	xor.b32  	%r1490, %r1490, %r897;
	ld.global.u32 	%r898, [%rd10+216];
	xor.b32  	%r1307, %r1307, %r898;
$L__BB8_103:
	and.b32  	%r900, %r820, 2048;
	setp.eq.s32 	%p59, %r900, 0;
	@%p59 bra 	$L__BB8_105;
	ld.global.u32 	%r901, [%rd10+220];
	xor.b32  	%r1303, %r1303, %r901;
	ld.global.u32 	%r902, [%rd10+224];
	xor.b32  	%r1304, %r1304, %r902;
	ld.global.u32 	%r903, [%rd10+228];
	xor.b32  	%r1489, %r1489, %r903;
	ld.global.u32 	%r904, [%rd10+232];
	xor.b32  	%r1490, %r1490, %r904;
	ld.global.u32 	%r905, [%rd10+236];
	xor.b32  	%r1307, %r1307, %r905;
$L__BB8_105:
	and.b32  	%r907, %r820, 4096;
	setp.eq.s32 	%p60, %r907, 0;
	@%p60 bra 	$L__BB8_107;
	ld.global.u32 	%r908, [%rd10+240];
	xor.b32  	%r1303, %r1303, %r908;
	ld.global.u32 	%r909, [%rd10+244];
	xor.b32  	%r1304, %r1304, %r909;
	ld.global.u32 	%r910, [%rd10+248];
	xor.b32  	%r1489, %r1489, %r910;
	ld.global.u32 	%r911, [%rd10+252];
	xor.b32  	%r1490, %r1490, %r911;
	ld.global.u32 	%r912, [%rd10+256];
	xor.b32  	%r1307, %r1307, %r912;
$L__BB8_107:
	and.b32  	%r914, %r820, 8192;
	setp.eq.s32 	%p61, %r914, 0;
	@%p61 bra 	$L__BB8_109;
	ld.global.u32 	%r915, [%rd10+260];
	xor.b32  	%r1303, %r1303, %r915;
	ld.global.u32 	%r916, [%rd10+264];
	xor.b32  	%r1304, %r1304, %r916;
	ld.global.u32 	%r917, [%rd10+268];
	xor.b32  	%r1489, %r1489, %r917;
	ld.global.u32 	%r918, [%rd10+272];
	xor.b32  	%r1490, %r1490, %r918;
	ld.global.u32 	%r919, [%rd10+276];
	xor.b32  	%r1307, %r1307, %r919;
$L__BB8_109:
	and.b32  	%r921, %r820, 16384;
	setp.eq.s32 	%p62, %r921, 0;
	@%p62 bra 	$L__BB8_111;
	ld.global.u32 	%r922, [%rd10+280];
	xor.b32  	%r1303, %r1303, %r922;
	ld.global.u32 	%r923, [%rd10+284];
	xor.b32  	%r1304, %r1304, %r923;
	ld.global.u32 	%r924, [%rd10+288];
	xor.b32  	%r1489, %r1489, %r924;
	ld.global.u32 	%r925, [%rd10+292];
	xor.b32  	%r1490, %r1490, %r925;
	ld.global.u32 	%r926, [%rd10+296];
	xor.b32  	%r1307, %r1307, %r926;
$L__BB8_111:
	and.b32  	%r928, %r820, 32768;
	setp.eq.s32 	%p63, %r928, 0;
	@%p63 bra 	$L__BB8_113;
	ld.global.u32 	%r929, [%rd10+300];
	xor.b32  	%r1303, %r1303, %r929;
	ld.global.u32 	%r930, [%rd10+304];
	xor.b32  	%r1304, %r1304, %r930;
	ld.global.u32 	%r931, [%rd10+308];
	xor.b32  	%r1489, %r1489, %r931;
	ld.global.u32 	%r932, [%rd10+312];
	xor.b32  	%r1490, %r1490, %r932;
	ld.global.u32 	%r933, [%rd10+316];
	xor.b32  	%r1307, %r1307, %r933;
$L__BB8_113:
	add.s32 	%r1486, %r1486, 16;
	setp.ne.s32 	%p64, %r1486, 32;
	@%p64 bra 	$L__BB8_81;
	mad.lo.s32 	%r934, %r1480, -31, %r372;
	add.s32 	%r1480, %r934, 1;
	setp.ne.s32 	%p65, %r1480, 5;
	@%p65 bra 	$L__BB8_80;
	st.local.u32 	[%rd1+4], %r1303;
	st.local.v2.u32 	[%rd1+8], {%r1304, %r1489};
	st.local.v2.u32 	[%rd1+16], {%r1490, %r1307};
$L__BB8_116:
	shr.u64 	%rd57, %rd5, 2;
	add.s32 	%r1290, %r1290, 1;
	setp.gt.u64 	%p66, %rd5, 3;
	@%p66 bra 	$L__BB8_4;
$L__BB8_117:
	shr.u32 	%r936, %r1303, 2;
	xor.b32  	%r937, %r936, %r1303;
	shl.b32 	%r938, %r1307, 4;
	shl.b32 	%r939, %r937, 1;
	xor.b32  	%r940, %r939, %r938;
	xor.b32  	%r941, %r940, %r937;
	xor.b32  	%r942, %r941, %r1307;
	add.s32 	%r943, %r5, %r942;
	add.s32 	%r944, %r943, -637770787;
	shr.u32 	%r945, %r1304, 2;
	xor.b32  	%r946, %r945, %r1304;
	shl.b32 	%r947, %r942, 4;
	shl.b32 	%r948, %r946, 1;
	xor.b32  	%r949, %r948, %r947;
	xor.b32  	%r950, %r949, %r946;
	xor.b32  	%r951, %r950, %r942;
	add.s32 	%r952, %r5, %r951;
	add.s32 	%r953, %r952, -637408350;
	cvt.u64.u32 	%rd31, %r944;
	mul.wide.u32 	%rd32, %r953, 2097152;
	xor.b64  	%rd33, %rd32, %rd31;
	cvt.rn.f64.u64 	%fd188, %rd33;
	fma.rn.f64 	%fd189, %fd188, 0d3CA0000000000000, 0d3C90000000000000;
	fma.rn.f64 	%fd190, %fd1, %fd189, %fd186;
	mul.wide.u32 	%rd34, %r1286, 8;
	add.s64 	%rd35, %rd2, %rd34;
	st.local.f64 	[%rd35], %fd190;
	mov.b32 	%r1286, 1;
	mov.pred 	%p372, 0;
	@%p1 bra 	$L__BB8_2;
	ld.local.v2.f64 	{%fd599, %fd598}, [%rd2];
	add.f64 	%fd191, %fd599, %fd598;
	add.f64 	%fd4, %fd191, 0d3FF0000000000000;
	{
	.reg .b32 %temp; 
	mov.b64 	{%temp, %r548}, %fd4;
	}
	mov.f64 	%fd192, 0d4000000000000000;
	{
	.reg .b32 %temp; 
	mov.b64 	{%temp, %r954}, %fd192;
	}
	and.b32  	%r550, %r954, 2146435072;
	setp.eq.s32 	%p68, %r550, 1062207488;
	abs.f64 	%fd5, %fd4;
	{ // callseq 26, 0
	.param .b64 param0;
	st.param.f64 	[param0], %fd5;
	.param .b64 retval0;
	call.uni (retval0), 
	__internal_accurate_pow, 
	(
	param0
	);
	ld.param.f64 	%fd193, [retval0];
	} // callseq 26
	setp.lt.s32 	%p69, %r548, 0;
	neg.f64 	%fd195, %fd193;
	selp.f64 	%fd196, %fd195, %fd193, %p68;
	selp.f64 	%fd563, %fd196, %fd193, %p69;
	setp.neu.f64 	%p70, %fd4, 0d0000000000000000;
	@%p70 bra 	$L__BB8_120;
	setp.eq.s32 	%p71, %r550, 1062207488;
	selp.b32 	%r955, %r548, 0, %p71;
	setp.lt.s32 	%p72, %r954, 0;
	or.b32  	%r956, %r955, 2146435072;
	selp.b32 	%r957, %r956, %r955, %p72;
	mov.b32 	%r958, 0;
	mov.b64 	%fd563, {%r958, %r957};
$L__BB8_120:
	add.f64 	%fd197, %fd4, 0d4000000000000000;
	{
	.reg .b32 %temp; 
	mov.b64 	{%temp, %r959}, %fd197;
	}
	and.b32  	%r960, %r959, 2146435072;
	setp.ne.s32 	%p73, %r960, 2146435072;
	@%p73 bra 	$L__BB8_125;
	setp.num.f64 	%p74, %fd4, %fd4;
	@%p74 bra 	$L__BB8_123;
	mov.f64 	%fd198, 0d4000000000000000;
	add.rn.f64 	%fd563, %fd4, %fd198;
	bra.uni 	$L__BB8_125;
$L__BB8_123:
	setp.neu.f64 	%p75, %fd5, 0d7FF0000000000000;
	@%p75 bra 	$L__BB8_125;
	setp.lt.s32 	%p76, %r548, 0;
	setp.eq.s32 	%p77, %r550, 1062207488;
	setp.lt.s32 	%p78, %r954, 0;
	selp.b32 	%r962, 0, 2146435072, %p78;
	and.b32  	%r963, %r954, 2147483647;
	setp.ne.s32 	%p79, %r963, 1071644672;
	or.b32  	%r964, %r962, -2147483648;
	selp.b32 	%r965, %r964, %r962, %p79;
	selp.b32 	%r966, %r965, %r962, %p77;
	selp.b32 	%r967, %r966, %r962, %p76;
	mov.b32 	%r968, 0;
	mov.b64 	%fd563, {%r968, %r967};
$L__BB8_125:
	setp.eq.s32 	%p80, %r550, 1062207488;
	fma.rn.f64 	%fd12, %fd599, 0dC02C000000000000, 0d4033000000000000;
	{
	.reg .b32 %temp; 
	mov.b64 	{%temp, %r551}, %fd599;
	}
	abs.f64 	%fd13, %fd599;
	{ // callseq 27, 0
	.param .b64 param0;
	st.param.f64 	[param0], %fd13;
	.param .b64 retval0;
	call.uni (retval0), 
	__internal_accurate_pow, 
	(
	param0
	);
	ld.param.f64 	%fd199, [retval0];
	} // callseq 27
	setp.lt.s32 	%p81, %r551, 0;
	neg.f64 	%fd201, %fd199;
	selp.f64 	%fd202, %fd201, %fd199, %p80;
	selp.f64 	%fd565, %fd202, %fd199, %p81;
	setp.neu.f64 	%p82, %fd599, 0d0000000000000000;
	@%p82 bra 	$L__BB8_127;
	setp.eq.s32 	%p83, %r550, 1062207488;
	selp.b32 	%r970, %r551, 0, %p83;
	setp.lt.s32 	%p84, %r954, 0;
	or.b32  	%r971, %r970, 2146435072;
	selp.b32 	%r972, %r971, %r970, %p84;
	mov.b32 	%r973, 0;
	mov.b64 	%fd565, {%r973, %r972};
$L__BB8_127:
	add.f64 	%fd203, %fd599, 0d4000000000000000;
	{
	.reg .b32 %temp; 
	mov.b64 	{%temp, %r974}, %fd203;
	}
	and.b32  	%r975, %r974, 2146435072;
	setp.ne.s32 	%p85, %r975, 2146435072;
	@%p85 bra 	$L__BB8_132;
	setp.num.f64 	%p86, %fd599, %fd599;
	@%p86 bra 	$L__BB8_130;
	mov.f64 	%fd204, 0d4000000000000000;
	add.rn.f64 	%fd565, %fd599, %fd204;
	bra.uni 	$L__BB8_132;
$L__BB8_130:
	setp.neu.f64 	%p87, %fd13, 0d7FF0000000000000;
	@%p87 bra 	$L__BB8_132;
	setp.lt.s32 	%p88, %r551, 0;
	setp.eq.s32 	%p89, %r550, 1062207488;
	setp.lt.s32 	%p90, %r954, 0;
	selp.b32 	%r977, 0, 2146435072, %p90;
	and.b32  	%r978, %r954, 2147483647;
	setp.ne.s32 	%p91, %r978, 1071644672;
	or.b32  	%r979, %r977, -2147483648;
	selp.b32 	%r980, %r979, %r977, %p91;
	selp.b32 	%r981, %r980, %r977, %p89;
	selp.b32 	%r982, %r981, %r977, %p88;
	mov.b32 	%r983, 0;
	mov.b64 	%fd565, {%r983, %r982};
$L__BB8_132:
	setp.eq.s32 	%p92, %r550, 1062207488;
	setp.eq.f64 	%p93, %fd599, 0d3FF0000000000000;
	selp.f64 	%fd20, 0d3FF0000000000000, %fd565, %p93;
	fma.rn.f64 	%fd205, %fd20, 0d4008000000000000, %fd12;
	mul.f64 	%fd21, %fd598, 0d402C000000000000;
	sub.f64 	%fd206, %fd205, %fd21;
	mul.f64 	%fd22, %fd599, 0d4018000000000000;
	mul.f64 	%fd23, %fd22, %fd598;
	add.f64 	%fd24, %fd23, %fd206;
	{
	.reg .b32 %temp; 
	mov.b64 	{%temp, %r552}, %fd598;
	}
	abs.f64 	%fd25, %fd598;
	{ // callseq 28, 0
	.param .b64 param0;
	st.param.f64 	[param0], %fd25;
	.param .b64 retval0;
	call.uni (retval0), 
	__internal_accurate_pow, 
	(
	param0
	);
	ld.param.f64 	%fd207, [retval0];
	} // callseq 28
	setp.lt.s32 	%p94, %r552, 0;
	neg.f64 	%fd209, %fd207;
	selp.f64 	%fd210, %fd209, %fd207, %p92;
	selp.f64 	%fd567, %fd210, %fd207, %p94;
	setp.neu.f64 	%p95, %fd598, 0d0000000000000000;
	@%p95 bra 	$L__BB8_134;
	setp.eq.s32 	%p96, %r550, 1062207488;
	selp.b32 	%r985, %r552, 0, %p96;
	setp.lt.s32 	%p97, %r954, 0;
	or.b32  	%r986, %r985, 2146435072;
	selp.b32 	%r987, %r986, %r985, %p97;
	mov.b32 	%r988, 0;
	mov.b64 	%fd567, {%r988, %r987};
$L__BB8_134:
	add.f64 	%fd211, %fd598, 0d4000000000000000;
	{
	.reg .b32 %temp; 
	mov.b64 	{%temp, %r989}, %fd211;
	}
	and.b32  	%r990, %r989, 2146435072;
	setp.ne.s32 	%p98, %r990, 2146435072;
	@%p98 bra 	$L__BB8_139;
	setp.num.f64 	%p99, %fd598, %fd598;
	@%p99 bra 	$L__BB8_137;
	mov.f64 	%fd212, 0d4000000000000000;
	add.rn.f64 	%fd567, %fd598, %fd212;
	bra.uni 	$L__BB8_139;
$L__BB8_137:
	setp.neu.f64 	%p100, %fd25, 0d7FF0000000000000;
	@%p100 bra 	$L__BB8_139;
	setp.lt.s32 	%p101, %r552, 0;
	setp.eq.s32 	%p102, %r550, 1062207488;
	setp.lt.s32 	%p103, %r954, 0;
	selp.b32 	%r992, 0, 2146435072, %p103;
	and.b32  	%r993, %r954, 2147483647;
	setp.ne.s32 	%p104, %r993, 1071644672;
	or.b32  	%r994, %r992, -2147483648;
	selp.b32 	%r995, %r994, %r992, %p104;
	selp.b32 	%r996, %r995, %r992, %p102;
	selp.b32 	%r997, %r996, %r992, %p101;
	mov.b32 	%r998, 0;
	mov.b64 	%fd567, {%r998, %r997};
$L__BB8_139:
	setp.eq.s32 	%p105, %r550, 1062207488;
	setp.eq.f64 	%p106, %fd598, 0d3FF0000000000000;
	selp.f64 	%fd32, 0d3FF0000000000000, %fd567, %p106;
	fma.rn.f64 	%fd213, %fd32, 0d4008000000000000, %fd24;
	setp.eq.f64 	%p107, %fd4, 0d3FF0000000000000;
	selp.f64 	%fd214, 0d3FF0000000000000, %fd563, %p107;
	fma.rn.f64 	%fd33, %fd214, %fd213, 0d3FF0000000000000;
	add.f64 	%fd215, %fd599, %fd599;
	mul.f64 	%fd216, %fd598, 0d4008000000000000;
	sub.f64 	%fd34, %fd215, %fd216;
	{
	.reg .b32 %temp; 
	mov.b64 	{%temp, %r553}, %fd34;
	}
	abs.f64 	%fd35, %fd34;
	{ // callseq 29, 0
	.param .b64 param0;
	st.param.f64 	[param0], %fd35;
	.param .b64 retval0;
	call.uni (retval0), 
	__internal_accurate_pow, 
	(
	param0
	);
	ld.param.f64 	%fd217, [retval0];
	} // callseq 29
	setp.lt.s32 	%p108, %r553, 0;
	neg.f64 	%fd219, %fd217;
	selp.f64 	%fd220, %fd219, %fd217, %p105;
	selp.f64 	%fd569, %fd220, %fd217, %p108;
	setp.neu.f64 	%p109, %fd34, 0d0000000000000000;
	@%p109 bra 	$L__BB8_141;
	setp.eq.s32 	%p110, %r550, 1062207488;
	selp.b32 	%r1000, %r553, 0, %p110;
	setp.lt.s32 	%p111, %r954, 0;
	or.b32  	%r1001, %r1000, 2146435072;
	selp.b32 	%r1002, %r1001, %r1000, %p111;
	mov.b32 	%r1003, 0;
	mov.b64 	%fd569, {%r1003, %r1002};
$L__BB8_141:
	add.f64 	%fd221, %fd34, 0d4000000000000000;
	{
	.reg .b32 %temp; 
	mov.b64 	{%temp, %r1004}, %fd221;
	}
	and.b32  	%r1005, %r1004, 2146435072;
	setp.ne.s32 	%p112, %r1005, 2146435072;
	@%p112 bra 	$L__BB8_146;
	setp.num.f64 	%p113, %fd34, %fd34;
	@%p113 bra 	$L__BB8_144;
	mov.f64 	%fd222, 0d4000000000000000;
	add.rn.f64 	%fd569, %fd34, %fd222;
	bra.uni 	$L__BB8_146;
$L__BB8_144:
	setp.neu.f64 	%p114, %fd35, 0d7FF0000000000000;
	@%p114 bra 	$L__BB8_146;
	setp.lt.s32 	%p115, %r553, 0;
	setp.eq.s32 	%p116, %r550, 1062207488;
	setp.lt.s32 	%p117, %r954, 0;
	selp.b32 	%r1007, 0, 2146435072, %p117;
	and.b32  	%r1008, %r954, 2147483647;
	setp.ne.s32 	%p118, %r1008, 1071644672;
	or.b32  	%r1009, %r1007, -2147483648;
	selp.b32 	%r1010, %r1009, %r1007, %p118;
	selp.b32 	%r1011, %r1010, %r1007, %p116;
	selp.b32 	%r1012, %r1011, %r1007, %p115;
	mov.b32 	%r1013, 0;
	mov.b64 	%fd569, {%r1013, %r1012};
$L__BB8_146:
	setp.ne.s32 	%p119, %r1, 0;
	setp.eq.f64 	%p120, %fd34, 0d3FF0000000000000;
	selp.f64 	%fd223, 0d3FF0000000000000, %fd569, %p120;
	fma.rn.f64 	%fd42, %fd599, 0dC040000000000000, 0d4032000000000000;
	fma.rn.f64 	%fd224, %fd20, 0d4028000000000000, %fd42;
	mul.f64 	%fd43, %fd598, 0d4048000000000000;
	add.f64 	%fd225, %fd43, %fd224;
	mul.f64 	%fd44, %fd599, 0d4042000000000000;
	mul.f64 	%fd45, %fd44, %fd598;
	sub.f64 	%fd226, %fd225, %fd45;
	fma.rn.f64 	%fd227, %fd32, 0d403B000000000000, %fd226;
	fma.rn.f64 	%fd228, %fd227, %fd223, 0d403E000000000000;
	mul.f64 	%fd602, %fd33, %fd228;
	cvta.to.global.u64 	%rd36, %rd13;
	shl.b64 	%rd37, %rd4, 3;
	add.s64 	%rd12, %rd36, %rd37;
	st.global.f64 	[%rd12], %fd602;
	@%p119 bra 	$L__BB8_148;
	st.local.f64 	[%rd3], %fd602;
	mov.u64 	%rd38, $str;
	cvta.global.u64 	%rd39, %rd38;
	{ // callseq 30, 0
	.param .b64 param0;
	st.param.b64 	[param0], %rd39;
	.param .b64 param1;
	st.param.b64 	[param1], %rd19;
	.param .b32 retval0;
	call.uni (retval0), 
	vprintf, 
	(
	param0, 
	param1
	);
	ld.param.b32 	%r1014, [retval0];
	} // callseq 30
$L__BB8_148:
	ld.param.u32 	%r1283, [_Z14optimizeKernelIN4util14GoldsteinPriceILi2EEELi2ELj128EEvddPdPiS3_S3_iib_param_7];
	cvt.rn.f32.f64 	%f1, %fd4;
	abs.f32 	%f2, %f1;
	setp.lt.f32 	%p121, %f2, 0f00800000;
	mul.f32 	%f4, %f2, 0f4B800000;
	selp.f32 	%f5, %f4, %f2, %p121;
	selp.f32 	%f6, 0fC1C00000, 0f00000000, %p121;
	mov.b32 	%r1016, %f5;
	add.s32 	%r1017, %r1016, -1060439283;
	and.b32  	%r1018, %r1017, -8388608;
	sub.s32 	%r1019, %r1016, %r1018;
	mov.b32 	%f7, %r1019;
	cvt.rn.f32.s32 	%f8, %r1018;
	fma.rn.f32 	%f9, %f8, 0f34000000, %f6;
	add.f32 	%f10, %f7, 0fBF800000;
	add.f32 	%f11, %f7, 0f3F800000;
	rcp.approx.ftz.f32 	%f12, %f11;
	add.f32 	%f13, %f10, %f10;
	mul.f32 	%f14, %f13, %f12;
	mul.f32 	%f15, %f14, %f14;
	sub.f32 	%f16, %f10, %f14;
	add.f32 	%f17, %f16, %f16;
	neg.f32 	%f18, %f14;
	fma.rn.f32 	%f19, %f18, %f10, %f17;
	mul.rn.f32 	%f20, %f12, %f19;
	fma.rn.f32 	%f21, %f15, 0f3A2C32E4, 0f3B52E7DB;
	fma.rn.f32 	%f22, %f21, %f15, 0f3C93BB73;
	fma.rn.f32 	%f23, %f22, %f15, 0f3DF6384F;
	mul.rn.f32 	%f24, %f23, %f15;
	fma.rn.f32 	%f25, %f14, 0f3FB8AA3B, %f9;
	sub.f32 	%f26, %f9, %f25;
	fma.rn.f32 	%f27, %f14, 0f3FB8AA3B, %f26;
	fma.rn.f32 	%f28, %f20, 0f3FB8AA3B, %f27;
	fma.rn.f32 	%f29, %f14, 0f32A55E34, %f28;
	mul.f32 	%f30, %f24, 0f40400000;
	fma.rn.f32 	%f31, %f30, %f20, %f29;
	fma.rn.f32 	%f32, %f24, %f14, %f31;
	add.rn.f32 	%f33, %f25, %f32;
	neg.f32 	%f34, %f25;
	add.rn.f32 	%f35, %f33, %f34;
	neg.f32 	%f36, %f35;
	add.rn.f32 	%f37, %f32, %f36;
	mov.f32 	%f38, 0f40000000;
	mul.rn.f32 	%f39, %f33, %f38;
	neg.f32 	%f40, %f39;
	fma.rn.f32 	%f41, %f33, 0f40000000, %f40;
	fma.rn.f32 	%f42, %f37, 0f40000000, %f41;
	cvt.rni.f32.f32 	%f43, %f39;
	sub.f32 	%f44, %f39, %f43;
	add.f32 	%f45, %f44, %f42;
	fma.rn.f32 	%f46, %f45, 0f391FCB8E, 0f3AAF85ED;
	fma.rn.f32 	%f47, %f46, %f45, 0f3C1D9856;
	fma.rn.f32 	%f48, %f47, %f45, 0f3D6357BB;
	fma.rn.f32 	%f49, %f48, %f45, 0f3E75FDEC;
	fma.rn.f32 	%f50, %f49, %f45, 0f3F317218;
	fma.rn.f32 	%f51, %f50, %f45, 0f3F800000;
	cvt.rzi.s32.f32 	%r1020, %f43;
	setp.gt.f32 	%p122, %f43, 0f00000000;
	selp.b32 	%r1021, 0, -2097152000, %p122;
	add.s32 	%r1022, %r1021, 2130706432;
	mov.b32 	%f52, %r1022;
	mul.f32 	%f53, %f51, %f52;
	shl.b32 	%r1023, %r1020, 23;
	sub.s32 	%r1024, %r1023, %r1021;
	mov.b32 	%f54, %r1024;
	mul.f32 	%f55, %f53, %f54;
	abs.f32 	%f56, %f39;
	setp.gt.f32 	%p123, %f56, 0f43180000;
	setp.lt.f32 	%p124, %f39, 0f00000000;
	selp.f32 	%f57, 0f00000000, 0f7F800000, %p124;
	selp.f32 	%f58, %f57, %f55, %p123;
	setp.eq.f32 	%p125, %f1, 0f3F800000;
	setp.nan.f32 	%p126, %f2, %f2;
	setp.eq.f32 	%p127, %f1, 0f00000000;
	setp.eq.f32 	%p128, %f2, 0f7F800000;
	or.pred  	%p129, %p127, %p128;
	add.f32 	%f59, %f1, %f1;
	mov.b32 	%r1025, %f59;
	and.b32  	%r1026, %r1025, 2147483647;
	mov.b32 	%f60, %r1026;
	add.rn.f32 	%f61, %f1, %f38;
	mov.f32 	%f62, 0f3F800000;
	mul.rn.f32 	%f63, %f33, %f62;
	sub.f32 	%f64, %f33, %f63;
	add.f32 	%f65, %f37, %f64;
	cvt.rni.f32.f32 	%f66, %f63;
	sub.f32 	%f67, %f63, %f66;
	add.f32 	%f68, %f67, %f65;
	fma.rn.f32 	%f69, %f68, 0f391FCB8E, 0f3AAF85ED;
	fma.rn.f32 	%f70, %f69, %f68, 0f3C1D9856;
	fma.rn.f32 	%f71, %f70, %f68, 0f3D6357BB;
	fma.rn.f32 	%f72, %f71, %f68, 0f3E75FDEC;
	fma.rn.f32 	%f73, %f72, %f68, 0f3F317218;
	fma.rn.f32 	%f74, %f73, %f68, 0f3F800000;
	cvt.rzi.s32.f32 	%r1027, %f66;
	setp.gt.f32 	%p130, %f66, 0f00000000;
	selp.b32 	%r1028, 0, -2097152000, %p130;
	add.s32 	%r1029, %r1028, 2130706432;
	mov.b32 	%f75, %r1029;
	mul.f32 	%f76, %f74, %f75;
	shl.b32 	%r1030, %r1027, 23;
	sub.s32 	%r1031, %r1030, %r1028;
	mov.b32 	%f77, %r1031;
	mul.f32 	%f78, %f76, %f77;
	abs.f32 	%f79, %f63;
	setp.gt.f32 	%p131, %f79, 0f43180000;
	setp.lt.f32 	%p132, %f63, 0f00000000;
	selp.f32 	%f80, 0f00000000, 0f7F800000, %p132;
	selp.f32 	%f81, %f80, %f78, %p131;
	setp.geu.f32 	%p133, %f1, 0f00000000;
	neg.f32 	%f82, %f81;
	add.rn.f32 	%f83, %f1, %f62;
	cvt.rn.f32.f64 	%f84, %fd599;
	abs.f32 	%f85, %f84;
	setp.lt.f32 	%p134, %f85, 0f00800000;
	mul.f32 	%f87, %f85, 0f4B800000;
	selp.f32 	%f88, %f87, %f85, %p134;
	selp.f32 	%f89, 0fC1C00000, 0f00000000, %p134;
	mov.b32 	%r1032, %f88;
	add.s32 	%r1033, %r1032, -1060439283;
	and.b32  	%r1034, %r1033, -8388608;
	sub.s32 	%r1035, %r1032, %r1034;
	mov.b32 	%f90, %r1035;
	cvt.rn.f32.s32 	%f91, %r1034;
	fma.rn.f32 	%f92, %f91, 0f34000000, %f89;
	add.f32 	%f93, %f90, 0fBF800000;
	add.f32 	%f94, %f90, 0f3F800000;
	rcp.approx.ftz.f32 	%f95, %f94;
	add.f32 	%f96, %f93, %f93;
	mul.f32 	%f97, %f96, %f95;
	mul.f32 	%f98, %f97, %f97;
	sub.f32 	%f99, %f93, %f97;
	add.f32 	%f100, %f99, %f99;
	neg.f32 	%f101, %f97;
	fma.rn.f32 	%f102, %f101, %f93, %f100;
	mul.rn.f32 	%f103, %f95, %f102;
	fma.rn.f32 	%f104, %f98, 0f3A2C32E4, 0f3B52E7DB;
	fma.rn.f32 	%f105, %f104, %f98, 0f3C93BB73;
	fma.rn.f32 	%f106, %f105, %f98, 0f3DF6384F;
	mul.rn.f32 	%f107, %f106, %f98;
	fma.rn.f32 	%f108, %f97, 0f3FB8AA3B, %f92;
	sub.f32 	%f109, %f92, %f108;
	fma.rn.f32 	%f110, %f97, 0f3FB8AA3B, %f109;
	fma.rn.f32 	%f111, %f103, 0f3FB8AA3B, %f110;
	fma.rn.f32 	%f112, %f97, 0f32A55E34, %f111;
	mul.f32 	%f113, %f107, 0f40400000;
	fma.rn.f32 	%f114, %f113, %f103, %f112;
	fma.rn.f32 	%f115, %f107, %f97, %f114;
	add.rn.f32 	%f116, %f108, %f115;
	neg.f32 	%f117, %f108;
	add.rn.f32 	%f118, %f116, %f117;
	neg.f32 	%f119, %f118;
	add.rn.f32 	%f120, %f115, %f119;
	mul.rn.f32 	%f121, %f116, %f38;
	neg.f32 	%f122, %f121;
	fma.rn.f32 	%f123, %f116, 0f40000000, %f122;
	fma.rn.f32 	%f124, %f120, 0f40000000, %f123;
	cvt.rni.f32.f32 	%f125, %f121;
	sub.f32 	%f126, %f121, %f125;
	add.f32 	%f127, %f126, %f124;
	fma.rn.f32 	%f128, %f127, 0f391FCB8E, 0f3AAF85ED;
	fma.rn.f32 	%f129, %f128, %f127, 0f3C1D9856;
	fma.rn.f32 	%f130, %f129, %f127, 0f3D6357BB;
	fma.rn.f32 	%f131, %f130, %f127, 0f3E75FDEC;
	fma.rn.f32 	%f132, %f131, %f127, 0f3F317218;
	fma.rn.f32 	%f133, %f132, %f127, 0f3F800000;
	cvt.rzi.s32.f32 	%r1036, %f125;
	setp.gt.f32 	%p135, %f125, 0f00000000;
	selp.b32 	%r1037, 0, -2097152000, %p135;
	add.s32 	%r1038, %r1037, 2130706432;
	mov.b32 	%f134, %r1038;
	mul.f32 	%f135, %f133, %f134;
	shl.b32 	%r1039, %r1036, 23;
	sub.s32 	%r1040, %r1039, %r1037;
	mov.b32 	%f136, %r1040;
	mul.f32 	%f137, %f135, %f136;
	abs.f32 	%f138, %f121;
	setp.gt.f32 	%p136, %f138, 0f43180000;
	setp.lt.f32 	%p137, %f121, 0f00000000;
	selp.f32 	%f139, 0f00000000, 0f7F800000, %p137;
	selp.f32 	%f140, %f139, %f137, %p136;
	setp.eq.f32 	%p138, %f84, 0f3F800000;
	setp.nan.f32 	%p139, %f85, %f85;
	setp.eq.f32 	%p140, %f84, 0f00000000;
	setp.eq.f32 	%p141, %f85, 0f7F800000;
	or.pred  	%p142, %p140, %p141;
	add.f32 	%f141, %f84, %f84;
	mov.b32 	%r1041, %f141;
	and.b32  	%r1042, %r1041, 2147483647;
	mov.b32 	%f142, %r1042;
	add.rn.f32 	%f143, %f84, %f38;
	mul.rn.f32 	%f144, %f116, %f62;
	sub.f32 	%f145, %f116, %f144;
	add.f32 	%f146, %f120, %f145;
	cvt.rni.f32.f32 	%f147, %f144;
	sub.f32 	%f148, %f144, %f147;
	add.f32 	%f149, %f148, %f146;
	fma.rn.f32 	%f150, %f149, 0f391FCB8E, 0f3AAF85ED;
	fma.rn.f32 	%f151, %f150, %f149, 0f3C1D9856;
	fma.rn.f32 	%f152, %f151, %f149, 0f3D6357BB;
	fma.rn.f32 	%f153, %f152, %f149, 0f3E75FDEC;
	fma.rn.f32 	%f154, %f153, %f149, 0f3F317218;
	fma.rn.f32 	%f155, %f154, %f149, 0f3F800000;
	cvt.rzi.s32.f32 	%r1043, %f147;
	setp.gt.f32 	%p143, %f147, 0f00000000;
	selp.b32 	%r1044, 0, -2097152000, %p143;
	add.s32 	%r1045, %r1044, 2130706432;
	mov.b32 	%f156, %r1045;
	mul.f32 	%f157, %f155, %f156;
	shl.b32 	%r1046, %r1043, 23;
	sub.s32 	%r1047, %r1046, %r1044;
	mov.b32 	%f158, %r1047;
	mul.f32 	%f159, %f157, %f158;
	abs.f32 	%f160, %f144;
	setp.gt.f32 	%p144, %f160, 0f43180000;
	setp.lt.f32 	%p145, %f144, 0f00000000;
	selp.f32 	%f161, 0f00000000, 0f7F800000, %p145;
	selp.f32 	%f162, %f161, %f159, %p144;
	setp.geu.f32 	%p146, %f84, 0f00000000;
	neg.f32 	%f163, %f162;
	add.rn.f32 	%f164, %f84, %f62;
	cvt.rn.f32.f64 	%f165, %fd598;
	abs.f32 	%f166, %f165;
	setp.lt.f32 	%p147, %f166, 0f00800000;
	mul.f32 	%f168, %f166, 0f4B800000;
	selp.f32 	%f169, %f168, %f166, %p147;
	selp.f32 	%f170, 0fC1C00000, 0f00000000, %p147;
	mov.b32 	%r1048, %f169;
	add.s32 	%r1049, %r1048, -1060439283;
	and.b32  	%r1050, %r1049, -8388608;
	sub.s32 	%r1051, %r1048, %r1050;
	mov.b32 	%f171, %r1051;
	cvt.rn.f32.s32 	%f172, %r1050;
	fma.rn.f32 	%f173, %f172, 0f34000000, %f170;
	add.f32 	%f174, %f171, 0fBF800000;
	add.f32 	%f175, %f171, 0f3F800000;
	rcp.approx.ftz.f32 	%f176, %f175;
	add.f32 	%f177, %f174, %f174;
	mul.f32 	%f178, %f177, %f176;
	mul.f32 	%f179, %f178, %f178;
	sub.f32 	%f180, %f174, %f178;
	add.f32 	%f181, %f180, %f180;
	neg.f32 	%f182, %f178;
	fma.rn.f32 	%f183, %f182, %f174, %f181;
	mul.rn.f32 	%f184, %f176, %f183;
	fma.rn.f32 	%f185, %f179, 0f3A2C32E4, 0f3B52E7DB;
	fma.rn.f32 	%f186, %f185, %f179, 0f3C93BB73;
	fma.rn.f32 	%f187, %f186, %f179, 0f3DF6384F;
	mul.rn.f32 	%f188, %f187, %f179;
	fma.rn.f32 	%f189, %f178, 0f3FB8AA3B, %f173;
	sub.f32 	%f190, %f173, %f189;
	fma.rn.f32 	%f191, %f178, 0f3FB8AA3B, %f190;
	fma.rn.f32 	%f192, %f184, 0f3FB8AA3B, %f191;
	fma.rn.f32 	%f193, %f178, 0f32A55E34, %f192;
	mul.f32 	%f194, %f188, 0f40400000;
	fma.rn.f32 	%f195, %f194, %f184, %f193;
	fma.rn.f32 	%f196, %f188, %f178, %f195;
	add.rn.f32 	%f197, %f189, %f196;
	neg.f32 	%f198, %f189;
	add.rn.f32 	%f199, %f197, %f198;
	neg.f32 	%f200, %f199;
	add.rn.f32 	%f201, %f196, %f200;
	mul.rn.f32 	%f202, %f197, %f38;
	neg.f32 	%f203, %f202;
	fma.rn.f32 	%f204, %f197, 0f40000000, %f203;
	fma.rn.f32 	%f205, %f201, 0f40000000, %f204;
	cvt.rni.f32.f32 	%f206, %f202;
	sub.f32 	%f207, %f202, %f206;
	add.f32 	%f208, %f207, %f205;
	fma.rn.f32 	%f209, %f208, 0f391FCB8E, 0f3AAF85ED;
	fma.rn.f32 	%f210, %f209, %f208, 0f3C1D9856;
	fma.rn.f32 	%f211, %f210, %f208, 0f3D6357BB;
	fma.rn.f32 	%f212, %f211, %f208, 0f3E75FDEC;
	fma.rn.f32 	%f213, %f212, %f208, 0f3F317218;
	fma.rn.f32 	%f214, %f213, %f208, 0f3F800000;
	cvt.rzi.s32.f32 	%r1052, %f206;
	setp.gt.f32 	%p148, %f206, 0f00000000;
	selp.b32 	%r1053, 0, -2097152000, %p148;
	add.s32 	%r1054, %r1053, 2130706432;
	mov.b32 	%f215, %r1054;
	mul.f32 	%f216, %f214, %f215;
	shl.b32 	%r1055, %r1052, 23;
	sub.s32 	%r1056, %r1055, %r1053;
	mov.b32 	%f217, %r1056;
	mul.f32 	%f218, %f216, %f217;
	abs.f32 	%f219, %f202;
	setp.gt.f32 	%p149, %f219, 0f43180000;
	setp.lt.f32 	%p150, %f202, 0f00000000;
	selp.f32 	%f220, 0f00000000, 0f7F800000, %p150;
	selp.f32 	%f221, %f220, %f218, %p149;
	setp.eq.f32 	%p151, %f165, 0f3F800000;
	setp.nan.f32 	%p152, %f166, %f166;
	setp.eq.f32 	%p153, %f165, 0f00000000;
	setp.eq.f32 	%p154, %f166, 0f7F800000;
	or.pred  	%p155, %p153, %p154;
	add.f32 	%f222, %f165, %f165;
	mov.b32 	%r1057, %f222;
	and.b32  	%r1058, %r1057, 2147483647;
	mov.b32 	%f223, %r1058;
	add.rn.f32 	%f224, %f165, %f38;
	mul.rn.f32 	%f225, %f197, %f62;
	sub.f32 	%f226, %f197, %f225;
	add.f32 	%f227, %f201, %f226;
	cvt.rni.f32.f32 	%f228, %f225;
	sub.f32 	%f229, %f225, %f228;
	add.f32 	%f230, %f229, %f227;
	fma.rn.f32 	%f231, %f230, 0f391FCB8E, 0f3AAF85ED;
	fma.rn.f32 	%f232, %f231, %f230, 0f3C1D9856;
	fma.rn.f32 	%f233, %f232, %f230, 0f3D6357BB;
	fma.rn.f32 	%f234, %f233, %f230, 0f3E75FDEC;
	fma.rn.f32 	%f235, %f234, %f230, 0f3F317218;
	fma.rn.f32 	%f236, %f235, %f230, 0f3F800000;
	cvt.rzi.s32.f32 	%r1059, %f228;
	setp.gt.f32 	%p156, %f228, 0f00000000;
	selp.b32 	%r1060, 0, -2097152000, %p156;
	add.s32 	%r1061, %r1060, 2130706432;
	mov.b32 	%f237, %r1061;
	mul.f32 	%f238, %f236, %f237;
	shl.b32 	%r1062, %r1059, 23;
	sub.s32 	%r1063, %r1062, %r1060;
	mov.b32 	%f239, %r1063;
	mul.f32 	%f240, %f238, %f239;
	abs.f32 	%f241, %f225;
	setp.gt.f32 	%p157, %f241, 0f43180000;
	setp.lt.f32 	%p158, %f225, 0f00000000;
	selp.f32 	%f242, 0f00000000, 0f7F800000, %p158;
	selp.f32 	%f243, %f242, %f240, %p157;
	setp.geu.f32 	%p159, %f165, 0f00000000;
	neg.f32 	%f244, %f243;
	add.rn.f32 	%f245, %f165, %f62;
	cvt.rn.f32.f64 	%f246, %fd34;
	abs.f32 	%f247, %f246;
	setp.lt.f32 	%p160, %f247, 0f00800000;
	mul.f32 	%f249, %f247, 0f4B800000;
	selp.f32 	%f250, %f249, %f247, %p160;
	selp.f32 	%f251, 0fC1C00000, 0f00000000, %p160;
	mov.b32 	%r1064, %f250;
	add.s32 	%r1065, %r1064, -1060439283;
	and.b32  	%r1066, %r1065, -8388608;
	sub.s32 	%r1067, %r1064, %r1066;
	mov.b32 	%f252, %r1067;
	cvt.rn.f32.s32 	%f253, %r1066;
	fma.rn.f32 	%f254, %f253, 0f34000000, %f251;
	add.f32 	%f255, %f252, 0fBF800000;
	add.f32 	%f256, %f252, 0f3F800000;
	rcp.approx.ftz.f32 	%f257, %f256;
	add.f32 	%f258, %f255, %f255;
	mul.f32 	%f259, %f258, %f257;
	mul.f32 	%f260, %f259, %f259;
	sub.f32 	%f261, %f255, %f259;
	add.f32 	%f262, %f261, %f261;
	neg.f32 	%f263, %f259;
	fma.rn.f32 	%f264, %f263, %f255, %f262;
	mul.rn.f32 	%f265, %f257, %f264;
	fma.rn.f32 	%f266, %f260, 0f3A2C32E4, 0f3B52E7DB;
	fma.rn.f32 	%f267, %f266, %f260, 0f3C93BB73;
	fma.rn.f32 	%f268, %f267, %f260, 0f3DF6384F;
	mul.rn.f32 	%f269, %f268, %f260;
	fma.rn.f32 	%f270, %f259, 0f3FB8AA3B, %f254;
	sub.f32 	%f271, %f254, %f270;
	fma.rn.f32 	%f272, %f259, 0f3FB8AA3B, %f271;
	fma.rn.f32 	%f273, %f265, 0f3FB8AA3B, %f272;
	fma.rn.f32 	%f274, %f259, 0f32A55E34, %f273;
	mul.f32 	%f275, %f269, 0f40400000;
	fma.rn.f32 	%f276, %f275, %f265, %f274;
	fma.rn.f32 	%f277, %f269, %f259, %f276;
	add.rn.f32 	%f278, %f270, %f277;
	neg.f32 	%f279, %f270;
	add.rn.f32 	%f280, %f278, %f279;
	neg.f32 	%f281, %f280;
	add.rn.f32 	%f282, %f277, %f281;
	mul.rn.f32 	%f283, %f278, %f38;
	neg.f32 	%f284, %f283;
	fma.rn.f32 	%f285, %f278, 0f40000000, %f284;
	fma.rn.f32 	%f286, %f282, 0f40000000, %f285;
	cvt.rni.f32.f32 	%f287, %f283;
	sub.f32 	%f288, %f283, %f287;
	add.f32 	%f289, %f288, %f286;
	fma.rn.f32 	%f290, %f289, 0f391FCB8E, 0f3AAF85ED;
	fma.rn.f32 	%f291, %f290, %f289, 0f3C1D9856;
	fma.rn.f32 	%f292, %f291, %f289, 0f3D6357BB;
	fma.rn.f32 	%f293, %f292, %f289, 0f3E75FDEC;
	fma.rn.f32 	%f294, %f293, %f289, 0f3F317218;
	fma.rn.f32 	%f295, %f294, %f289, 0f3F800000;
	cvt.rzi.s32.f32 	%r1068, %f287;
	setp.gt.f32 	%p161, %f287, 0f00000000;
	selp.b32 	%r1069, 0, -2097152000, %p161;
	add.s32 	%r1070, %r1069, 2130706432;
	mov.b32 	%f296, %r1070;
	mul.f32 	%f297, %f295, %f296;
	shl.b32 	%r1071, %r1068, 23;
	sub.s32 	%r1072, %r1071, %r1069;
	mov.b32 	%f298, %r1072;
	mul.f32 	%f299, %f297, %f298;
	abs.f32 	%f300, %f283;
	setp.gt.f32 	%p162, %f300, 0f43180000;
	setp.lt.f32 	%p163, %f283, 0f00000000;
	selp.f32 	%f301, 0f00000000, 0f7F800000, %p163;
	selp.f32 	%f302, %f301, %f299, %p162;
	setp.eq.f32 	%p164, %f246, 0f3F800000;
	setp.nan.f32 	%p165, %f247, %f247;
	setp.eq.f32 	%p166, %f246, 0f00000000;
	setp.eq.f32 	%p167, %f247, 0f7F800000;
	or.pred  	%p168, %p166, %p167;
	add.f32 	%f303, %f246, %f246;
	mov.b32 	%r1073, %f303;
	and.b32  	%r1074, %r1073, 2147483647;
	mov.b32 	%f304, %r1074;
	add.rn.f32 	%f305, %f246, %f38;
	mul.rn.f32 	%f306, %f278, %f62;
	sub.f32 	%f307, %f278, %f306;
	add.f32 	%f308, %f282, %f307;
	cvt.rni.f32.f32 	%f309, %f306;
	sub.f32 	%f310, %f306, %f309;
	add.f32 	%f311, %f310, %f308;
	fma.rn.f32 	%f312, %f311, 0f391FCB8E, 0f3AAF85ED;
	fma.rn.f32 	%f313, %f312, %f311, 0f3C1D9856;
	fma.rn.f32 	%f314, %f313, %f311, 0f3D6357BB;
	fma.rn.f32 	%f315, %f314, %f311, 0f3E75FDEC;
	fma.rn.f32 	%f316, %f315, %f311, 0f3F317218;
	fma.rn.f32 	%f317, %f316, %f311, 0f3F800000;
	cvt.rzi.s32.f32 	%r1075, %f309;
	setp.gt.f32 	%p169, %f309, 0f00000000;
	selp.b32 	%r1076, 0, -2097152000, %p169;
	add.s32 	%r1077, %r1076, 2130706432;
	mov.b32 	%f318, %r1077;
	mul.f32 	%f319, %f317, %f318;
	shl.b32 	%r1078, %r1075, 23;
	sub.s32 	%r1079, %r1078, %r1076;
	mov.b32 	%f320, %r1079;
	mul.f32 	%f321, %f319, %f320;
	abs.f32 	%f322, %f306;
	setp.gt.f32 	%p170, %f322, 0f43180000;
	setp.lt.f32 	%p171, %f306, 0f00000000;
	selp.f32 	%f323, 0f00000000, 0f7F800000, %p171;
	selp.f32 	%f324, %f323, %f321, %p170;
	setp.geu.f32 	%p172, %f246, 0f00000000;
	neg.f32 	%f325, %f324;
	add.rn.f32 	%f326, %f246, %f62;
	selp.f32 	%f327, %f60, %f58, %p129;
	selp.f32 	%f328, %f61, %f327, %p126;
	selp.f32 	%f329, 0f3F800000, %f328, %p125;
	cvt.f64.f32 	%fd229, %f329;
	selp.f32 	%f330, %f81, %f82, %p133;
	selp.f32 	%f331, %f59, %f330, %p129;
	selp.f32 	%f332, %f83, %f331, %p126;
	selp.f32 	%f333, 0f3F800000, %f332, %p125;
	cvt.f64.f32 	%fd230, %f333;
	add.f64 	%fd231, %fd230, %fd230;
	selp.f32 	%f334, %f142, %f140, %p142;
	selp.f32 	%f335, %f143, %f334, %p139;
	selp.f32 	%f336, 0f3F800000, %f335, %p138;
	cvt.f64.f32 	%fd232, %f336;
	selp.f32 	%f337, %f162, %f163, %p146;
	selp.f32 	%f338, %f141, %f337, %p142;
	selp.f32 	%f339, %f164, %f338, %p139;
	selp.f32 	%f340, 0f3F800000, %f339, %p138;
	cvt.f64.f32 	%fd233, %f340;
	add.f64 	%fd234, %fd233, %fd233;
	fma.rn.f64 	%fd235, %fd232, 0d4008000000000000, %fd12;
	fma.rn.f64 	%fd236, %fd234, 0d4008000000000000, 0dC02C000000000000;
	sub.f64 	%fd237, %fd235, %fd21;
	mul.f64 	%fd238, %fd22, 0d0000000000000000;
	fma.rn.f64 	%fd239, %fd598, 0d4018000000000000, %fd238;
	add.f64 	%fd240, %fd23, %fd237;
	add.f64 	%fd241, %fd239, %fd236;
	selp.f32 	%f341, %f223, %f221, %p155;
	selp.f32 	%f342, %f224, %f341, %p152;
	selp.f32 	%f343, 0f3F800000, %f342, %p151;
	cvt.f64.f32 	%fd242, %f343;
	selp.f32 	%f344, %f243, %f244, %p159;
	selp.f32 	%f345, %f222, %f344, %p155;
	selp.f32 	%f346, %f245, %f345, %p152;
	selp.f32 	%f347, 0f3F800000, %f346, %p151;
	cvt.f64.f32 	%fd243, %f347;
	add.f64 	%fd244, %fd243, %fd243;
	mul.f64 	%fd245, %fd244, 0d0000000000000000;
	fma.rn.f64 	%fd246, %fd242, 0d4008000000000000, %fd240;
	fma.rn.f64 	%fd247, %fd245, 0d4008000000000000, %fd241;
	mul.f64 	%fd248, %fd247, %fd229;
	fma.rn.f64 	%fd249, %fd231, %fd246, %fd248;
	fma.rn.f64 	%fd250, %fd246, %fd229, 0d3FF0000000000000;
	add.f64 	%fd251, %fd249, 0d0000000000000000;
	selp.f32 	%f348, %f304, %f302, %p168;
	selp.f32 	%f349, %f305, %f348, %p165;
	selp.f32 	%f350, 0f3F800000, %f349, %p164;
	cvt.f64.f32 	%fd252, %f350;
	selp.f32 	%f351, %f324, %f325, %p172;
	selp.f32 	%f352, %f303, %f351, %p168;
	selp.f32 	%f353, %f326, %f352, %p165;
	selp.f32 	%f354, 0f3F800000, %f353, %p164;
	cvt.f64.f32 	%fd253, %f354;
	add.f64 	%fd254, %fd253, %fd253;
	add.f64 	%fd255, %fd254, %fd254;
	fma.rn.f64 	%fd256, %fd232, 0d4028000000000000, %fd42;
	fma.rn.f64 	%fd257, %fd234, 0d4028000000000000, 0dC040000000000000;
	add.f64 	%fd258, %fd43, %fd256;
	mul.f64 	%fd259, %fd44, 0d0000000000000000;
	fma.rn.f64 	%fd260, %fd598, 0d4042000000000000, %fd259;
	sub.f64 	%fd261, %fd258, %fd45;
	sub.f64 	%fd262, %fd257, %fd260;
	fma.rn.f64 	%fd263, %fd242, 0d403B000000000000, %fd261;
	fma.rn.f64 	%fd264, %fd245, 0d403B000000000000, %fd262;
	mul.f64 	%fd265, %fd263, %fd255;
	fma.rn.f64 	%fd266, %fd264, %fd252, %fd265;
	fma.rn.f64 	%fd267, %fd263, %fd252, 0d403E000000000000;
	add.f64 	%fd268, %fd266, 0d0000000000000000;
	mul.f64 	%fd269, %fd250, %fd268;
	fma.rn.f64 	%fd600, %fd251, %fd267, %fd269;
	mul.f64 	%fd270, %fd234, 0d0000000000000000;
	fma.rn.f64 	%fd271, %fd270, 0d4008000000000000, 0dC02C000000000000;
	fma.rn.f64 	%fd272, %fd598, 0d0000000000000000, %fd22;
	add.f64 	%fd273, %fd272, %fd271;
	fma.rn.f64 	%fd274, %fd244, 0d4008000000000000, %fd273;
	mul.f64 	%fd275, %fd274, %fd229;
	fma.rn.f64 	%fd276, %fd231, %fd246, %fd275;
	add.f64 	%fd277, %fd276, 0d0000000000000000;
	mul.f64 	%fd278, %fd254, 0dC008000000000000;
	fma.rn.f64 	%fd279, %fd270, 0d4028000000000000, 0d4048000000000000;
	fma.rn.f64 	%fd280, %fd598, 0d0000000000000000, %fd44;
	sub.f64 	%fd281, %fd279, %fd280;
	fma.rn.f64 	%fd282, %fd244, 0d403B000000000000, %fd281;
	mul.f64 	%fd283, %fd263, %fd278;
	fma.rn.f64 	%fd284, %fd282, %fd252, %fd283;
	add.f64 	%fd285, %fd284, 0d0000000000000000;
	mul.f64 	%fd286, %fd250, %fd285;
	fma.rn.f64 	%fd601, %fd277, %fd267, %fd286;
	setp.lt.s32 	%p173, %r1283, 1;
	@%p173 bra 	$L__BB8_203;
	setp.lt.s32 	%p174, %r954, 0;
	selp.b32 	%r554, 0, 2146435072, %p174;
	mov.b32 	%r1573, 0;
	mov.f64 	%fd593, 0d0000000000000000;
	mov.f64 	%fd592, 0d3FF0000000000000;
	add.u64 	%rd41, %SP, 64;
	mov.u64 	%rd43, $str$1;
	mov.f64 	%fd594, %fd593;
	mov.f64 	%fd595, %fd592;
$L__BB8_150:
	mul.f64 	%fd289, %fd601, %fd601;
	fma.rn.f64 	%fd290, %fd600, %fd600, %fd289;
	sqrt.rn.f64 	%fd291, %fd290;
	setp.lt.f64 	%p175, %fd291, 0d3E45798EE2308C3A;
	@%p175 bra 	$L__BB8_203;
	fma.rn.f64 	%fd293, %fd592, %fd600, 0d0000000000000000;
	fma.rn.f64 	%fd60, %fd593, %fd601, %fd293;
	fma.rn.f64 	%fd294, %fd594, %fd600, 0d0000000000000000;
	fma.rn.f64 	%fd61, %fd595, %fd601, %fd294;
	mul.f64 	%fd295, %fd60, %fd600;
	mov.f64 	%fd296, 0d0000000000000000;
	sub.f64 	%fd297, %fd296, %fd295;
	mul.f64 	%fd298, %fd61, %fd601;
	sub.f64 	%fd62, %fd297, %fd298;
	mov.f64 	%fd586, 0d3FF0000000000000;
	mov.b32 	%r1574, 0;
$L__BB8_152:
	setp.eq.s32 	%p176, %r550, 1062207488;
	and.b32  	%r1082, %r954, 2147483647;
	setp.ne.s32 	%p178, %r1082, 1071644672;
	and.pred  	%p2, %p176, %p178;
	or.b32  	%r557, %r554, -2147483648;
	setp.lt.s32 	%p179, %r954, 0;
	mul.f64 	%fd299, %fd60, %fd586;
	sub.f64 	%fd64, %fd599, %fd299;
	mul.f64 	%fd300, %fd61, %fd586;
	sub.f64 	%fd65, %fd598, %fd300;
	add.f64 	%fd301, %fd64, %fd65;
	add.f64 	%fd66, %fd301, 0d3FF0000000000000;
	{
	.reg .b32 %temp; 
	mov.b64 	{%temp, %r558}, %fd66;
	}
	abs.f64 	%fd67, %fd66;
	{ // callseq 31, 0
	.param .b64 param0;
	st.param.f64 	[param0], %fd67;
	.param .b64 retval0;
	call.uni (retval0), 
	__internal_accurate_pow, 
	(
	param0
	);
	ld.param.f64 	%fd302, [retval0];
	} // callseq 31
	setp.lt.s32 	%p180, %r558, 0;
	neg.f64 	%fd304, %fd302;
	selp.f64 	%fd305, %fd304, %fd302, %p176;
	selp.f64 	%fd306, %fd305, %fd302, %p180;
	setp.eq.f64 	%p181, %fd66, 0d0000000000000000;
	selp.b32 	%r1083, %r558, 0, %p176;
	or.b32  	%r1084, %r1083, 2146435072;
	selp.b32 	%r1085, %r1084, %r1083, %p179;
	mov.b32 	%r1086, 0;
	mov.b64 	%fd307, {%r1086, %r1085};
	selp.f64 	%fd582, %fd307, %fd306, %p181;
	add.f64 	%fd308, %fd66, 0d4000000000000000;
	{
	.reg .b32 %temp; 
	mov.b64 	{%temp, %r1087}, %fd308;
	}
	and.b32  	%r1088, %r1087, 2146435072;
	setp.ne.s32 	%p182, %r1088, 2146435072;
	@%p182 bra 	$L__BB8_157;
	setp.num.f64 	%p183, %fd66, %fd66;
	@%p183 bra 	$L__BB8_155;
	mov.f64 	%fd309, 0d4000000000000000;
	add.rn.f64 	%fd582, %fd66, %fd309;
	bra.uni 	$L__BB8_157;
$L__BB8_155:
	setp.neu.f64 	%p184, %fd67, 0d7FF0000000000000;
	@%p184 bra 	$L__BB8_157;
	selp.b32 	%r1089, %r557, %r554, %p2;
	selp.b32 	%r1090, %r1089, %r554, %p180;
	mov.b32 	%r1091, 0;
	mov.b64 	%fd582, {%r1091, %r1090};
$L__BB8_157:
	setp.eq.f64 	%p189, %fd66, 0d3FF0000000000000;
	selp.f64 	%fd72, 0d3FF0000000000000, %fd582, %p189;
	{
	.reg .b32 %temp; 
	mov.b64 	{%temp, %r559}, %fd64;
	}
	abs.f64 	%fd73, %fd64;
	{ // callseq 32, 0
	.param .b64 param0;
	st.param.f64 	[param0], %fd73;
	.param .b64 retval0;
	call.uni (retval0), 
	__internal_accurate_pow, 
	(
	param0
	);
	ld.param.f64 	%fd310, [retval0];
	} // callseq 32
	setp.lt.s32 	%p190, %r559, 0;
	neg.f64 	%fd312, %fd310;
	selp.f64 	%fd313, %fd312, %fd310, %p176;
	selp.f64 	%fd314, %fd313, %fd310, %p190;
	setp.eq.f64 	%p191, %fd64, 0d0000000000000000;
	selp.b32 	%r1092, %r559, 0, %p176;
	or.b32  	%r1093, %r1092, 2146435072;
	selp.b32 	%r1094, %r1093, %r1092, %p179;
	mov.b32 	%r1095, 0;
	mov.b64 	%fd315, {%r1095, %r1094};
	selp.f64 	%fd583, %fd315, %fd314, %p191;
	add.f64 	%fd316, %fd64, 0d4000000000000000;
	{
	.reg .b32 %temp; 
	mov.b64 	{%temp, %r1096}, %fd316;
	}
	and.b32  	%r1097, %r1096, 2146435072;
	setp.ne.s32 	%p192, %r1097, 2146435072;
	@%p192 bra 	$L__BB8_162;
	setp.num.f64 	%p193, %fd64, %fd64;
	@%p193 bra 	$L__BB8_160;
	mov.f64 	%fd317, 0d4000000000000000;
	add.rn.f64 	%fd583, %fd64, %fd317;
	bra.uni 	$L__BB8_162;
$L__BB8_160:
	setp.neu.f64 	%p194, %fd73, 0d7FF0000000000000;
	@%p194 bra 	$L__BB8_162;
	selp.b32 	%r1098, %r557, %r554, %p2;
	selp.b32 	%r1099, %r1098, %r554, %p190;
	mov.b32 	%r1100, 0;
	mov.b64 	%fd583, {%r1100, %r1099};
$L__BB8_162:
	setp.eq.f64 	%p199, %fd64, 0d3FF0000000000000;
	selp.f64 	%fd78, 0d3FF0000000000000, %fd583, %p199;
	mul.f64 	%fd318, %fd64, 0d402C000000000000;
	mov.f64 	%fd319, 0d4033000000000000;
	sub.f64 	%fd320, %fd319, %fd318;
	fma.rn.f64 	%fd321, %fd78, 0d4008000000000000, %fd320;
	mul.f64 	%fd322, %fd65, 0d402C000000000000;
	sub.f64 	%fd323, %fd321, %fd322;
	mul.f64 	%fd324, %fd64, 0d4018000000000000;
	fma.rn.f64 	%fd79, %fd324, %fd65, %fd323;
	{
	.reg .b32 %temp; 
	mov.b64 	{%temp, %r560}, %fd65;
	}
	abs.f64 	%fd80, %fd65;
	{ // callseq 33, 0
	.param .b64 param0;
	st.param.f64 	[param0], %fd80;
	.param .b64 retval0;
	call.uni (retval0), 
	__internal_accurate_pow, 
	(
	param0
	);
	ld.param.f64 	%fd325, [retval0];
	} // callseq 33
	setp.lt.s32 	%p200, %r560, 0;
	neg.f64 	%fd327, %fd325;
	selp.f64 	%fd328, %fd327, %fd325, %p176;
	selp.f64 	%fd329, %fd328, %fd325, %p200;
	setp.eq.f64 	%p201, %fd65, 0d0000000000000000;
	selp.b32 	%r1101, %r560, 0, %p176;
	or.b32  	%r1102, %r1101, 2146435072;
	selp.b32 	%r1103, %r1102, %r1101, %p179;
	mov.b32 	%r1104, 0;
	mov.b64 	%fd330, {%r1104, %r1103};
	selp.f64 	%fd584, %fd330, %fd329, %p201;
	add.f64 	%fd331, %fd65, 0d4000000000000000;
	{
	.reg .b32 %temp; 
	mov.b64 	{%temp, %r1105}, %fd331;
	}
	and.b32  	%r1106, %r1105, 2146435072;
	setp.ne.s32 	%p202, %r1106, 2146435072;
	@%p202 bra 	$L__BB8_167;
	setp.num.f64 	%p203, %fd65, %fd65;
	@%p203 bra 	$L__BB8_165;
	mov.f64 	%fd332, 0d4000000000000000;
	add.rn.f64 	%fd584, %fd65, %fd332;
	bra.uni 	$L__BB8_167;
$L__BB8_165:
	setp.neu.f64 	%p204, %fd80, 0d7FF0000000000000;
	@%p204 bra 	$L__BB8_167;
	selp.b32 	%r1107, %r557, %r554, %p2;
	selp.b32 	%r1108, %r1107, %r554, %p200;
	mov.b32 	%r1109, 0;
	mov.b64 	%fd584, {%r1109, %r1108};
$L__BB8_167:
	setp.eq.f64 	%p209, %fd65, 0d3FF0000000000000;
	selp.f64 	%fd85, 0d3FF0000000000000, %fd584, %p209;
	fma.rn.f64 	%fd333, %fd85, 0d4008000000000000, %fd79;
	fma.rn.f64 	%fd86, %fd72, %fd333, 0d3FF0000000000000;
	add.f64 	%fd334, %fd64, %fd64;
	mul.f64 	%fd335, %fd65, 0d4008000000000000;
	sub.f64 	%fd87, %fd334, %fd335;
	{
	.reg .b32 %temp; 
	mov.b64 	{%temp, %r561}, %fd87;
	}
	abs.f64 	%fd88, %fd87;
	{ // callseq 34, 0
	.param .b64 param0;
	st.param.f64 	[param0], %fd88;
	.param .b64 retval0;
	call.uni (retval0), 
	__internal_accurate_pow, 
	(
	param0
	);
	ld.param.f64 	%fd336, [retval0];
	} // callseq 34
	setp.lt.s32 	%p210, %r561, 0;
	neg.f64 	%fd338, %fd336;
	selp.f64 	%fd339, %fd338, %fd336, %p176;
	selp.f64 	%fd340, %fd339, %fd336, %p210;
	setp.eq.f64 	%p211, %fd87, 0d0000000000000000;
	selp.b32 	%r1110, %r561, 0, %p176;
	or.b32  	%r1111, %r1110, 2146435072;
	selp.b32 	%r1112, %r1111, %r1110, %p179;
	mov.b32 	%r1113, 0;
	mov.b64 	%fd341, {%r1113, %r1112};
	selp.f64 	%fd585, %fd341, %fd340, %p211;
	add.f64 	%fd342, %fd87, 0d4000000000000000;
	{
	.reg .b32 %temp; 
	mov.b64 	{%temp, %r1114}, %fd342;
	}
	and.b32  	%r1115, %r1114, 2146435072;
	setp.ne.s32 	%p212, %r1115, 2146435072;
	@%p212 bra 	$L__BB8_172;
	setp.num.f64 	%p213, %fd87, %fd87;
	@%p213 bra 	$L__BB8_170;
	mov.f64 	%fd343, 0d4000000000000000;
	add.rn.f64 	%fd585, %fd87, %fd343;
	bra.uni 	$L__BB8_172;
$L__BB8_170:
	setp.neu.f64 	%p214, %fd88, 0d7FF0000000000000;
	@%p214 bra 	$L__BB8_172;
	selp.b32 	%r1116, %r557, %r554, %p2;
	selp.b32 	%r1117, %r1116, %r554, %p210;
	mov.b32 	%r1118, 0;
	mov.b64 	%fd585, {%r1118, %r1117};
$L__BB8_172:
	setp.eq.f64 	%p216, %fd87, 0d3FF0000000000000;
	selp.f64 	%fd344, 0d3FF0000000000000, %fd585, %p216;
	fma.rn.f64 	%fd345, %fd64, 0dC040000000000000, 0d4032000000000000;
	fma.rn.f64 	%fd346, %fd78, 0d4028000000000000, %fd345;
	fma.rn.f64 	%fd347, %fd65, 0d4048000000000000, %fd346;
	mul.f64 	%fd348, %fd64, 0dC042000000000000;
	fma.rn.f64 	%fd349, %fd348, %fd65, %fd347;
	fma.rn.f64 	%fd350, %fd85, 0d403B000000000000, %fd349;
	fma.rn.f64 	%fd351, %fd350, %fd344, 0d403E000000000000;
	mul.f64 	%fd352, %fd86, %fd351;
	mul.f64 	%fd353, %fd586, 0d3FD3333333333333;
	fma.rn.f64 	%fd354, %fd62, %fd353, %fd602;
	setp.le.f64 	%p217, %fd352, %fd354;
	@%p217 bra 	$L__BB8_174;
	mul.f64 	%fd586, %fd586, 0d3FE0000000000000;
	add.s32 	%r1574, %r1574, 1;
	setp.ne.s32 	%p218, %r1574, 20;
	@%p218 bra 	$L__BB8_152;
$L__BB8_174:
	setp.neu.f64 	%p219, %fd586, 0d0000000000000000;
	@%p219 bra 	$L__BB8_176;
	cvta.to.local.u64 	%rd42, %rd41;
	st.local.u32 	[%rd42], %r1573;
	cvta.global.u64 	%rd44, %rd43;
	{ // callseq 35, 0
	.param .b64 param0;
	st.param.b64 	[param0], %rd44;
	.param .b64 param1;
	st.param.b64 	[param1], %rd41;
	.param .b32 retval0;
	call.uni (retval0), 
	vprintf, 
	(
	param0, 
	param1
	);
	ld.param.b32 	%r1119, [retval0];
	} // callseq 35
	mov.f64 	%fd586, 0d3F50624DD2F1A9FC;
$L__BB8_176:
	setp.lt.s32 	%p220, %r954, 0;
	setp.eq.s32 	%p221, %r550, 1062207488;
	mul.f64 	%fd356, %fd60, %fd586;
	sub.f64 	%fd96, %fd599, %fd356;
	mul.f64 	%fd357, %fd61, %fd586;
	sub.f64 	%fd97, %fd598, %fd357;
	add.f64 	%fd358, %fd96, %fd97;
	add.f64 	%fd98, %fd358, 0d3FF0000000000000;
	{
	.reg .b32 %temp; 
	mov.b64 	{%temp, %r563}, %fd98;
	}
	abs.f64 	%fd99, %fd98;
	{ // callseq 36, 0
	.param .b64 param0;
	st.param.f64 	[param0], %fd99;
	.param .b64 retval0;
	call.uni (retval0), 
	__internal_accurate_pow, 
	(
	param0
	);
	ld.param.f64 	%fd359, [retval0];
	} // callseq 36
	setp.lt.s32 	%p223, %r563, 0;
	neg.f64 	%fd361, %fd359;
	selp.f64 	%fd362, %fd361, %fd359, %p221;
	selp.f64 	%fd363, %fd362, %fd359, %p223;
	setp.eq.f64 	%p224, %fd98, 0d0000000000000000;
	selp.b32 	%r1121, %r563, 0, %p221;
	or.b32  	%r1122, %r1121, 2146435072;
	selp.b32 	%r1123, %r1122, %r1121, %p220;
	mov.b32 	%r1124, 0;
	mov.b64 	%fd364, {%r1124, %r1123};
	selp.f64 	%fd588, %fd364, %fd363, %p224;
	add.f64 	%fd365, %fd98, 0d4000000000000000;
	{
	.reg .b32 %temp; 
	mov.b64 	{%temp, %r1125}, %fd365;
	}
	and.b32  	%r1126, %r1125, 2146435072;
	setp.ne.s32 	%p225, %r1126, 2146435072;
	@%p225 bra 	$L__BB8_181;
	setp.num.f64 	%p226, %fd98, %fd98;
	@%p226 bra 	$L__BB8_179;
	mov.f64 	%fd366, 0d4000000000000000;
	add.rn.f64 	%fd588, %fd98, %fd366;
	bra.uni 	$L__BB8_181;
$L__BB8_179:
	setp.neu.f64 	%p227, %fd99, 0d7FF0000000000000;
	@%p227 bra 	$L__BB8_181;
	setp.lt.s32 	%p228, %r563, 0;
	selp.b32 	%r1127, %r557, %r554, %p2;
	selp.b32 	%r1128, %r1127, %r554, %p228;
	mov.b32 	%r1129, 0;
	mov.b64 	%fd588, {%r1129, %r1128};
$L__BB8_181:
	setp.lt.s32 	%p229, %r954, 0;
	setp.eq.s32 	%p230, %r550, 1062207488;
	fma.rn.f64 	%fd104, %fd96, 0dC02C000000000000, 0d4033000000000000;
	{
	.reg .b32 %temp; 
	mov.b64 	{%temp, %r564}, %fd96;
	}
	abs.f64 	%fd105, %fd96;
	{ // callseq 37, 0
	.param .b64 param0;
	st.param.f64 	[param0], %fd105;
	.param .b64 retval0;
	call.uni (retval0), 
	__internal_accurate_pow, 
	(
	param0
	);
	ld.param.f64 	%fd367, [retval0];
	} // callseq 37
	setp.lt.s32 	%p232, %r564, 0;
	neg.f64 	%fd369, %fd367;
	selp.f64 	%fd370, %fd369, %fd367, %p230;
	selp.f64 	%fd371, %fd370, %fd367, %p232;
	setp.eq.f64 	%p233, %fd96, 0d0000000000000000;
	selp.b32 	%r1130, %r564, 0, %p230;
	or.b32  	%r1131, %r1130, 2146435072;
	selp.b32 	%r1132, %r1131, %r1130, %p229;
	mov.b32 	%r1133, 0;
	mov.b64 	%fd372, {%r1133, %r1132};
	selp.f64 	%fd589, %fd372, %fd371, %p233;
	add.f64 	%fd373, %fd96, 0d4000000000000000;
	{
	.reg .b32 %temp; 
	mov.b64 	{%temp, %r1134}, %fd373;
	}
	and.b32  	%r1135, %r1134, 2146435072;
	setp.ne.s32 	%p234, %r1135, 2146435072;
	@%p234 bra 	$L__BB8_186;
	setp.num.f64 	%p235, %fd96, %fd96;
	@%p235 bra 	$L__BB8_184;
	mov.f64 	%fd374, 0d4000000000000000;
	add.rn.f64 	%fd589, %fd96, %fd374;
	bra.uni 	$L__BB8_186;
$L__BB8_184:
	setp.neu.f64 	%p236, %fd105, 0d7FF0000000000000;
	@%p236 bra 	$L__BB8_186;
	setp.lt.s32 	%p237, %r564, 0;
	selp.b32 	%r1136, %r557, %r554, %p2;
	selp.b32 	%r1137, %r1136, %r554, %p237;
	mov.b32 	%r1138, 0;
	mov.b64 	%fd589, {%r1138, %r1137};
$L__BB8_186:
	setp.lt.s32 	%p238, %r954, 0;
	setp.eq.s32 	%p239, %r550, 1062207488;
	setp.eq.f64 	%p241, %fd96, 0d3FF0000000000000;
	selp.f64 	%fd110, 0d3FF0000000000000, %fd589, %p241;
	fma.rn.f64 	%fd375, %fd110, 0d4008000000000000, %fd104;
	fma.rn.f64 	%fd376, %fd97, 0dC02C000000000000, %fd375;
	mul.f64 	%fd377, %fd96, 0d4018000000000000;
	fma.rn.f64 	%fd111, %fd377, %fd97, %fd376;
	{
	.reg .b32 %temp; 
	mov.b64 	{%temp, %r565}, %fd97;
	}
	abs.f64 	%fd112, %fd97;
	{ // callseq 38, 0
	.param .b64 param0;
	st.param.f64 	[param0], %fd112;
	.param .b64 retval0;
	call.uni (retval0), 
	__internal_accurate_pow, 
	(
	param0
	);
	ld.param.f64 	%fd378, [retval0];
	} // callseq 38
	setp.lt.s32 	%p242, %r565, 0;
	neg.f64 	%fd380, %fd378;
	selp.f64 	%fd381, %fd380, %fd378, %p239;
	selp.f64 	%fd382, %fd381, %fd378, %p242;
	setp.eq.f64 	%p243, %fd97, 0d0000000000000000;
	selp.b32 	%r1139, %r565, 0, %p239;
	or.b32  	%r1140, %r1139, 2146435072;
	selp.b32 	%r1141, %r1140, %r1139, %p238;
	mov.b32 	%r1142, 0;
	mov.b64 	%fd383, {%r1142, %r1141};
	selp.f64 	%fd590, %fd383, %fd382, %p243;
	add.f64 	%fd384, %fd97, 0d4000000000000000;
	{
	.reg .b32 %temp; 
	mov.b64 	{%temp, %r1143}, %fd384;
	}
	and.b32  	%r1144, %r1143, 2146435072;
	setp.ne.s32 	%p244, %r1144, 2146435072;
	@%p244 bra 	$L__BB8_191;
	setp.num.f64 	%p245, %fd97, %fd97;
	@%p245 bra 	$L__BB8_189;
	mov.f64 	%fd385, 0d4000000000000000;
	add.rn.f64 	%fd590, %fd97, %fd385;
	bra.uni 	$L__BB8_191;
$L__BB8_189:
	setp.neu.f64 	%p246, %fd112, 0d7FF0000000000000;
	@%p246 bra 	$L__BB8_191;
	setp.lt.s32 	%p247, %r565, 0;
	selp.b32 	%r1145, %r557, %r554, %p2;
	selp.b32 	%r1146, %r1145, %r554, %p247;
	mov.b32 	%r1147, 0;
	mov.b64 	%fd590, {%r1147, %r1146};
$L__BB8_191:
	setp.lt.s32 	%p248, %r954, 0;
	setp.eq.s32 	%p249, %r550, 1062207488;
	setp.eq.f64 	%p251, %fd97, 0d3FF0000000000000;
	selp.f64 	%fd117, 0d3FF0000000000000, %fd590, %p251;
	fma.rn.f64 	%fd386, %fd117, 0d4008000000000000, %fd111;
	setp.eq.f64 	%p252, %fd98, 0d3FF0000000000000;
	selp.f64 	%fd387, 0d3FF0000000000000, %fd588, %p252;
	fma.rn.f64 	%fd118, %fd387, %fd386, 0d3FF0000000000000;
	add.f64 	%fd388, %fd96, %fd96;
	mul.f64 	%fd389, %fd97, 0d4008000000000000;
	sub.f64 	%fd119, %fd388, %fd389;
	{
	.reg .b32 %temp; 
	mov.b64 	{%temp, %r566}, %fd119;
	}
	abs.f64 	%fd120, %fd119;
	{ // callseq 39, 0
	.param .b64 param0;
	st.param.f64 	[param0], %fd120;
	.param .b64 retval0;
	call.uni (retval0), 
	__internal_accurate_pow, 
	(
	param0
	);
	ld.param.f64 	%fd390, [retval0];
	} // callseq 39
	setp.lt.s32 	%p253, %r566, 0;
	neg.f64 	%fd392, %fd390;
	selp.f64 	%fd393, %fd392, %fd390, %p249;
	selp.f64 	%fd394, %fd393, %fd390, %p253;
	setp.eq.f64 	%p254, %fd119, 0d0000000000000000;
	selp.b32 	%r1148, %r566, 0, %p249;
	or.b32  	%r1149, %r1148, 2146435072;
	selp.b32 	%r1150, %r1149, %r1148, %p248;
	mov.b32 	%r1151, 0;
	mov.b64 	%fd395, {%r1151, %r1150};
	selp.f64 	%fd591, %fd395, %fd394, %p254;
	add.f64 	%fd396, %fd119, 0d4000000000000000;
	{
	.reg .b32 %temp; 
	mov.b64 	{%temp, %r1152}, %fd396;
	}
	and.b32  	%r1153, %r1152, 2146435072;
	setp.ne.s32 	%p255, %r1153, 2146435072;
	@%p255 bra 	$L__BB8_196;
	setp.num.f64 	%p256, %fd119, %fd119;
	@%p256 bra 	$L__BB8_194;
	mov.f64 	%fd397, 0d4000000000000000;
	add.rn.f64 	%fd591, %fd119, %fd397;
	bra.uni 	$L__BB8_196;
$L__BB8_194:
	setp.neu.f64 	%p257, %fd120, 0d7FF0000000000000;
	@%p257 bra 	$L__BB8_196;
	selp.b32 	%r1154, %r557, %r554, %p2;
	selp.b32 	%r1155, %r1154, %r554, %p253;
	mov.b32 	%r1156, 0;
	mov.b64 	%fd591, {%r1156, %r1155};
$L__BB8_196:
	setp.eq.f64 	%p259, %fd119, 0d3FF0000000000000;
	selp.f64 	%fd398, 0d3FF0000000000000, %fd591, %p259;
	fma.rn.f64 	%fd399, %fd96, 0dC040000000000000, 0d4032000000000000;
	fma.rn.f64 	%fd400, %fd110, 0d4028000000000000, %fd399;
	fma.rn.f64 	%fd401, %fd97, 0d4048000000000000, %fd400;
	mul.f64 	%fd402, %fd96, 0d4042000000000000;
	mul.f64 	%fd403, %fd402, %fd97;
	sub.f64 	%fd404, %fd401, %fd403;
	fma.rn.f64 	%fd405, %fd117, 0d403B000000000000, %fd404;
	fma.rn.f64 	%fd406, %fd405, %fd398, 0d403E000000000000;
	mul.f64 	%fd125, %fd118, %fd406;
	cvt.rn.f32.f64 	%f355, %fd98;
	abs.f32 	%f356, %f355;
	setp.lt.f32 	%p260, %f356, 0f00800000;
	mul.f32 	%f358, %f356, 0f4B800000;
	selp.f32 	%f359, %f358, %f356, %p260;
	selp.f32 	%f360, 0fC1C00000, 0f00000000, %p260;
	mov.b32 	%r1157, %f359;
	add.s32 	%r1158, %r1157, -1060439283;
	and.b32  	%r1159, %r1158, -8388608;
	sub.s32 	%r1160, %r1157, %r1159;
	mov.b32 	%f361, %r1160;
	cvt.rn.f32.s32 	%f362, %r1159;
	fma.rn.f32 	%f363, %f362, 0f34000000, %f360;
	add.f32 	%f364, %f361, 0fBF800000;
	add.f32 	%f365, %f361, 0f3F800000;
	rcp.approx.ftz.f32 	%f366, %f365;
	add.f32 	%f367, %f364, %f364;
	mul.f32 	%f368, %f367, %f366;
	mul.f32 	%f369, %f368, %f368;
	sub.f32 	%f370, %f364, %f368;
	add.f32 	%f371, %f370, %f370;
	neg.f32 	%f372, %f368;
	fma.rn.f32 	%f373, %f372, %f364, %f371;
	mul.rn.f32 	%f374, %f366, %f373;
	fma.rn.f32 	%f375, %f369, 0f3A2C32E4, 0f3B52E7DB;
	fma.rn.f32 	%f376, %f375, %f369, 0f3C93BB73;
	fma.rn.f32 	%f377, %f376, %f369, 0f3DF6384F;
	mul.rn.f32 	%f378, %f377, %f369;
	fma.rn.f32 	%f379, %f368, 0f3FB8AA3B, %f363;
	sub.f32 	%f380, %f363, %f379;
	fma.rn.f32 	%f381, %f368, 0f3FB8AA3B, %f380;
	fma.rn.f32 	%f382, %f374, 0f3FB8AA3B, %f381;
	fma.rn.f32 	%f383, %f368, 0f32A55E34, %f382;
	mul.f32 	%f384, %f378, 0f40400000;
	fma.rn.f32 	%f385, %f384, %f374, %f383;
	fma.rn.f32 	%f386, %f378, %f368, %f385;
	add.rn.f32 	%f387, %f379, %f386;
	neg.f32 	%f388, %f379;
	add.rn.f32 	%f389, %f387, %f388;
	neg.f32 	%f390, %f389;
	add.rn.f32 	%f391, %f386, %f390;
	mov.f32 	%f392, 0f40000000;
	mul.rn.f32 	%f393, %f387, %f392;
	neg.f32 	%f394, %f393;
	fma.rn.f32 	%f395, %f387, 0f40000000, %f394;
	fma.rn.f32 	%f396, %f391, 0f40000000, %f395;
	cvt.rni.f32.f32 	%f397, %f393;
	sub.f32 	%f398, %f393, %f397;
	add.f32 	%f399, %f398, %f396;
	fma.rn.f32 	%f400, %f399, 0f391FCB8E, 0f3AAF85ED;
	fma.rn.f32 	%f401, %f400, %f399, 0f3C1D9856;
	fma.rn.f32 	%f402, %f401, %f399, 0f3D6357BB;
	fma.rn.f32 	%f403, %f402, %f399, 0f3E75FDEC;
	fma.rn.f32 	%f404, %f403, %f399, 0f3F317218;
	fma.rn.f32 	%f405, %f404, %f399, 0f3F800000;
	cvt.rzi.s32.f32 	%r1161, %f397;
	setp.gt.f32 	%p261, %f397, 0f00000000;
	selp.b32 	%r1162, 0, -2097152000, %p261;
	add.s32 	%r1163, %r1162, 2130706432;
	mov.b32 	%f406, %r1163;
	mul.f32 	%f407, %f405, %f406;
	shl.b32 	%r1164, %r1161, 23;
	sub.s32 	%r1165, %r1164, %r1162;
	mov.b32 	%f408, %r1165;
	mul.f32 	%f409, %f407, %f408;
	abs.f32 	%f410, %f393;
	setp.gt.f32 	%p262, %f410, 0f43180000;
	setp.lt.f32 	%p263, %f393, 0f00000000;
	selp.f32 	%f411, 0f00000000, 0f7F800000, %p263;
	selp.f32 	%f412, %f411, %f409, %p262;
	setp.eq.f32 	%p264, %f355, 0f3F800000;
	setp.nan.f32 	%p265, %f356, %f356;
	setp.eq.f32 	%p266, %f355, 0f00000000;
	setp.eq.f32 	%p267, %f356, 0f7F800000;
	or.pred  	%p268, %p266, %p267;
	add.f32 	%f413, %f355, %f355;
	mov.b32 	%r1166, %f413;
	and.b32  	%r1167, %r1166, 2147483647;
	mov.b32 	%f414, %r1167;
	add.rn.f32 	%f415, %f355, %f392;
	mov.f32 	%f416, 0f3F800000;
	mul.rn.f32 	%f417, %f387, %f416;
	sub.f32 	%f418, %f387, %f417;
	add.f32 	%f419, %f391, %f418;
	cvt.rni.f32.f32 	%f420, %f417;
	sub.f32 	%f421, %f417, %f420;
	add.f32 	%f422, %f421, %f419;
	fma.rn.f32 	%f423, %f422, 0f391FCB8E, 0f3AAF85ED;
	fma.rn.f32 	%f424, %f423, %f422, 0f3C1D9856;
	fma.rn.f32 	%f425, %f424, %f422, 0f3D6357BB;
	fma.rn.f32 	%f426, %f425, %f422, 0f3E75FDEC;
	fma.rn.f32 	%f427, %f426, %f422, 0f3F317218;
	fma.rn.f32 	%f428, %f427, %f422, 0f3F800000;
	cvt.rzi.s32.f32 	%r1168, %f420;
	setp.gt.f32 	%p270, %f420, 0f00000000;
	selp.b32 	%r1169, 0, -2097152000, %p270;
	add.s32 	%r1170, %r1169, 2130706432;
	mov.b32 	%f429, %r1170;
	mul.f32 	%f430, %f428, %f429;
	shl.b32 	%r1171, %r1168, 23;
	sub.s32 	%r1172, %r1171, %r1169;
	mov.b32 	%f431, %r1172;
	mul.f32 	%f432, %f430, %f431;
	abs.f32 	%f433, %f417;
	setp.gt.f32 	%p271, %f433, 0f43180000;
	setp.lt.f32 	%p272, %f417, 0f00000000;
	selp.f32 	%f434, 0f00000000, 0f7F800000, %p272;
	selp.f32 	%f435, %f434, %f432, %p271;
	setp.geu.f32 	%p273, %f355, 0f00000000;
	neg.f32 	%f436, %f435;
	add.rn.f32 	%f437, %f355, %f416;
	cvt.rn.f32.f64 	%f438, %fd96;
	abs.f32 	%f439, %f438;
	setp.lt.f32 	%p274, %f439, 0f00800000;
	mul.f32 	%f441, %f439, 0f4B800000;
	selp.f32 	%f442, %f441, %f439, %p274;
	selp.f32 	%f443, 0fC1C00000, 0f00000000, %p274;
	mov.b32 	%r1173, %f442;
	add.s32 	%r1174, %r1173, -1060439283;
	and.b32  	%r1175, %r1174, -8388608;
	sub.s32 	%r1176, %r1173, %r1175;
	mov.b32 	%f444, %r1176;
	cvt.rn.f32.s32 	%f445, %r1175;
	fma.rn.f32 	%f446, %f445, 0f34000000, %f443;
	add.f32 	%f447, %f444, 0fBF800000;
	add.f32 	%f448, %f444, 0f3F800000;
	rcp.approx.ftz.f32 	%f449, %f448;
	add.f32 	%f450, %f447, %f447;
	mul.f32 	%f451, %f450, %f449;
	mul.f32 	%f452, %f451, %f451;
	sub.f32 	%f453, %f447, %f451;
	add.f32 	%f454, %f453, %f453;
	neg.f32 	%f455, %f451;
	fma.rn.f32 	%f456, %f455, %f447, %f454;
	mul.rn.f32 	%f457, %f449, %f456;
	fma.rn.f32 	%f458, %f452, 0f3A2C32E4, 0f3B52E7DB;
	fma.rn.f32 	%f459, %f458, %f452, 0f3C93BB73;
	fma.rn.f32 	%f460, %f459, %f452, 0f3DF6384F;
	mul.rn.f32 	%f461, %f460, %f452;
	fma.rn.f32 	%f462, %f451, 0f3FB8AA3B, %f446;
	sub.f32 	%f463, %f446, %f462;
	fma.rn.f32 	%f464, %f451, 0f3FB8AA3B, %f463;
	fma.rn.f32 	%f465, %f457, 0f3FB8AA3B, %f464;
	fma.rn.f32 	%f466, %f451, 0f32A55E34, %f465;
	mul.f32 	%f467, %f461, 0f40400000;
	fma.rn.f32 	%f468, %f467, %f457, %f466;
	fma.rn.f32 	%f469, %f461, %f451, %f468;
	add.rn.f32 	%f470, %f462, %f469;
	neg.f32 	%f471, %f462;
	add.rn.f32 	%f472, %f470, %f471;
	neg.f32 	%f473, %f472;
	add.rn.f32 	%f474, %f469, %f473;
	mul.rn.f32 	%f475, %f470, %f392;
	neg.f32 	%f476, %f475;
	fma.rn.f32 	%f477, %f470, 0f40000000, %f476;
	fma.rn.f32 	%f478, %f474, 0f40000000, %f477;
	cvt.rni.f32.f32 	%f479, %f475;
	sub.f32 	%f480, %f475, %f479;
	add.f32 	%f481, %f480, %f478;
	fma.rn.f32 	%f482, %f481, 0f391FCB8E, 0f3AAF85ED;
	fma.rn.f32 	%f483, %f482, %f481, 0f3C1D9856;
	fma.rn.f32 	%f484, %f483, %f481, 0f3D6357BB;
	fma.rn.f32 	%f485, %f484, %f481, 0f3E75FDEC;
	fma.rn.f32 	%f486, %f485, %f481, 0f3F317218;
	fma.rn.f32 	%f487, %f486, %f481, 0f3F800000;
	cvt.rzi.s32.f32 	%r1177, %f479;
	setp.gt.f32 	%p275, %f479, 0f00000000;
	selp.b32 	%r1178, 0, -2097152000, %p275;
	add.s32 	%r1179, %r1178, 2130706432;
	mov.b32 	%f488, %r1179;
	mul.f32 	%f489, %f487, %f488;
	shl.b32 	%r1180, %r1177, 23;
	sub.s32 	%r1181, %r1180, %r1178;
	mov.b32 	%f490, %r1181;
	mul.f32 	%f491, %f489, %f490;
	abs.f32 	%f492, %f475;
	setp.gt.f32 	%p276, %f492, 0f43180000;
	setp.lt.f32 	%p277, %f475, 0f00000000;
	selp.f32 	%f493, 0f00000000, 0f7F800000, %p277;
	selp.f32 	%f494, %f493, %f491, %p276;
	setp.eq.f32 	%p278, %f438, 0f3F800000;
	setp.nan.f32 	%p279, %f439, %f439;
	setp.eq.f32 	%p280, %f438, 0f00000000;
	setp.eq.f32 	%p281, %f439, 0f7F800000;
	or.pred  	%p282, %p280, %p281;
	add.f32 	%f495, %f438, %f438;
	mov.b32 	%r1182, %f495;
	and.b32  	%r1183, %r1182, 2147483647;
	mov.b32 	%f496, %r1183;
	add.rn.f32 	%f497, %f438, %f392;
	mul.rn.f32 	%f498, %f470, %f416;
	sub.f32 	%f499, %f470, %f498;
	add.f32 	%f500, %f474, %f499;
	cvt.rni.f32.f32 	%f501, %f498;
	sub.f32 	%f502, %f498, %f501;
	add.f32 	%f503, %f502, %f500;
	fma.rn.f32 	%f504, %f503, 0f391FCB8E, 0f3AAF85ED;
	fma.rn.f32 	%f505, %f504, %f503, 0f3C1D9856;
	fma.rn.f32 	%f506, %f505, %f503, 0f3D6357BB;
	fma.rn.f32 	%f507, %f506, %f503, 0f3E75FDEC;
	fma.rn.f32 	%f508, %f507, %f503, 0f3F317218;
	fma.rn.f32 	%f509, %f508, %f503, 0f3F800000;
	cvt.rzi.s32.f32 	%r1184, %f501;
	setp.gt.f32 	%p284, %f501, 0f00000000;
	selp.b32 	%r1185, 0, -2097152000, %p284;
	add.s32 	%r1186, %r1185, 2130706432;
	mov.b32 	%f510, %r1186;
	mul.f32 	%f511, %f509, %f510;
	shl.b32 	%r1187, %r1184, 23;
	sub.s32 	%r1188, %r1187, %r1185;
	mov.b32 	%f512, %r1188;
	mul.f32 	%f513, %f511, %f512;
	abs.f32 	%f514, %f498;
	setp.gt.f32 	%p285, %f514, 0f43180000;
	setp.lt.f32 	%p286, %f498, 0f00000000;
	selp.f32 	%f515, 0f00000000, 0f7F800000, %p286;
	selp.f32 	%f516, %f515, %f513, %p285;
	setp.geu.f32 	%p287, %f438, 0f00000000;
	neg.f32 	%f517, %f516;
	add.rn.f32 	%f518, %f438, %f416;
	cvt.rn.f32.f64 	%f519, %fd97;
	abs.f32 	%f520, %f519;
	setp.lt.f32 	%p288, %f520, 0f00800000;
	mul.f32 	%f522, %f520, 0f4B800000;
	selp.f32 	%f523, %f522, %f520, %p288;
	selp.f32 	%f524, 0fC1C00000, 0f00000000, %p288;
	mov.b32 	%r1189, %f523;
	add.s32 	%r1190, %r1189, -1060439283;
	and.b32  	%r1191, %r1190, -8388608;
	sub.s32 	%r1192, %r1189, %r1191;
	mov.b32 	%f525, %r1192;
	cvt.rn.f32.s32 	%f526, %r1191;
	fma.rn.f32 	%f527, %f526, 0f34000000, %f524;
	add.f32 	%f528, %f525, 0fBF800000;
	add.f32 	%f529, %f525, 0f3F800000;
	rcp.approx.ftz.f32 	%f530, %f529;
	add.f32 	%f531, %f528, %f528;
	mul.f32 	%f532, %f531, %f530;
	mul.f32 	%f533, %f532, %f532;
	sub.f32 	%f534, %f528, %f532;
	add.f32 	%f535, %f534, %f534;
	neg.f32 	%f536, %f532;
	fma.rn.f32 	%f537, %f536, %f528, %f535;
	mul.rn.f32 	%f538, %f530, %f537;
	fma.rn.f32 	%f539, %f533, 0f3A2C32E4, 0f3B52E7DB;
	fma.rn.f32 	%f540, %f539, %f533, 0f3C93BB73;
	fma.rn.f32 	%f541, %f540, %f533, 0f3DF6384F;
	mul.rn.f32 	%f542, %f541, %f533;
	fma.rn.f32 	%f543, %f532, 0f3FB8AA3B, %f527;
	sub.f32 	%f544, %f527, %f543;
	fma.rn.f32 	%f545, %f532, 0f3FB8AA3B, %f544;
	fma.rn.f32 	%f546, %f538, 0f3FB8AA3B, %f545;
	fma.rn.f32 	%f547, %f532, 0f32A55E34, %f546;
	mul.f32 	%f548, %f542, 0f40400000;
	fma.rn.f32 	%f549, %f548, %f538, %f547;
	fma.rn.f32 	%f550, %f542, %f532, %f549;
	add.rn.f32 	%f551, %f543, %f550;
	neg.f32 	%f552, %f543;
	add.rn.f32 	%f553, %f551, %f552;
	neg.f32 	%f554, %f553;
	add.rn.f32 	%f555, %f550, %f554;
	mul.rn.f32 	%f556, %f551, %f392;
	neg.f32 	%f557, %f556;
	fma.rn.f32 	%f558, %f551, 0f40000000, %f557;
	fma.rn.f32 	%f559, %f555, 0f40000000, %f558;
	cvt.rni.f32.f32 	%f560, %f556;
	sub.f32 	%f561, %f556, %f560;
	add.f32 	%f562, %f561, %f559;
	fma.rn.f32 	%f563, %f562, 0f391FCB8E, 0f3AAF85ED;
	fma.rn.f32 	%f564, %f563, %f562, 0f3C1D9856;
	fma.rn.f32 	%f565, %f564, %f562, 0f3D6357BB;
	fma.rn.f32 	%f566, %f565, %f562, 0f3E75FDEC;
	fma.rn.f32 	%f567, %f566, %f562, 0f3F317218;
	fma.rn.f32 	%f568, %f567, %f562, 0f3F800000;
	cvt.rzi.s32.f32 	%r1193, %f560;
	setp.gt.f32 	%p289, %f560, 0f00000000;
	selp.b32 	%r1194, 0, -2097152000, %p289;
	add.s32 	%r1195, %r1194, 2130706432;
	mov.b32 	%f569, %r1195;
	mul.f32 	%f570, %f568, %f569;
	shl.b32 	%r1196, %r1193, 23;
	sub.s32 	%r1197, %r1196, %r1194;
	mov.b32 	%f571, %r1197;
	mul.f32 	%f572, %f570, %f571;
	abs.f32 	%f573, %f556;
	setp.gt.f32 	%p290, %f573, 0f43180000;
	setp.lt.f32 	%p291, %f556, 0f00000000;
	selp.f32 	%f574, 0f00000000, 0f7F800000, %p291;
	selp.f32 	%f575, %f574, %f572, %p290;
	setp.eq.f32 	%p292, %f519, 0f3F800000;
	setp.nan.f32 	%p293, %f520, %f520;
	setp.eq.f32 	%p294, %f519, 0f00000000;
	setp.eq.f32 	%p295, %f520, 0f7F800000;
	or.pred  	%p296, %p294, %p295;
	add.f32 	%f576, %f519, %f519;
	mov.b32 	%r1198, %f576;
	and.b32  	%r1199, %r1198, 2147483647;
	mov.b32 	%f577, %r1199;
	add.rn.f32 	%f578, %f519, %f392;
	mul.rn.f32 	%f579, %f551, %f416;
	sub.f32 	%f580, %f551, %f579;
	add.f32 	%f581, %f555, %f580;
	cvt.rni.f32.f32 	%f582, %f579;
	sub.f32 	%f583, %f579, %f582;
	add.f32 	%f584, %f583, %f581;
	fma.rn.f32 	%f585, %f584, 0f391FCB8E, 0f3AAF85ED;
	fma.rn.f32 	%f586, %f585, %f584, 0f3C1D9856;
	fma.rn.f32 	%f587, %f586, %f584, 0f3D6357BB;
	fma.rn.f32 	%f588, %f587, %f584, 0f3E75FDEC;
	fma.rn.f32 	%f589, %f588, %f584, 0f3F317218;
	fma.rn.f32 	%f590, %f589, %f584, 0f3F800000;
	cvt.rzi.s32.f32 	%r1200, %f582;
	setp.gt.f32 	%p298, %f582, 0f00000000;
	selp.b32 	%r1201, 0, -2097152000, %p298;
	add.s32 	%r1202, %r1201, 2130706432;
	mov.b32 	%f591, %r1202;
	mul.f32 	%f592, %f590, %f591;
	shl.b32 	%r1203, %r1200, 23;
	sub.s32 	%r1204, %r1203, %r1201;
	mov.b32 	%f593, %r1204;
	mul.f32 	%f594, %f592, %f593;
	abs.f32 	%f595, %f579;
	setp.gt.f32 	%p299, %f595, 0f43180000;
	setp.lt.f32 	%p300, %f579, 0f00000000;
	selp.f32 	%f596, 0f00000000, 0f7F800000, %p300;
	selp.f32 	%f597, %f596, %f594, %p299;
	setp.geu.f32 	%p301, %f519, 0f00000000;
	neg.f32 	%f598, %f597;
	add.rn.f32 	%f599, %f519, %f416;
	cvt.rn.f32.f64 	%f600, %fd119;
	abs.f32 	%f601, %f600;
	setp.lt.f32 	%p302, %f601, 0f00800000;
	mul.f32 	%f603, %f601, 0f4B800000;
	selp.f32 	%f604, %f603, %f601, %p302;
	selp.f32 	%f605, 0fC1C00000, 0f00000000, %p302;
	mov.b32 	%r1205, %f604;
	add.s32 	%r1206, %r1205, -1060439283;
	and.b32  	%r1207, %r1206, -8388608;
	sub.s32 	%r1208, %r1205, %r1207;
	mov.b32 	%f606, %r1208;
	cvt.rn.f32.s32 	%f607, %r1207;
	fma.rn.f32 	%f608, %f607, 0f34000000, %f605;
	add.f32 	%f609, %f606, 0fBF800000;
	add.f32 	%f610, %f606, 0f3F800000;
	rcp.approx.ftz.f32 	%f611, %f610;
	add.f32 	%f612, %f609, %f609;
	mul.f32 	%f613, %f612, %f611;
	mul.f32 	%f614, %f613, %f613;
	sub.f32 	%f615, %f609, %f613;
	add.f32 	%f616, %f615, %f615;
	neg.f32 	%f617, %f613;
	fma.rn.f32 	%f618, %f617, %f609, %f616;
	mul.rn.f32 	%f619, %f611, %f618;
	fma.rn.f32 	%f620, %f614, 0f3A2C32E4, 0f3B52E7DB;
	fma.rn.f32 	%f621, %f620, %f614, 0f3C93BB73;
	fma.rn.f32 	%f622, %f621, %f614, 0f3DF6384F;
	mul.rn.f32 	%f623, %f622, %f614;
	fma.rn.f32 	%f624, %f613, 0f3FB8AA3B, %f608;
	sub.f32 	%f625, %f608, %f624;
	fma.rn.f32 	%f626, %f613, 0f3FB8AA3B, %f625;
	fma.rn.f32 	%f627, %f619, 0f3FB8AA3B, %f626;
	fma.rn.f32 	%f628, %f613, 0f32A55E34, %f627;
	mul.f32 	%f629, %f623, 0f40400000;
	fma.rn.f32 	%f630, %f629, %f619, %f628;
	fma.rn.f32 	%f631, %f623, %f613, %f630;
	add.rn.f32 	%f632, %f624, %f631;
	neg.f32 	%f633, %f624;
	add.rn.f32 	%f634, %f632, %f633;
	neg.f32 	%f635, %f634;
	add.rn.f32 	%f636, %f631, %f635;
	mul.rn.f32 	%f637, %f632, %f392;
	neg.f32 	%f638, %f637;
	fma.rn.f32 	%f639, %f632, 0f40000000, %f638;
	fma.rn.f32 	%f640, %f636, 0f40000000, %f639;
	cvt.rni.f32.f32 	%f641, %f637;
	sub.f32 	%f642, %f637, %f641;
	add.f32 	%f643, %f642, %f640;
	fma.rn.f32 	%f644, %f643, 0f391FCB8E, 0f3AAF85ED;
	fma.rn.f32 	%f645, %f644, %f643, 0f3C1D9856;
	fma.rn.f32 	%f646, %f645, %f643, 0f3D6357BB;
	fma.rn.f32 	%f647, %f646, %f643, 0f3E75FDEC;
	fma.rn.f32 	%f648, %f647, %f643, 0f3F317218;
	fma.rn.f32 	%f649, %f648, %f643, 0f3F800000;
	cvt.rzi.s32.f32 	%r1209, %f641;
	setp.gt.f32 	%p303, %f641, 0f00000000;
	selp.b32 	%r1210, 0, -2097152000, %p303;
	add.s32 	%r1211, %r1210, 2130706432;
	mov.b32 	%f650, %r1211;
	mul.f32 	%f651, %f649, %f650;
	shl.b32 	%r1212, %r1209, 23;
	sub.s32 	%r1213, %r1212, %r1210;
	mov.b32 	%f652, %r1213;
	mul.f32 	%f653, %f651, %f652;
	abs.f32 	%f654, %f637;
	setp.gt.f32 	%p304, %f654, 0f43180000;
	setp.lt.f32 	%p305, %f637, 0f00000000;
	selp.f32 	%f655, 0f00000000, 0f7F800000, %p305;
	selp.f32 	%f656, %f655, %f653, %p304;
	setp.eq.f32 	%p306, %f600, 0f3F800000;
	setp.nan.f32 	%p307, %f601, %f601;
	setp.eq.f32 	%p308, %f600, 0f00000000;
	setp.eq.f32 	%p309, %f601, 0f7F800000;
	or.pred  	%p310, %p308, %p309;
	add.f32 	%f657, %f600, %f600;
	mov.b32 	%r1214, %f657;
	and.b32  	%r1215, %r1214, 2147483647;
	mov.b32 	%f658, %r1215;
	add.rn.f32 	%f659, %f600, %f392;
	mul.rn.f32 	%f660, %f632, %f416;
	sub.f32 	%f661, %f632, %f660;
	add.f32 	%f662, %f636, %f661;
	cvt.rni.f32.f32 	%f663, %f660;
	sub.f32 	%f664, %f660, %f663;
	add.f32 	%f665, %f664, %f662;
	fma.rn.f32 	%f666, %f665, 0f391FCB8E, 0f3AAF85ED;
	fma.rn.f32 	%f667, %f666, %f665, 0f3C1D9856;
	fma.rn.f32 	%f668, %f667, %f665, 0f3D6357BB;
	fma.rn.f32 	%f669, %f668, %f665, 0f3E75FDEC;
	fma.rn.f32 	%f670, %f669, %f665, 0f3F317218;
	fma.rn.f32 	%f671, %f670, %f665, 0f3F800000;
	cvt.rzi.s32.f32 	%r1216, %f663;
	setp.gt.f32 	%p312, %f663, 0f00000000;
	selp.b32 	%r1217, 0, -2097152000, %p312;
	add.s32 	%r1218, %r1217, 2130706432;
	mov.b32 	%f672, %r1218;
	mul.f32 	%f673, %f671, %f672;
	shl.b32 	%r1219, %r1216, 23;
	sub.s32 	%r1220, %r1219, %r1217;
	mov.b32 	%f674, %r1220;
	mul.f32 	%f675, %f673, %f674;
	abs.f32 	%f676, %f660;
	setp.gt.f32 	%p313, %f676, 0f43180000;
	setp.lt.f32 	%p314, %f660, 0f00000000;
	selp.f32 	%f677, 0f00000000, 0f7F800000, %p314;
	selp.f32 	%f678, %f677, %f675, %p313;
	setp.geu.f32 	%p315, %f600, 0f00000000;
	neg.f32 	%f679, %f678;
	add.rn.f32 	%f680, %f600, %f416;
	selp.f32 	%f681, %f414, %f412, %p268;
	selp.f32 	%f682, %f415, %f681, %p265;
	selp.f32 	%f683, 0f3F800000, %f682, %p264;
	cvt.f64.f32 	%fd407, %f683;
	selp.f32 	%f684, %f435, %f436, %p273;
	selp.f32 	%f685, %f413, %f684, %p268;
	selp.f32 	%f686, %f437, %f685, %p265;
	selp.f32 	%f687, 0f3F800000, %f686, %p264;
	cvt.f64.f32 	%fd408, %f687;
	add.f64 	%fd409, %fd408, %fd408;
	selp.f32 	%f688, %f496, %f494, %p282;
	selp.f32 	%f689, %f497, %f688, %p279;
	selp.f32 	%f690, 0f3F800000, %f689, %p278;
	cvt.f64.f32 	%fd410, %f690;
	selp.f32 	%f691, %f516, %f517, %p287;
	selp.f32 	%f692, %f495, %f691, %p282;
	selp.f32 	%f693, %f518, %f692, %p279;
	selp.f32 	%f694, 0f3F800000, %f693, %p278;
	cvt.f64.f32 	%fd411, %f694;
	add.f64 	%fd412, %fd411, %fd411;
	fma.rn.f64 	%fd413, %fd96, 0dC02C000000000000, 0d4033000000000000;
	fma.rn.f64 	%fd414, %fd410, 0d4008000000000000, %fd413;
	fma.rn.f64 	%fd415, %fd412, 0d4008000000000000, 0dC02C000000000000;
	fma.rn.f64 	%fd416, %fd97, 0dC02C000000000000, %fd414;
	mul.f64 	%fd417, %fd96, 0d4018000000000000;
	mul.f64 	%fd418, %fd417, 0d0000000000000000;
	fma.rn.f64 	%fd419, %fd97, 0d4018000000000000, %fd418;
	fma.rn.f64 	%fd420, %fd417, %fd97, %fd416;
	add.f64 	%fd421, %fd419, %fd415;
	selp.f32 	%f695, %f577, %f575, %p296;
	selp.f32 	%f696, %f578, %f695, %p293;
	selp.f32 	%f697, 0f3F800000, %f696, %p292;
	cvt.f64.f32 	%fd422, %f697;
	selp.f32 	%f698, %f597, %f598, %p301;
	selp.f32 	%f699, %f576, %f698, %p296;
	selp.f32 	%f700, %f599, %f699, %p293;
	selp.f32 	%f701, 0f3F800000, %f700, %p292;
	cvt.f64.f32 	%fd423, %f701;
	add.f64 	%fd424, %fd423, %fd423;
	mul.f64 	%fd425, %fd424, 0d0000000000000000;
	fma.rn.f64 	%fd426, %fd422, 0d4008000000000000, %fd420;
	fma.rn.f64 	%fd427, %fd425, 0d4008000000000000, %fd421;
	mul.f64 	%fd428, %fd427, %fd407;
	fma.rn.f64 	%fd429, %fd409, %fd426, %fd428;
	fma.rn.f64 	%fd430, %fd426, %fd407, 0d3FF0000000000000;
	add.f64 	%fd431, %fd429, 0d0000000000000000;
	selp.f32 	%f702, %f658, %f656, %p310;
	selp.f32 	%f703, %f659, %f702, %p307;
	selp.f32 	%f704, 0f3F800000, %f703, %p306;
	cvt.f64.f32 	%fd432, %f704;
	selp.f32 	%f705, %f678, %f679, %p315;
	selp.f32 	%f706, %f657, %f705, %p310;
	selp.f32 	%f707, %f680, %f706, %p307;
	selp.f32 	%f708, 0f3F800000, %f707, %p306;
	cvt.f64.f32 	%fd433, %f708;
	add.f64 	%fd434, %fd433, %fd433;
	fma.rn.f64 	%fd435, %fd433, 0d4000000000000000, %fd434;
	fma.rn.f64 	%fd436, %fd410, 0d4028000000000000, %fd399;
	fma.rn.f64 	%fd437, %fd412, 0d4028000000000000, 0dC040000000000000;
	fma.rn.f64 	%fd438, %fd97, 0d4048000000000000, %fd436;
	mul.f64 	%fd439, %fd402, 0d0000000000000000;
	fma.rn.f64 	%fd440, %fd97, 0d4042000000000000, %fd439;
	sub.f64 	%fd441, %fd438, %fd403;
	sub.f64 	%fd442, %fd437, %fd440;
	fma.rn.f64 	%fd443, %fd422, 0d403B000000000000, %fd441;
	fma.rn.f64 	%fd444, %fd425, 0d403B000000000000, %fd442;
	mul.f64 	%fd445, %fd443, %fd435;
	fma.rn.f64 	%fd446, %fd444, %fd432, %fd445;
	fma.rn.f64 	%fd447, %fd443, %fd432, 0d403E000000000000;
	add.f64 	%fd448, %fd446, 0d0000000000000000;
	mul.f64 	%fd449, %fd430, %fd448;
	fma.rn.f64 	%fd126, %fd431, %fd447, %fd449;
	selp.f32 	%f709, %f437, %f413, %p265;
	selp.f32 	%f710, 0f3F800000, %f709, %p264;
	selp.f32 	%f711, %f710, %f684, %p268;
	selp.f32 	%f712, %f710, %f711, %p265;
	selp.f32 	%f713, %f710, %f712, %p264;
	cvt.f64.f32 	%fd450, %f713;
	add.f64 	%fd451, %fd450, %fd450;
	selp.f32 	%f714, %f518, %f495, %p279;
	selp.f32 	%f715, 0f3F800000, %f714, %p278;
	selp.f32 	%f716, %f715, %f691, %p282;
	selp.f32 	%f717, %f715, %f716, %p279;
	selp.f32 	%f718, %f715, %f717, %p278;
	cvt.f64.f32 	%fd452, %f718;
	add.f64 	%fd453, %fd452, %fd452;
	mul.f64 	%fd454, %fd453, 0d0000000000000000;
	fma.rn.f64 	%fd455, %fd454, 0d4008000000000000, 0dC02C000000000000;
	fma.rn.f64 	%fd456, %fd97, 0d0000000000000000, %fd417;
	add.f64 	%fd457, %fd456, %fd455;
	selp.f32 	%f719, %f599, %f576, %p293;
	selp.f32 	%f720, 0f3F800000, %f719, %p292;
	selp.f32 	%f721, %f720, %f698, %p296;
	selp.f32 	%f722, %f720, %f721, %p293;
	selp.f32 	%f723, %f720, %f722, %p292;
	cvt.f64.f32 	%fd458, %f723;
	add.f64 	%fd459, %fd458, %fd458;
	fma.rn.f64 	%fd460, %fd459, 0d4008000000000000, %fd457;
	mul.f64 	%fd461, %fd460, %fd407;
	fma.rn.f64 	%fd462, %fd451, %fd426, %fd461;
	add.f64 	%fd463, %fd462, 0d0000000000000000;
	selp.f32 	%f724, %f680, %f657, %p307;
	selp.f32 	%f725, 0f3F800000, %f724, %p306;
	selp.f32 	%f726, %f725, %f705, %p310;
	selp.f32 	%f727, %f725, %f726, %p307;
	selp.f32 	%f728, %f725, %f727, %p306;
	cvt.f64.f32 	%fd464, %f728;
	add.f64 	%fd465, %fd464, %fd464;
	mul.f64 	%fd466, %fd465, 0dC008000000000000;
	fma.rn.f64 	%fd467, %fd454, 0d4028000000000000, 0d4048000000000000;
	fma.rn.f64 	%fd468, %fd97, 0d0000000000000000, %fd402;
	sub.f64 	%fd469, %fd467, %fd468;
	fma.rn.f64 	%fd470, %fd459, 0d403B000000000000, %fd469;
	mul.f64 	%fd471, %fd443, %fd466;
	fma.rn.f64 	%fd472, %fd470, %fd432, %fd471;
	add.f64 	%fd473, %fd472, 0d0000000000000000;
	mul.f64 	%fd474, %fd430, %fd473;
	fma.rn.f64 	%fd127, %fd463, %fd447, %fd474;
	sub.f64 	%fd128, %fd126, %fd600;
	sub.f64 	%fd129, %fd127, %fd601;
	sub.f64 	%fd475, %fd96, %fd599;
	fma.rn.f64 	%fd476, %fd475, %fd128, 0d0000000000000000;
	sub.f64 	%fd130, %fd97, %fd598;
	fma.rn.f64 	%fd131, %fd130, %fd129, %fd476;
	abs.f64 	%fd477, %fd131;
	setp.lt.f64 	%p316, %fd477, 0d3D06849B86A12B9B;
	@%p316 bra 	$L__BB8_198;
	rcp.rn.f64 	%fd478, %fd131;
	sub.f64 	%fd479, %fd96, %fd599;
	mul.f64 	%fd480, %fd478, %fd479;
	mul.f64 	%fd481, %fd480, %fd128;
	mov.f64 	%fd482, 0d3FF0000000000000;
	sub.f64 	%fd483, %fd482, %fd481;
	mul.f64 	%fd484, %fd478, %fd128;
	mul.f64 	%fd485, %fd484, %fd479;
	sub.f64 	%fd486, %fd482, %fd485;
	fma.rn.f64 	%fd487, %fd592, %fd486, 0d0000000000000000;
	mul.f64 	%fd488, %fd478, %fd129;
	mul.f64 	%fd489, %fd488, %fd479;
	mov.f64 	%fd490, 0d0000000000000000;
	sub.f64 	%fd491, %fd490, %fd489;
	fma.rn.f64 	%fd492, %fd593, %fd491, %fd487;
	mul.f64 	%fd493, %fd480, %fd129;
	sub.f64 	%fd494, %fd490, %fd493;
	fma.rn.f64 	%fd495, %fd483, %fd492, 0d0000000000000000;
	fma.rn.f64 	%fd496, %fd594, %fd486, 0d0000000000000000;
	fma.rn.f64 	%fd497, %fd595, %fd491, %fd496;
	fma.rn.f64 	%fd498, %fd494, %fd497, %fd495;
	fma.rn.f64 	%fd132, %fd480, %fd479, %fd498;
	mul.f64 	%fd499, %fd484, %fd130;
	sub.f64 	%fd500, %fd490, %fd499;
	fma.rn.f64 	%fd501, %fd592, %fd500, 0d0000000000000000;
	mul.f64 	%fd502, %fd488, %fd130;
	sub.f64 	%fd503, %fd482, %fd502;
	fma.rn.f64 	%fd504, %fd593, %fd503, %fd501;
	fma.rn.f64 	%fd505, %fd483, %fd504, 0d0000000000000000;
	fma.rn.f64 	%fd506, %fd594, %fd500, 0d0000000000000000;
	fma.rn.f64 	%fd507, %fd595, %fd503, %fd506;
	fma.rn.f64 	%fd508, %fd494, %fd507, %fd505;
	fma.rn.f64 	%fd593, %fd480, %fd130, %fd508;
	mul.f64 	%fd509, %fd478, %fd130;
	mul.f64 	%fd510, %fd509, %fd128;
	sub.f64 	%fd511, %fd490, %fd510;
	mul.f64 	%fd512, %fd509, %fd129;
	sub.f64 	%fd513, %fd482, %fd512;
	fma.rn.f64 	%fd514, %fd511, %fd492, 0d0000000000000000;
	fma.rn.f64 	%fd515, %fd513, %fd497, %fd514;
	fma.rn.f64 	%fd594, %fd509, %fd479, %fd515;
	fma.rn.f64 	%fd516, %fd511, %fd504, 0d0000000000000000;
	fma.rn.f64 	%fd517, %fd513, %fd507, %fd516;
	fma.rn.f64 	%fd595, %fd509, %fd130, %fd517;
	mov.f64 	%fd592, %fd132;
$L__BB8_198:
	setp.geu.f64 	%p317, %fd125, %fd602;
	@%p317 bra 	$L__BB8_200;
	mov.f64 	%fd598, %fd97;
	mov.f64 	%fd599, %fd96;
	mov.f64 	%fd600, %fd126;
	mov.f64 	%fd601, %fd127;
	mov.f64 	%fd602, %fd125;
$L__BB8_200:
	ld.param.s8 	%rs2, [_Z14optimizeKernelIN4util14GoldsteinPriceILi2EEELi2ELj128EEvddPdPiS3_S3_iib_param_8];
	setp.eq.s16 	%p318, %rs2, 0;
	@%p318 bra 	$L__BB8_202;
	ld.param.u32 	%r1284, [_Z14optimizeKernelIN4util14GoldsteinPriceILi2EEELi2ELj128EEvddPdPiS3_S3_iib_param_7];
	ld.param.u64 	%rd56, [_Z14optimizeKernelIN4util14GoldsteinPriceILi2EEELi2ELj128EEvddPdPiS3_S3_iib_param_5];
	shl.b32 	%r1221, %r1573, 1;
	mad.lo.s32 	%r1222, %r2, %r1284, %r1221;
	cvta.to.global.u64 	%rd45, %rd56;
	mul.wide.s32 	%rd46, %r1222, 8;
	add.s64 	%rd47, %rd45, %rd46;
	st.global.f64 	[%rd47], %fd599;
	st.global.f64 	[%rd47+8], %fd598;
$L__BB8_202:
	ld.param.u32 	%r1285, [_Z14optimizeKernelIN4util14GoldsteinPriceILi2EEELi2ELj128EEvddPdPiS3_S3_iib_param_7];
	add.s32 	%r1573, %r1573, 1;
	setp.ne.s32 	%p319, %r1573, %r1285;
	@%p319 bra 	$L__BB8_150;
$L__BB8_203:
	setp.eq.s32 	%p320, %r550, 1062207488;
	add.f64 	%fd518, %fd599, %fd598;
	add.f64 	%fd151, %fd518, 0d3FF0000000000000;
	{
	.reg .b32 %temp; 
	mov.b64 	{%temp, %r568}, %fd151;
	}
	abs.f64 	%fd152, %fd151;
	{ // callseq 40, 0
	.param .b64 param0;
	st.param.f64 	[param0], %fd152;
	.param .b64 retval0;
	call.uni (retval0), 
	__internal_accurate_pow, 
	(
	param0
	);
	ld.param.f64 	%fd519, [retval0];
	} // callseq 40
	setp.lt.s32 	%p321, %r568, 0;
	neg.f64 	%fd521, %fd519;
	selp.f64 	%fd522, %fd521, %fd519, %p320;
	selp.f64 	%fd608, %fd522, %fd519, %p321;
	setp.neu.f64 	%p322, %fd151, 0d0000000000000000;
	@%p322 bra 	$L__BB8_205;
	setp.eq.s32 	%p323, %r550, 1062207488;
	selp.b32 	%r1224, %r568, 0, %p323;
	setp.lt.s32 	%p324, %r954, 0;
	or.b32  	%r1225, %r1224, 2146435072;
	selp.b32 	%r1226, %r1225, %r1224, %p324;
	mov.b32 	%r1227, 0;
	mov.b64 	%fd608, {%r1227, %r1226};
$L__BB8_205:
	add.f64 	%fd523, %fd151, 0d4000000000000000;
	{
	.reg .b32 %temp; 
	mov.b64 	{%temp, %r1228}, %fd523;
	}
	and.b32  	%r1229, %r1228, 2146435072;
	setp.ne.s32 	%p325, %r1229, 2146435072;
	@%p325 bra 	$L__BB8_210;
	setp.num.f64 	%p326, %fd151, %fd151;
	@%p326 bra 	$L__BB8_208;
	mov.f64 	%fd524, 0d4000000000000000;
	add.rn.f64 	%fd608, %fd151, %fd524;
	bra.uni 	$L__BB8_210;
$L__BB8_208:
	setp.neu.f64 	%p327, %fd152, 0d7FF0000000000000;
	@%p327 bra 	$L__BB8_210;
	setp.lt.s32 	%p328, %r568, 0;
	setp.eq.s32 	%p329, %r550, 1062207488;
	setp.lt.s32 	%p330, %r954, 0;
	selp.b32 	%r1231, 0, 2146435072, %p330;
	and.b32  	%r1232, %r954, 2147483647;
	setp.ne.s32 	%p331, %r1232, 1071644672;
	or.b32  	%r1233, %r1231, -2147483648;
	selp.b32 	%r1234, %r1233, %r1231, %p331;
	selp.b32 	%r1235, %r1234, %r1231, %p329;
	selp.b32 	%r1236, %r1235, %r1231, %p328;
	mov.b32 	%r1237, 0;
	mov.b64 	%fd608, {%r1237, %r1236};
$L__BB8_210:
	setp.eq.s32 	%p332, %r550, 1062207488;
	setp.eq.f64 	%p333, %fd151, 0d3FF0000000000000;
	selp.f64 	%fd159, 0d3FF0000000000000, %fd608, %p333;
	{
	.reg .b32 %temp; 
	mov.b64 	{%temp, %r569}, %fd599;
	}
	abs.f64 	%fd160, %fd599;
	{ // callseq 41, 0
	.param .b64 param0;
	st.param.f64 	[param0], %fd160;
	.param .b64 retval0;
	call.uni (retval0), 
	__internal_accurate_pow, 
	(
	param0
	);
	ld.param.f64 	%fd525, [retval0];
	} // callseq 41
	setp.lt.s32 	%p334, %r569, 0;
	neg.f64 	%fd527, %fd525;
	selp.f64 	%fd528, %fd527, %fd525, %p332;
	selp.f64 	%fd610, %fd528, %fd525, %p334;
	setp.neu.f64 	%p335, %fd599, 0d0000000000000000;
	@%p335 bra 	$L__BB8_212;
	setp.eq.s32 	%p336, %r550, 1062207488;
	selp.b32 	%r1239, %r569, 0, %p336;
	setp.lt.s32 	%p337, %r954, 0;
	or.b32  	%r1240, %r1239, 2146435072;
	selp.b32 	%r1241, %r1240, %r1239, %p337;
	mov.b32 	%r1242, 0;
	mov.b64 	%fd610, {%r1242, %r1241};
$L__BB8_212:
	add.f64 	%fd529, %fd599, 0d4000000000000000;
	{
	.reg .b32 %temp; 
	mov.b64 	{%temp, %r1243}, %fd529;
	}
	and.b32  	%r1244, %r1243, 2146435072;
	setp.ne.s32 	%p338, %r1244, 2146435072;
	@%p338 bra 	$L__BB8_217;
	setp.num.f64 	%p339, %fd599, %fd599;
	@%p339 bra 	$L__BB8_215;
	mov.f64 	%fd530, 0d4000000000000000;
	add.rn.f64 	%fd610, %fd599, %fd530;
	bra.uni 	$L__BB8_217;
$L__BB8_215:
	setp.neu.f64 	%p340, %fd160, 0d7FF0000000000000;
	@%p340 bra 	$L__BB8_217;
	setp.lt.s32 	%p341, %r569, 0;
	setp.eq.s32 	%p342, %r550, 1062207488;
	setp.lt.s32 	%p343, %r954, 0;
	selp.b32 	%r1246, 0, 2146435072, %p343;
	and.b32  	%r1247, %r954, 2147483647;
	setp.ne.s32 	%p344, %r1247, 1071644672;
	or.b32  	%r1248, %r1246, -2147483648;
	selp.b32 	%r1249, %r1248, %r1246, %p344;
	selp.b32 	%r1250, %r1249, %r1246, %p342;
	selp.b32 	%r1251, %r1250, %r1246, %p341;
	mov.b32 	%r1252, 0;
	mov.b64 	%fd610, {%r1252, %r1251};
$L__BB8_217:
	setp.eq.s32 	%p345, %r550, 1062207488;
	setp.eq.f64 	%p346, %fd599, 0d3FF0000000000000;
	selp.f64 	%fd167, 0d3FF0000000000000, %fd610, %p346;
	mul.f64 	%fd531, %fd599, 0d402C000000000000;
	mov.f64 	%fd532, 0d4033000000000000;
	sub.f64 	%fd533, %fd532, %fd531;
	fma.rn.f64 	%fd534, %fd167, 0d4008000000000000, %fd533;
	mul.f64 	%fd535, %fd598, 0d402C000000000000;
	sub.f64 	%fd536, %fd534, %fd535;
	mul.f64 	%fd537, %fd599, 0d4018000000000000;
	fma.rn.f64 	%fd168, %fd537, %fd598, %fd536;
	{
	.reg .b32 %temp; 
	mov.b64 	{%temp, %r570}, %fd598;
	}
	abs.f64 	%fd169, %fd598;
	{ // callseq 42, 0
	.param .b64 param0;
	st.param.f64 	[param0], %fd169;
	.param .b64 retval0;
	call.uni (retval0), 
	__internal_accurate_pow, 
	(
	param0
	);
	ld.param.f64 	%fd538, [retval0];
	} // callseq 42
	setp.lt.s32 	%p347, %r570, 0;
	neg.f64 	%fd540, %fd538;
	selp.f64 	%fd541, %fd540, %fd538, %p345;
	selp.f64 	%fd612, %fd541, %fd538, %p347;
	setp.neu.f64 	%p348, %fd598, 0d0000000000000000;
	@%p348 bra 	$L__BB8_219;
	setp.eq.s32 	%p349, %r550, 1062207488;
	selp.b32 	%r1254, %r570, 0, %p349;
	setp.lt.s32 	%p350, %r954, 0;
	or.b32  	%r1255, %r1254, 2146435072;
	selp.b32 	%r1256, %r1255, %r1254, %p350;
	mov.b32 	%r1257, 0;
	mov.b64 	%fd612, {%r1257, %r1256};
$L__BB8_219:
	add.f64 	%fd542, %fd598, 0d4000000000000000;
	{
	.reg .b32 %temp; 
	mov.b64 	{%temp, %r1258}, %fd542;
	}
	and.b32  	%r1259, %r1258, 2146435072;
	setp.ne.s32 	%p351, %r1259, 2146435072;
	@%p351 bra 	$L__BB8_224;
	setp.num.f64 	%p352, %fd598, %fd598;
	@%p352 bra 	$L__BB8_222;
	mov.f64 	%fd543, 0d4000000000000000;
	add.rn.f64 	%fd612, %fd598, %fd543;
	bra.uni 	$L__BB8_224;
$L__BB8_222:
	setp.neu.f64 	%p353, %fd169, 0d7FF0000000000000;
	@%p353 bra 	$L__BB8_224;
	setp.lt.s32 	%p354, %r570, 0;
	setp.eq.s32 	%p355, %r550, 1062207488;
	setp.lt.s32 	%p356, %r954, 0;
	selp.b32 	%r1261, 0, 2146435072, %p356;
	and.b32  	%r1262, %r954, 2147483647;
	setp.ne.s32 	%p357, %r1262, 1071644672;
	or.b32  	%r1263, %r1261, -2147483648;
	selp.b32 	%r1264, %r1263, %r1261, %p357;
	selp.b32 	%r1265, %r1264, %r1261, %p355;
	selp.b32 	%r1266, %r1265, %r1261, %p354;
	mov.b32 	%r1267, 0;
	mov.b64 	%fd612, {%r1267, %r1266};
$L__BB8_224:
	setp.eq.s32 	%p358, %r550, 1062207488;
	setp.eq.f64 	%p359, %fd598, 0d3FF0000000000000;
	selp.f64 	%fd176, 0d3FF0000000000000, %fd612, %p359;
	fma.rn.f64 	%fd544, %fd176, 0d4008000000000000, %fd168;
	fma.rn.f64 	%fd177, %fd159, %fd544, 0d3FF0000000000000;
	add.f64 	%fd545, %fd599, %fd599;
	mul.f64 	%fd546, %fd598, 0d4008000000000000;
	sub.f64 	%fd178, %fd545, %fd546;
	{
	.reg .b32 %temp; 
	mov.b64 	{%temp, %r571}, %fd178;
	}
	abs.f64 	%fd179, %fd178;
	{ // callseq 43, 0
	.param .b64 param0;
	st.param.f64 	[param0], %fd179;
	.param .b64 retval0;
	call.uni (retval0), 
	__internal_accurate_pow, 
	(
	param0
	);
	ld.param.f64 	%fd547, [retval0];
	} // callseq 43
	setp.lt.s32 	%p360, %r571, 0;
	neg.f64 	%fd549, %fd547;
	selp.f64 	%fd550, %fd549, %fd547, %p358;
	selp.f64 	%fd614, %fd550, %fd547, %p360;
	setp.neu.f64 	%p361, %fd178, 0d0000000000000000;
	@%p361 bra 	$L__BB8_226;
	setp.eq.s32 	%p362, %r550, 1062207488;
	selp.b32 	%r1269, %r571, 0, %p362;
	setp.lt.s32 	%p363, %r954, 0;
	or.b32  	%r1270, %r1269, 2146435072;
	selp.b32 	%r1271, %r1270, %r1269, %p363;
	mov.b32 	%r1272, 0;
	mov.b64 	%fd614, {%r1272, %r1271};
$L__BB8_226:
	add.f64 	%fd551, %fd178, 0d4000000000000000;
	{
	.reg .b32 %temp; 
	mov.b64 	{%temp, %r1273}, %fd551;
	}
	and.b32  	%r1274, %r1273, 2146435072;
	setp.ne.s32 	%p364, %r1274, 2146435072;
	@%p364 bra 	$L__BB8_231;
	setp.num.f64 	%p365, %fd178, %fd178;
	@%p365 bra 	$L__BB8_229;
	mov.f64 	%fd552, 0d4000000000000000;
	add.rn.f64 	%fd614, %fd178, %fd552;
	bra.uni 	$L__BB8_231;
$L__BB8_229:
	setp.neu.f64 	%p366, %fd179, 0d7FF0000000000000;
	@%p366 bra 	$L__BB8_231;
	setp.lt.s32 	%p367, %r571, 0;
	setp.eq.s32 	%p368, %r550, 1062207488;
	setp.lt.s32 	%p369, %r954, 0;
	selp.b32 	%r1276, 0, 2146435072, %p369;
	and.b32  	%r1277, %r954, 2147483647;
	setp.ne.s32 	%p370, %r1277, 1071644672;
	or.b32  	%r1278, %r1276, -2147483648;
	selp.b32 	%r1279, %r1278, %r1276, %p370;
	selp.b32 	%r1280, %r1279, %r1276, %p368;
	selp.b32 	%r1281, %r1280, %r1276, %p367;
	mov.b32 	%r1282, 0;
	mov.b64 	%fd614, {%r1282, %r1281};
$L__BB8_231:
	ld.param.u64 	%rd55, [_Z14optimizeKernelIN4util14GoldsteinPriceILi2EEELi2ELj128EEvddPdPiS3_S3_iib_param_4];
	ld.param.u64 	%rd54, [_Z14optimizeKernelIN4util14GoldsteinPriceILi2EEELi2ELj128EEvddPdPiS3_S3_iib_param_3];
	setp.eq.f64 	%p371, %fd178, 0d3FF0000000000000;
	selp.f64 	%fd553, 0d3FF0000000000000, %fd614, %p371;
	fma.rn.f64 	%fd554, %fd599, 0dC040000000000000, 0d4032000000000000;
	fma.rn.f64 	%fd555, %fd167, 0d4028000000000000, %fd554;
	fma.rn.f64 	%fd556, %fd598, 0d4048000000000000, %fd555;
	mul.f64 	%fd557, %fd599, 0dC042000000000000;
	fma.rn.f64 	%fd558, %fd557, %fd598, %fd556;
	fma.rn.f64 	%fd559, %fd176, 0d403B000000000000, %fd558;
	fma.rn.f64 	%fd560, %fd559, %fd553, 0d403E000000000000;
	mul.f64 	%fd561, %fd177, %fd560;
	st.global.f64 	[%rd12], %fd561;
	cvta.to.global.u64 	%rd48, %rd54;
	mul.wide.s32 	%rd49, %r1, 4;
	add.s64 	%rd50, %rd48, %rd49;
	st.global.u32 	[%rd50], %r1;
	cvta.to.global.u64 	%rd51, %rd55;
	mul.wide.s32 	%rd52, %r2, 8;
	add.s64 	%rd53, %rd51, %rd52;
	st.global.f64 	[%rd53], %fd599;
	st.global.f64 	[%rd53+8], %fd598;
$L__BB8_232:
	ret;

}
	// .globl	_Z14optimizeKernelIN4util14GoldsteinPriceILi2EEELi2ELj256EEvddPdPiS3_S3_iib
.visible .entry _Z14optimizeKernelIN4util14GoldsteinPriceILi2EEELi2ELj256EEvddPdPiS3_S3_iib(
	.param .f64 _Z14optimizeKernelIN4util14GoldsteinPriceILi2EEELi2ELj256EEvddPdPiS3_S3_iib_param_0,
	.param .f64 _Z14optimizeKernelIN4util14GoldsteinPriceILi2EEELi2ELj256EEvddPdPiS3_S3_iib_param_1,
	.param .u64 .ptr .align 1 _Z14optimizeKernelIN4util14GoldsteinPriceILi2EEELi2ELj256EEvddPdPiS3_S3_iib_param_2,
	.param .u64 .ptr .align 1 _Z14optimizeKernelIN4util14GoldsteinPriceILi2EEELi2ELj256EEvddPdPiS3_S3_iib_param_3,
	.param .u64 .ptr .align 1 _Z14optimizeKernelIN4util14GoldsteinPriceILi2EEELi2ELj256EEvddPdPiS3_S3_iib_param_4,
	.param .u64 .ptr .align 1 _Z14optimizeKernelIN4util14GoldsteinPriceILi2EEELi2ELj256EEvddPdPiS3_S3_iib_param_5,
	.param .u32 _Z14optimizeKernelIN4util14GoldsteinPriceILi2EEELi2ELj256EEvddPdPiS3_S3_iib_param_6,
	.param .u32 _Z14optimizeKernelIN4util14GoldsteinPriceILi2EEELi2ELj256EEvddPdPiS3_S3_iib_param_7,
	.param .u8 _Z14optimizeKernelIN4util14GoldsteinPriceILi2EEELi2ELj256EEvddPdPiS3_S3_iib_param_8
)
{
	.local .align 16 .b8 	__local_depot9[80];
	.reg .b64 	%SP;
	.reg .b64 	%SPL;
	.reg .pred 	%p<373>;
	.reg .b16 	%rs<3>;
	.reg .b32 	%r<1575>;
	.reg .b32 	%f<729>;
	.reg .b64 	%rd<58>;
	.reg .b64 	%fd<615>;

	mov.u64 	%SPL, __local_depot9;
	cvta.local.u64 	%SP, %SPL;
	ld.param.f64 	%fd186, [_Z14optimizeKernelIN4util14GoldsteinPriceILi2EEELi2ELj256EEvddPdPiS3_S3_iib_param_0];
	ld.param.f64 	%fd187, [_Z14optimizeKernelIN4util14GoldsteinPriceILi2EEELi2ELj256EEvddPdPiS3_S3_iib_param_1];
	ld.param.u64 	%rd13, [_Z14optimizeKernelIN4util14GoldsteinPriceILi2EEELi2ELj256EEvddPdPiS3_S3_iib_param_2];
	ld.param.u32 	%r573, [_Z14optimizeKernelIN4util14GoldsteinPriceILi2EEELi2ELj256EEvddPdPiS3_S3_iib_param_6];
	add.u64 	%rd1, %SPL, 0;
	add.u64 	%rd2, %SPL, 48;
	add.u64 	%rd19, %SP, 64;
	add.u64 	%rd3, %SPL, 64;
	mov.u32 	%r574, %ctaid.x;
	mov.u32 	%r575, %ntid.x;
	mov.u32 	%r576, %tid.x;
	mad.lo.s32 	%r1, %r574, %r575, %r576;
	setp.ge.s32 	%p3, %r1, %r573;
	@%p3 bra 	$L__BB9_232;
	shl.b32 	%r2, %r1, 1;
	add.s32 	%r3, %r2, 135;
	cvt.s64.s32 	%rd4, %r1;
	sub.f64 	%fd1, %fd187, %fd186;
	mov.b32 	%r1286, 0;
	mov.pred 	%p372, -1;
$L__BB9_2:
	mov.pred 	%p1, %p372;
	setp.eq.s32 	%p5, %r1, 0;
	add.s32 	%r578, %r3, %r1286;
	xor.b32  	%r579, %r578, -1429050551;
	mul.lo.s32 	%r5, %r579, 1099087573;
	add.s32 	%r580, %r5, -638133224;
	add.s32 	%r1303, %r5, 123456789;
	st.local.v2.u32 	[%rd1], {%r580, %r1303};
	xor.b32  	%r1304, %r5, 362436069;
	mov.b32 	%r581, -123459836;
	st.local.v2.u32 	[%rd1+8], {%r1304, %r581};
	add.s32 	%r1307, %r5, 5783321;
	mov.b32 	%r582, -589760388;
	st.local.v2.u32 	[%rd1+16], {%r582, %r1307};
	@%p5 bra 	$L__BB9_117;
	mov.b32 	%r1290, 0;
	mov.u64 	%rd57, %rd4;
$L__BB9_4:
	mov.u64 	%rd5, %rd57;
	and.b64  	%rd6, %rd5, 3;
	setp.eq.s64 	%p6, %rd6, 0;
	@%p6 bra 	$L__BB9_116;
	mul.wide.u32 	%rd20, %r1290, 3200;
	mov.u64 	%rd21, precalc_xorwow_matrix;
	add.s64 	%rd7, %rd21, %rd20;
	mov.b32 	%r1303, 0;
	mov.u32 	%r1304, %r1303;
	mov.u32 	%r1305, %r1303;
	mov.u32 	%r1306, %r1303;
	mov.u32 	%r1307, %r1303;
	mov.u32 	%r1296, %r1303;
$L__BB9_6:
	mul.wide.u32 	%rd22, %r1296, 4;
	add.s64 	%rd23, %rd1, %rd22;
	ld.local.u32 	%r19, [%rd23+4];
	shl.b32 	%r20, %r1296, 5;
	mov.b32 	%r1302, 0;
$L__BB9_7:
	.pragma "nounroll";
	shr.u32 	%r586, %r19, %r1302;
	and.b32  	%r587, %r586, 1;
	setp.eq.b32 	%p7, %r587, 1;
	not.pred 	%p8, %p7;
	add.s32 	%r588, %r20, %r1302;
	mul.lo.s32 	%r589, %r588, 5;
	mul.wide.u32 	%rd24, %r589, 4;
	add.s64 	%rd8, %rd7, %rd24;
	@%p8 bra 	$L__BB9_9;
	ld.global.u32 	%r590, [%rd8];
	xor.b32  	%r1303, %r1303, %r590;
	ld.global.u32 	%r591, [%rd8+4];
	xor.b32  	%r1304, %r1304, %r591;
	ld.global.u32 	%r592, [%rd8+8];
	xor.b32  	%r1305, %r1305, %r592;
	ld.global.u32 	%r593, [%rd8+12];
	xor.b32  	%r1306, %r1306, %r593;
	ld.global.u32 	%r594, [%rd8+16];
	xor.b32  	%r1307, %r1307, %r594;
$L__BB9_9:
	and.b32  	%r596, %r586, 2;
	setp.eq.s32 	%p9, %r596, 0;
	@%p9 bra 	$L__BB9_11;
	ld.global.u32 	%r597, [%rd8+20];
	xor.b32  	%r1303, %r1303, %r597;
	ld.global.u32 	%r598, [%rd8+24];
	xor.b32  	%r1304, %r1304, %r598;
	ld.global.u32 	%r599, [%rd8+28];
	xor.b32  	%r1305, %r1305, %r599;
	ld.global.u32 	%r600, [%rd8+32];
	xor.b32  	%r1306, %r1306, %r600;
	ld.global.u32 	%r601, [%rd8+36];
	xor.b32  	%r1307, %r1307, %r601;
$L__BB9_11:
	and.b32  	%r603, %r586, 4;
	setp.eq.s32 	%p10, %r603, 0;
	@%p10 bra 	$L__BB9_13;
	ld.global.u32 	%r604, [%rd8+40];
	xor.b32  	%r1303, %r1303, %r604;
	ld.global.u32 	%r605, [%rd8+44];
	xor.b32  	%r1304, %r1304, %r605;
	ld.global.u32 	%r606, [%rd8+48];
	xor.b32  	%r1305, %r1305, %r606;
	ld.global.u32 	%r607, [%rd8+52];
	xor.b32  	%r1306, %r1306, %r607;
	ld.global.u32 	%r608, [%rd8+56];
	xor.b32  	%r1307, %r1307, %r608;
$L__BB9_13:
	and.b32  	%r610, %r586, 8;
	setp.eq.s32 	%p11, %r610, 0;
	@%p11 bra 	$L__BB9_15;
	ld.global.u32 	%r611, [%rd8+60];
	xor.b32  	%r1303, %r1303, %r611;
	ld.global.u32 	%r612, [%rd8+64];
	xor.b32  	%r1304, %r1304, %r612;
	ld.global.u32 	%r613, [%rd8+68];
	xor.b32  	%r1305, %r1305, %r613;
	ld.global.u32 	%r614, [%rd8+72];
	xor.b32  	%r1306, %r1306, %r614;
	ld.global.u32 	%r615, [%rd8+76];
	xor.b32  	%r1307, %r1307, %r615;
$L__BB9_15:
	and.b32  	%r617, %r586, 16;
	setp.eq.s32 	%p12, %r617, 0;
	@%p12 bra 	$L__BB9_17;
	ld.global.u32 	%r618, [%rd8+80];
	xor.b32  	%r1303, %r1303, %r618;
	ld.global.u32 	%r619, [%rd8+84];
	xor.b32  	%r1304, %r1304, %r619;
	ld.global.u32 	%r620, [%rd8+88];
	xor.b32  	%r1305, %r1305, %r620;
	ld.global.u32 	%r621, [%rd8+92];
	xor.b32  	%r1306, %r1306, %r621;
	ld.global.u32 	%r622, [%rd8+96];
	xor.b32  	%r1307, %r1307, %r622;
$L__BB9_17:
	and.b32  	%r624, %r586, 32;
	setp.eq.s32 	%p13, %r624, 0;
	@%p13 bra 	$L__BB9_19;
	ld.global.u32 	%r625, [%rd8+100];
	xor.b32  	%r1303, %r1303, %r625;
	ld.global.u32 	%r626, [%rd8+104];
	xor.b32  	%r1304, %r1304, %r626;
	ld.global.u32 	%r627, [%rd8+108];
	xor.b32  	%r1305, %r1305, %r627;
	ld.global.u32 	%r628, [%rd8+112];
	xor.b32  	%r1306, %r1306, %r628;
	ld.global.u32 	%r629, [%rd8+116];
	xor.b32  	%r1307, %r1307, %r629;
$L__BB9_19:
	and.b32  	%r631, %r586, 64;
	setp.eq.s32 	%p14, %r631, 0;
	@%p14 bra 	$L__BB9_21;
	ld.global.u32 	%r632, [%rd8+120];
	xor.b32  	%r1303, %r1303, %r632;
	ld.global.u32 	%r633, [%rd8+124];
	xor.b32  	%r1304, %r1304, %r633;
	ld.global.u32 	%r634, [%rd8+128];
	xor.b32  	%r1305, %r1305, %r634;
	ld.global.u32 	%r635, [%rd8+132];
	xor.b32  	%r1306, %r1306, %r635;
	ld.global.u32 	%r636, [%rd8+136];
	xor.b32  	%r1307, %r1307, %r636;
$L__BB9_21:
	and.b32  	%r638, %r586, 128;
	setp.eq.s32 	%p15, %r638, 0;
	@%p15 bra 	$L__BB9_23;
	ld.global.u32 	%r639, [%rd8+140];
	xor.b32  	%r1303, %r1303, %r639;
	ld.global.u32 	%r640, [%rd8+144];
	xor.b32  	%r1304, %r1304, %r640;
	ld.global.u32 	%r641, [%rd8+148];
	xor.b32  	%r1305, %r1305, %r641;
	ld.global.u32 	%r642, [%rd8+152];
	xor.b32  	%r1306, %r1306, %r642;
	ld.global.u32 	%r643, [%rd8+156];
	xor.b32  	%r1307, %r1307, %r643;
$L__BB9_23:
	and.b32  	%r645, %r586, 256;
	setp.eq.s32 	%p16, %r645, 0;
	@%p16 bra 	$L__BB9_25;
	ld.global.u32 	%r646, [%rd8+160];
	xor.b32  	%r1303, %r1303, %r646;
	ld.global.u32 	%r647, [%rd8+164];
	xor.b32  	%r1304, %r1304, %r647;
	ld.global.u32 	%r648, [%rd8+168];
	xor.b32  	%r1305, %r1305, %r648;
	ld.global.u32 	%r649, [%rd8+172];
	xor.b32  	%r1306, %r1306, %r649;
	ld.global.u32 	%r650, [%rd8+176];
	xor.b32  	%r1307, %r1307, %r650;
$L__BB9_25:
	and.b32  	%r652, %r586, 512;
	setp.eq.s32 	%p17, %r652, 0;
	@%p17 bra 	$L__BB9_27;
	ld.global.u32 	%r653, [%rd8+180];
	xor.b32  	%r1303, %r1303, %r653;
	ld.global.u32 	%r654, [%rd8+184];
	xor.b32  	%r1304, %r1304, %r654;
	ld.global.u32 	%r655, [%rd8+188];
	xor.b32  	%r1305, %r1305, %r655;
	ld.global.u32 	%r656, [%rd8+192];
	xor.b32  	%r1306, %r1306, %r656;
	ld.global.u32 	%r657, [%rd8+196];
	xor.b32  	%r1307, %r1307, %r657;
$L__BB9_27:
	and.b32  	%r659, %r586, 1024;
	setp.eq.s32 	%p18, %r659, 0;
	@%p18 bra 	$L__BB9_29;
	ld.global.u32 	%r660, [%rd8+200];
	xor.b32  	%r1303, %r1303, %r660;
	ld.global.u32 	%r661, [%rd8+204];
	xor.b32  	%r1304, %r1304, %r661;
	ld.global.u32 	%r662, [%rd8+208];
	xor.b32  	%r1305, %r1305, %r662;
	ld.global.u32 	%r663, [%rd8+212];
	xor.b32  	%r1306, %r1306, %r663;
	ld.global.u32 	%r664, [%rd8+216];
	xor.b32  	%r1307, %r1307, %r664;
$L__BB9_29:
	and.b32  	%r666, %r586, 2048;
	setp.eq.s32 	%p19, %r666, 0;
	@%p19 bra 	$L__BB9_31;
	ld.global.u32 	%r667, [%rd8+220];
	xor.b32  	%r1303, %r1303, %r667;
	ld.global.u32 	%r668, [%rd8+224];
	xor.b32  	%r1304, %r1304, %r668;
	ld.global.u32 	%r669, [%rd8+228];
	xor.b32  	%r1305, %r1305, %r669;
	ld.global.u32 	%r670, [%rd8+232];
	xor.b32  	%r1306, %r1306, %r670;
	ld.global.u32 	%r671, [%rd8+236];
	xor.b32  	%r1307, %r1307, %r671;
$L__BB9_31:
	and.b32  	%r673, %r586, 4096;
	setp.eq.s32 	%p20, %r673, 0;
	@%p20 bra 	$L__BB9_33;
	ld.global.u32 	%r674, [%rd8+240];
	xor.b32  	%r1303, %r1303, %r674;
	ld.global.u32 	%r675, [%rd8+244];
	xor.b32  	%r1304, %r1304, %r675;
	ld.global.u32 	%r676, [%rd8+248];
	xor.b32  	%r1305, %r1305, %r676;
	ld.global.u32 	%r677, [%rd8+252];
	xor.b32  	%r1306, %r1306, %r677;
	ld.global.u32 	%r678, [%rd8+256];
	xor.b32  	%r1307, %r1307, %r678;
$L__BB9_33:
	and.b32  	%r680, %r586, 8192;
	setp.eq.s32 	%p21, %r680, 0;
	@%p21 bra 	$L__BB9_35;
	ld.global.u32 	%r681, [%rd8+260];
	xor.b32  	%r1303, %r1303, %r681;
	ld.global.u32 	%r682, [%rd8+264];
	xor.b32  	%r1304, %r1304, %r682;
	ld.global.u32 	%r683, [%rd8+268];
	xor.b32  	%r1305, %r1305, %r683;
	ld.global.u32 	%r684, [%rd8+272];
	xor.b32  	%r1306, %r1306, %r684;
	ld.global.u32 	%r685, [%rd8+276];
	xor.b32  	%r1307, %r1307, %r685;
$L__BB9_35:
	and.b32  	%r687, %r586, 16384;
	setp.eq.s32 	%p22, %r687, 0;
	@%p22 bra 	$L__BB9_37;
	ld.global.u32 	%r688, [%rd8+280];
	xor.b32  	%r1303, %r1303, %r688;
	ld.global.u32 	%r689, [%rd8+284];
	xor.b32  	%r1304, %r1304, %r689;
	ld.global.u32 	%r690, [%rd8+288];
	xor.b32  	%r1305, %r1305, %r690;
	ld.global.u32 	%r691, [%rd8+292];
	xor.b32  	%r1306, %r1306, %r691;
	ld.global.u32 	%r692, [%rd8+296];
	xor.b32  	%r1307, %r1307, %r692;
$L__BB9_37:
	and.b32  	%r694, %r586, 32768;
	setp.eq.s32 	%p23, %r694, 0;
	@%p23 bra 	$L__BB9_39;
	ld.global.u32 	%r695, [%rd8+300];
	xor.b32  	%r1303, %r1303, %r695;
	ld.global.u32 	%r696, [%rd8+304];
	xor.b32  	%r1304, %r1304, %r696;
	ld.global.u32 	%r697, [%rd8+308];
	xor.b32  	%r1305, %r1305, %r697;
	ld.global.u32 	%r698, [%rd8+312];
	xor.b32  	%r1306, %r1306, %r698;
	ld.global.u32 	%r699, [%rd8+316];
	xor.b32  	%r1307, %r1307, %r699;
$L__BB9_39:
	add.s32 	%r1302, %r1302, 16;
	setp.ne.s32 	%p24, %r1302, 32;
	@%p24 bra 	$L__BB9_7;
	mad.lo.s32 	%r700, %r1296, -31, %r20;
	add.s32 	%r1296, %r700, 1;
	setp.ne.s32 	%p25, %r1296, 5;
	@%p25 bra 	$L__BB9_6;
	st.local.u32 	[%rd1+4], %r1303;
	st.local.v2.u32 	[%rd1+8], {%r1304, %r1305};
	st.local.v2.u32 	[%rd1+16], {%r1306, %r1307};
	setp.eq.s64 	%p26, %rd6, 1;
	@%p26 bra 	$L__BB9_116;
	mov.b32 	%r1303, 0;
	mov.u32 	%r1304, %r1303;
	mov.u32 	%r1397, %r1303;
	mov.u32 	%r1398, %r1303;
	mov.u32 	%r1307, %r1303;
	mov.u32 	%r1388, %r1303;
$L__BB9_43:
	mul.wide.u32 	%rd25, %r1388, 4;
	add.s64 	%rd26, %rd1, %rd25;
	ld.local.u32 	%r195, [%rd26+4];
	shl.b32 	%r196, %r1388, 5;
	mov.b32 	%r1394, 0;
$L__BB9_44:
	.pragma "nounroll";
	shr.u32 	%r703, %r195, %r1394;
	and.b32  	%r704, %r703, 1;
	setp.eq.b32 	%p27, %r704, 1;
	not.pred 	%p28, %p27;
	add.s32 	%r705, %r196, %r1394;
	mul.lo.s32 	%r706, %r705, 5;
	mul.wide.u32 	%rd27, %r706, 4;
	add.s64 	%rd9, %rd7, %rd27;
	@%p28 bra 	$L__BB9_46;
	ld.global.u32 	%r707, [%rd9];
	xor.b32  	%r1303, %r1303, %r707;
	ld.global.u32 	%r708, [%rd9+4];
	xor.b32  	%r1304, %r1304, %r708;
	ld.global.u32 	%r709, [%rd9+8];
	xor.b32  	%r1397, %r1397, %r709;
	ld.global.u32 	%r710, [%rd9+12];
	xor.b32  	%r1398, %r1398, %r710;
	ld.global.u32 	%r711, [%rd9+16];
	xor.b32  	%r1307, %r1307, %r711;
$L__BB9_46:
	and.b32  	%r713, %r703, 2;
	setp.eq.s32 	%p29, %r713, 0;
	@%p29 bra 	$L__BB9_48;
	ld.global.u32 	%r714, [%rd9+20];
	xor.b32  	%r1303, %r1303, %r714;
	ld.global.u32 	%r715, [%rd9+24];
	xor.b32  	%r1304, %r1304, %r715;
	ld.global.u32 	%r716, [%rd9+28];
	xor.b32  	%r1397, %r1397, %r716;
	ld.global.u32 	%r717, [%rd9+32];
	xor.b32  	%r1398, %r1398, %r717;
	ld.global.u32 	%r718, [%rd9+36];
	xor.b32  	%r1307, %r1307, %r718;
$L__BB9_48:
	and.b32  	%r720, %r703, 4;
	setp.eq.s32 	%p30, %r720, 0;
	@%p30 bra 	$L__BB9_50;
	ld.global.u32 	%r721, [%rd9+40];
	xor.b32  	%r1303, %r1303, %r721;
	ld.global.u32 	%r722, [%rd9+44];
	xor.b32  	%r1304, %r1304, %r722;
	ld.global.u32 	%r723, [%rd9+48];
	xor.b32  	%r1397, %r1397, %r723;
	ld.global.u32 	%r724, [%rd9+52];
	xor.b32  	%r1398, %r1398, %r724;
	ld.global.u32 	%r725, [%rd9+56];
	xor.b32  	%r1307, %r1307, %r725;
$L__BB9_50:
	and.b32  	%r727, %r703, 8;
	setp.eq.s32 	%p31, %r727, 0;
	@%p31 bra 	$L__BB9_52;
	ld.global.u32 	%r728, [%rd9+60];
	xor.b32  	%r1303, %r1303, %r728;
	ld.global.u32 	%r729, [%rd9+64];
	xor.b32  	%r1304, %r1304, %r729;
	ld.global.u32 	%r730, [%rd9+68];
	xor.b32  	%r1397, %r1397, %r730;
	ld.global.u32 	%r731, [%rd9+72];
	xor.b32  	%r1398, %r1398, %r731;
	ld.global.u32 	%r732, [%rd9+76];
	xor.b32  	%r1307, %r1307, %r732;
$L__BB9_52:
	and.b32  	%r734, %r703, 16;
	setp.eq.s32 	%p32, %r734, 0;
	@%p32 bra 	$L__BB9_54;
	ld.global.u32 	%r735, [%rd9+80];
	xor.b32  	%r1303, %r1303, %r735;
	ld.global.u32 	%r736, [%rd9+84];
	xor.b32  	%r1304, %r1304, %r736;
	ld.global.u32 	%r737, [%rd9+88];
	xor.b32  	%r1397, %r1397, %r737;
	ld.global.u32 	%r738, [%rd9+92];
	xor.b32  	%r1398, %r1398, %r738;
	ld.global.u32 	%r739, [%rd9+96];
	xor.b32  	%r1307, %r1307, %r739;
$L__BB9_54:
	and.b32  	%r741, %r703, 32;
	setp.eq.s32 	%p33, %r741, 0;
	@%p33 bra 	$L__BB9_56;
	ld.global.u32 	%r742, [%rd9+100];
	xor.b32  	%r1303, %r1303, %r742;
	ld.global.u32 	%r743, [%rd9+104];
	xor.b32  	%r1304, %r1304, %r743;
	ld.global.u32 	%r744, [%rd9+108];
	xor.b32  	%r1397, %r1397, %r744;
	ld.global.u32 	%r745, [%rd9+112];
	xor.b32  	%r1398, %r1398, %r745;
	ld.global.u32 	%r746, [%rd9+116];
	xor.b32  	%r1307, %r1307, %r746;
$L__BB9_56:
	and.b32  	%r748, %r703, 64;
	setp.eq.s32 	%p34, %r748, 0;
	@%p34 bra 	$L__BB9_58;
	ld.global.u32 	%r749, [%rd9+120];
	xor.b32  	%r1303, %r1303, %r749;
	ld.global.u32 	%r750, [%rd9+124];
	xor.b32  	%r1304, %r1304, %r750;
	ld.global.u32 	%r751, [%rd9+128];
	xor.b32  	%r1397, %r1397, %r751;
	ld.global.u32 	%r752, [%rd9+132];
	xor.b32  	%r1398, %r1398, %r752;
	ld.global.u32 	%r753, [%rd9+136];
	xor.b32  	%r1307, %r1307, %r753;
$L__BB9_58:
	and.b32  	%r755, %r703, 128;
	setp.eq.s32 	%p35, %r755, 0;
	@%p35 bra 	$L__BB9_60;
	ld.global.u32 	%r756, [%rd9+140];
	xor.b32  	%r1303, %r1303, %r756;
	ld.global.u32 	%r757, [%rd9+144];
	xor.b32  	%r1304, %r1304, %r757;
	ld.global.u32 	%r758, [%rd9+148];
	xor.b32  	%r1397, %r1397, %r758;
	ld.global.u32 	%r759, [%rd9+152];
	xor.b32  	%r1398, %r1398, %r759;
	ld.global.u32 	%r760, [%rd9+156];
	xor.b32  	%r1307, %r1307, %r760;
$L__BB9_60:
	and.b32  	%r762, %r703, 256;
	setp.eq.s32 	%p36, %r762, 0;
	@%p36 bra 	$L__BB9_62;
	ld.global.u32 	%r763, [%rd9+160];
	xor.b32  	%r1303, %r1303, %r763;
	ld.global.u32 	%r764, [%rd9+164];
	xor.b32  	%r1304, %r1304, %r764;
	ld.global.u32 	%r765, [%rd9+168];
	xor.b32  	%r1397, %r1397, %r765;
	ld.global.u32 	%r766, [%rd9+172];
	xor.b32  	%r1398, %r1398, %r766;
	ld.global.u32 	%r767, [%rd9+176];
	xor.b32  	%r1307, %r1307, %r767;
$L__BB9_62:
	and.b32  	%r769, %r703, 512;
	setp.eq.s32 	%p37, %r769, 0;
	@%p37 bra 	$L__BB9_64;
	ld.global.u32 	%r770, [%rd9+180];
	xor.b32  	%r1303, %r1303, %r770;
	ld.global.u32 	%r771, [%rd9+184];
	xor.b32  	%r1304, %r1304, %r771;
	ld.global.u32 	%r772, [%rd9+188];
	xor.b32  	%r1397, %r1397, %r772;
	ld.global.u32 	%r773, [%rd9+192];
	xor.b32  	%r1398, %r1398, %r773;
	ld.global.u32 	%r774, [%rd9+196];
	xor.b32  	%r1307, %r1307, %r774;
$L__BB9_64:
	and.b32  	%r776, %r703, 1024;
	setp.eq.s32 	%p38, %r776, 0;
	@%p38 bra 	$L__BB9_66;
	ld.global.u32 	%r777, [%rd9+200];
	xor.b32  	%r1303, %r1303, %r777;
	ld.global.u32 	%r778, [%rd9+204];
	xor.b32  	%r1304, %r1304, %r778;
	ld.global.u32 	%r779, [%rd9+208];
	xor.b32  	%r1397, %r1397, %r779;
	ld.global.u32 	%r780, [%rd9+212];
	xor.b32  	%r1398, %r1398, %r780;
	ld.global.u32 	%r781, [%rd9+216];
	xor.b32  	%r1307, %r1307, %r781;
$L__BB9_66:
	and.b32  	%r783, %r703, 2048;
	setp.eq.s32 	%p39, %r783, 0;
	@%p39 bra 	$L__BB9_68;
	ld.global.u32 	%r784, [%rd9+220];
	xor.b32  	%r1303, %r1303, %r784;
	ld.global.u32 	%r785, [%rd9+224];
	xor.b32  	%r1304, %r1304, %r785;
	ld.global.u32 	%r786, [%rd9+228];
	xor.b32  	%r1397, %r1397, %r786;
	ld.global.u32 	%r787, [%rd9+232];
	xor.b32  	%r1398, %r1398, %r787;
	ld.global.u32 	%r788, [%rd9+236];
	xor.b32  	%r1307, %r1307, %r788;
$L__BB9_68:
	and.b32  	%r790, %r703, 4096;
	setp.eq.s32 	%p40, %r790, 0;
	@%p40 bra 	$L__BB9_70;
	ld.global.u32 	%r791, [%rd9+240];
	xor.b32  	%r1303, %r1303, %r791;
	ld.global.u32 	%r792, [%rd9+244];
	xor.b32  	%r1304, %r1304, %r792;
	ld.global.u32 	%r793, [%rd9+248];
	xor.b32  	%r1397, %r1397, %r793;
	ld.global.u32 	%r794, [%rd9+252];
	xor.b32  	%r1398, %r1398, %r794;
	ld.global.u32 	%r795, [%rd9+256];
	xor.b32  	%r1307, %r1307, %r795;
$L__BB9_70:
	and.b32  	%r797, %r703, 8192;
	setp.eq.s32 	%p41, %r797, 0;
	@%p41 bra 	$L__BB9_72;
	ld.global.u32 	%r798, [%rd9+260];
	xor.b32  	%r1303, %r1303, %r798;
	ld.global.u32 	%r799, [%rd9+264];
	xor.b32  	%r1304, %r1304, %r799;
	ld.global.u32 	%r800, [%rd9+268];
	xor.b32  	%r1397, %r1397, %r800;
	ld.global.u32 	%r801, [%rd9+272];
	xor.b32  	%r1398, %r1398, %r801;
	ld.global.u32 	%r802, [%rd9+276];
	xor.b32  	%r1307, %r1307, %r802;
$L__BB9_72:
	and.b32  	%r804, %r703, 16384;
	setp.eq.s32 	%p42, %r804, 0;
	@%p42 bra 	$L__BB9_74;
	ld.global.u32 	%r805, [%rd9+280];
	xor.b32  	%r1303, %r1303, %r805;
	ld.global.u32 	%r806, [%rd9+284];
	xor.b32  	%r1304, %r1304, %r806;
	ld.global.u32 	%r807, [%rd9+288];
	xor.b32  	%r1397, %r1397, %r807;
	ld.global.u32 	%r808, [%rd9+292];
	xor.b32  	%r1398, %r1398, %r808;
	ld.global.u32 	%r809, [%rd9+296];
	xor.b32  	%r1307, %r1307, %r809;
$L__BB9_74:
	and.b32  	%r811, %r703, 32768;
	setp.eq.s32 	%p43, %r811, 0;
	@%p43 bra 	$L__BB9_76;
	ld.global.u32 	%r812, [%rd9+300];
	xor.b32  	%r1303, %r1303, %r812;
	ld.global.u32 	%r813, [%rd9+304];
	xor.b32  	%r1304, %r1304, %r813;
	ld.global.u32 	%r814, [%rd9+308];
	xor.b32  	%r1397, %r1397, %r814;
	ld.global.u32 	%r815, [%rd9+312];
	xor.b32  	%r1398, %r1398, %r815;
	ld.global.u32 	%r816, [%rd9+316];
	xor.b32  	%r1307, %r1307, %r816;
$L__BB9_76:
	add.s32 	%r1394, %r1394, 16;
	setp.ne.s32 	%p44, %r1394, 32;
	@%p44 bra 	$L__BB9_44;
	mad.lo.s32 	%r817, %r1388, -31, %r196;
	add.s32 	%r1388, %r817, 1;
	setp.ne.s32 	%p45, %r1388, 5;
	@%p45 bra 	$L__BB9_43;
	st.local.u32 	[%rd1+4], %r1303;
	st.local.v2.u32 	[%rd1+8], {%r1304, %r1397};
	st.local.v2.u32 	[%rd1+16], {%r1398, %r1307};
	setp.ne.s64 	%p46, %rd6, 3;
	@%p46 bra 	$L__BB9_116;
	mov.b32 	%r1303, 0;
	mov.u32 	%r1304, %r1303;
	mov.u32 	%r1489, %r1303;
	mov.u32 	%r1490, %r1303;
	mov.u32 	%r1307, %r1303;
	mov.u32 	%r1480, %r1303;
$L__BB9_80:
	mul.wide.u32 	%rd28, %r1480, 4;
	add.s64 	%rd29, %rd1, %rd28;
	ld.local.u32 	%r371, [%rd29+4];
	shl.b32 	%r372, %r1480, 5;
	mov.b32 	%r1486, 0;
$L__BB9_81:
	.pragma "nounroll";
	shr.u32 	%r820, %r371, %r1486;
	and.b32  	%r821, %r820, 1;
	setp.eq.b32 	%p47, %r821, 1;
	not.pred 	%p48, %p47;
	add.s32 	%r822, %r372, %r1486;
	mul.lo.s32 	%r823, %r822, 5;
	mul.wide.u32 	%rd30, %r823, 4;
	add.s64 	%rd10, %rd7, %rd30;
	@%p48 bra 	$L__BB9_83;
	ld.global.u32 	%r824, [%rd10];
	xor.b32  	%r1303, %r1303, %r824;
	ld.global.u32 	%r825, [%rd10+4];
	xor.b32  	%r1304, %r1304, %r825;
	ld.global.u32 	%r826, [%rd10+8];
	xor.b32  	%r1489, %r1489, %r826;
	ld.global.u32 	%r827, [%rd10+12];
	xor.b32  	%r1490, %r1490, %r827;
	ld.global.u32 	%r828, [%rd10+16];
	xor.b32  	%r1307, %r1307, %r828;
$L__BB9_83:
	and.b32  	%r830, %r820, 2;
	setp.eq.s32 	%p49, %r830, 0;
	@%p49 bra 	$L__BB9_85;
	ld.global.u32 	%r831, [%rd10+20];
	xor.b32  	%r1303, %r1303, %r831;
	ld.global.u32 	%r832, [%rd10+24];
	xor.b32  	%r1304, %r1304, %r832;
	ld.global.u32 	%r833, [%rd10+28];
	xor.b32  	%r1489, %r1489, %r833;
	ld.global.u32 	%r834, [%rd10+32];
	xor.b32  	%r1490, %r1490, %r834;
	ld.global.u32 	%r835, [%rd10+36];
	xor.b32  	%r1307, %r1307, %r835;
$L__BB9_85:
	and.b32  	%r837, %r820, 4;
	setp.eq.s32 	%p50, %r837, 0;
	@%p50 bra 	$L__BB9_87;
	ld.global.u32 	%r838, [%rd10+40];
	xor.b32  	%r1303, %r1303, %r838;
	ld.global.u32 	%r839, [%rd10+44];
	xor.b32  	%r1304, %r1304, %r839;
	ld.global.u32 	%r840, [%rd10+48];
	xor.b32  	%r1489, %r1489, %r840;
	ld.global.u32 	%r841, [%rd10+52];
	xor.b32  	%r1490, %r1490, %r841;
	ld.global.u32 	%r842, [%rd10+56];
	xor.b32  	%r1307, %r1307, %r842;
$L__BB9_87:
	and.b32  	%r844, %r820, 8;
	setp.eq.s32 	%p51, %r844, 0;
	@%p51 bra 	$L__BB9_89;
	ld.global.u32 	%r845, [%rd10+60];
	xor.b32  	%r1303, %r1303, %r845;
	ld.global.u32 	%r846, [%rd10+64];
	xor.b32  	%r1304, %r1304, %r846;
	ld.global.u32 	%r847, [%rd10+68];
	xor.b32  	%r1489, %r1489, %r847;
	ld.global.u32 	%r848, [%rd10+72];
	xor.b32  	%r1490, %r1490, %r848;
	ld.global.u32 	%r849, [%rd10+76];
	xor.b32  	%r1307, %r1307, %r849;
$L__BB9_89:
	and.b32  	%r851, %r820, 16;
	setp.eq.s32 	%p52, %r851, 0;
	@%p52 bra 	$L__BB9_91;
	ld.global.u32 	%r852, [%rd10+80];
	xor.b32  	%r1303, %r1303, %r852;
	ld.global.u32 	%r853, [%rd10+84];
	xor.b32  	%r1304, %r1304, %r853;
	ld.global.u32 	%r854, [%rd10+88];
	xor.b32  	%r1489, %r1489, %r854;
	ld.global.u32 	%r855, [%rd10+92];
	xor.b32  	%r1490, %r1490, %r855;
	ld.global.u32 	%r856, [%rd10+96];
	xor.b32  	%r1307, %r1307, %r856;
$L__BB9_91:
	and.b32  	%r858, %r820, 32;
	setp.eq.s32 	%p53, %r858, 0;
	@%p53 bra 	$L__BB9_93;
	ld.global.u32 	%r859, [%rd10+100];
	xor.b32  	%r1303, %r1303, %r859;
	ld.global.u32 	%r860, [%rd10+104];
	xor.b32  	%r1304, %r1304, %r860;
	ld.global.u32 	%r861, [%rd10+108];
	xor.b32  	%r1489, %r1489, %r861;
	ld.global.u32 	%r862, [%rd10+112];
	xor.b32  	%r1490, %r1490, %r862;
	ld.global.u32 	%r863, [%rd10+116];
	xor.b32  	%r1307, %r1307, %r863;
$L__BB9_93:
	and.b32  	%r865, %r820, 64;
	setp.eq.s32 	%p54, %r865, 0;
	@%p54 bra 	$L__BB9_95;
	ld.global.u32 	%r866, [%rd10+120];
	xor.b32  	%r1303, %r1303, %r866;
	ld.global.u32 	%r867, [%rd10+124];
	xor.b32  	%r1304, %r1304, %r867;
	ld.global.u32 	%r868, [%rd10+128];
	xor.b32  	%r1489, %r1489, %r868;
	ld.global.u32 	%r869, [%rd10+132];
	xor.b32  	%r1490, %r1490, %r869;
	ld.global.u32 	%r870, [%rd10+136];
	xor.b32  	%r1307, %r1307, %r870;
$L__BB9_95:
	and.b32  	%r872, %r820, 128;
	setp.eq.s32 	%p55, %r872, 0;
	@%p55 bra 	$L__BB9_97;
	ld.global.u32 	%r873, [%rd10+140];
	xor.b32  	%r1303, %r1303, %r873;
	ld.global.u32 	%r874, [%rd10+144];
	xor.b32  	%r1304, %r1304, %r874;
	ld.global.u32 	%r875, [%rd10+148];
	xor.b32  	%r1489, %r1489, %r875;
	ld.global.u32 	%r876, [%rd10+152];
	xor.b32  	%r1490, %r1490, %r876;
	ld.global.u32 	%r877, [%rd10+156];
	xor.b32  	%r1307, %r1307, %r877;
$L__BB9_97:
	and.b32  	%r879, %r820, 256;
	setp.eq.s32 	%p56, %r879, 0;
	@%p56 bra 	$L__BB9_99;
	ld.global.u32 	%r880, [%rd10+160];
	xor.b32  	%r1303, %r1303, %r880;
	ld.global.u32 	%r881, [%rd10+164];
	xor.b32  	%r1304, %r1304, %r881;
	ld.global.u32 	%r882, [%rd10+168];
	xor.b32  	%r1489, %r1489, %r882;
	ld.global.u32 	%r883, [%rd10+172];
	xor.b32  	%r1490, %r1490, %r883;
	ld.global.u32 	%r884, [%rd10+176];
	xor.b32  	%r1307, %r1307, %r884;
$L__BB9_99:
	and.b32  	%r886, %r820, 512;
	setp.eq.s32 	%p57, %r886, 0;
	@%p57 bra 	$L__BB9_101;
	ld.global.u32 	%r887, [%rd10+180];
	xor.b32  	%r1303, %r1303, %r887;
	ld.global.u32 	%r888, [%rd10+184];
	xor.b32  	%r1304, %r1304, %r888;
	ld.global.u32 	%r889, [%rd10+188];
	xor.b32  	%r1489, %r1489, %r889;
	ld.global.u32 	%r890, [%rd10+192];
	xor.b32  	%r1490, %r1490, %r890;
	ld.global.u32 	%r891, [%rd10+196];
	xor.b32  	%r1307, %r1307, %r891;
$L__BB9_101:
	and.b32  	%r893, %r820, 1024;
	setp.eq.s32 	%p58, %r893, 0;
	@%p58 bra 	$L__BB9_103;
	ld.global.u32 	%r894, [%rd10+200];
	xor.b32  	%r1303, %r1303, %r894;
	ld.global.u32 	%r895, [%rd10+204];
	xor.b32  	%r1304, %r1304, %r895;
	ld.global.u32 	%r896, [%rd10+208];
	xor.b32  	%r1489, %r1489, %r896;
	ld.global.u32 	%r897, [%rd10+212];
	xor.b32  	%r1490, %r1490, %r897;
	ld.global.u32 	%r898, [%rd10+216];
	xor.b32  	%r1307, %r1307, %r898;
$L__BB9_103:
	and.b32  	%r900, %r820, 2048;
	setp.eq.s32 	%p59, %r900, 0;
	@%p59 bra 	$L__BB9_105;
	ld.global.u32 	%r901, [%rd10+220];
	xor.b32  	%r1303, %r1303, %r901;
	ld.global.u32 	%r902, [%rd10+224];
	xor.b32  	%r1304, %r1304, %r902;
	ld.global.u32 	%r903, [%rd10+228];
	xor.b32  	%r1489, %r1489, %r903;
	ld.global.u32 	%r904, [%rd10+232];
	xor.b32  	%r1490, %r1490, %r904;
	ld.global.u32 	%r905, [%rd10+236];
	xor.b32  	%r1307, %r1307, %r905;
$L__BB9_105:
	and.b32  	%r907, %r820, 4096;
	setp.eq.s32 	%p60, %r907, 0;
	@%p60 bra 	$L__BB9_107;
	ld.global.u32 	%r908, [%rd10+240];
	xor.b32  	%r1303, %r1303, %r908;
	ld.global.u32 	%r909, [%rd10+244];
	xor.b32  	%r1304, %r1304, %r909;
	ld.global.u32 	%r910, [%rd10+248];
	xor.b32  	%r1489, %r1489, %r910;
	ld.global.u32 	%r911, [%rd10+252];
	xor.b32  	%r1490, %r1490, %r911;
	ld.global.u32 	%r912, [%rd10+256];
	xor.b32  	%r1307, %r1307, %r912;
$L__BB9_107:
	and.b32  	%r914, %r820, 8192;
	setp.eq.s32 	%p61, %r914, 0;
	@%p61 bra 	$L__BB9_109;
	ld.global.u32 	%r915, [%rd10+260];
	xor.b32  	%r1303, %r1303, %r915;
	ld.global.u32 	%r916, [%rd10+264];
	xor.b32  	%r1304, %r1304, %r916;
	ld.global.u32 	%r917, [%rd10+268];
	xor.b32  	%r1489, %r1489, %r917;
	ld.global.u32 	%r918, [%rd10+272];
	xor.b32  	%r1490, %r1490, %r918;
	ld.global.u32 	%r919, [%rd10+276];
	xor.b32  	%r1307, %r1307, %r919;
$L__BB9_109:
	and.b32  	%r921, %r820, 16384;
	setp.eq.s32 	%p62, %r921, 0;
	@%p62 bra 	$L__BB9_111;
	ld.global.u32 	%r922, [%rd10+280];
	xor.b32  	%r1303, %r1303, %r922;
	ld.global.u32 	%r923, [%rd10+284];
	xor.b32  	%r1304, %r1304, %r923;
	ld.global.u32 	%r924, [%rd10+288];
	xor.b32  	%r1489, %r1489, %r924;
	ld.global.u32 	%r925, [%rd10+292];
	xor.b32  	%r1490, %r1490, %r925;
	ld.global.u32 	%r926, [%rd10+296];
	xor.b32  	%r1307, %r1307, %r926;
$L__BB9_111:
	and.b32  	%r928, %r820, 32768;
	setp.eq.s32 	%p63, %r928, 0;
	@%p63 bra 	$L__BB9_113;
	ld.global.u32 	%r929, [%rd10+300];
	xor.b32  	%r1303, %r1303, %r929;
	ld.global.u32 	%r930, [%rd10+304];
	xor.b32  	%r1304, %r1304, %r930;
	ld.global.u32 	%r931, [%rd10+308];
	xor.b32  	%r1489, %r1489, %r931;
	ld.global.u32 	%r932, [%rd10+312];
	xor.b32  	%r1490, %r1490, %r932;
	ld.global.u32 	%r933, [%rd10+316];
	xor.b32  	%r1307, %r1307, %r933;
$L__BB9_113:
	add.s32 	%r1486, %r1486, 16;
	setp.ne.s32 	%p64, %r1486, 32;
	@%p64 bra 	$L__BB9_81;
	mad.lo.s32 	%r934, %r1480, -31, %r372;
	add.s32 	%r1480, %r934, 1;
	setp.ne.s32 	%p65, %r1480, 5;
	@%p65 bra 	$L__BB9_80;
	st.local.u32 	[%rd1+4], %r1303;
	st.local.v2.u32 	[%rd1+8], {%r1304, %r1489};
	st.local.v2.u32 	[%rd1+16], {%r1490, %r1307};
$L__BB9_116:
	shr.u64 	%rd57, %rd5, 2;
	add.s32 	%r1290, %r1290, 1;
	setp.gt.u64 	%p66, %rd5, 3;
	@%p66 bra 	$L__BB9_4;
$L__BB9_117:
	shr.u32 	%r936, %r1303, 2;
	xor.b32  	%r937, %r936, %r1303;
	shl.b32 	%r938, %r1307, 4;
	shl.b32 	%r939, %r937, 1;
	xor.b32  	%r940, %r939, %r938;
	xor.b32  	%r941, %r940, %r937;
	xor.b32  	%r942, %r941, %r1307;
	add.s32 	%r943, %r5, %r942;
	add.s32 	%r944, %r943, -637770787;
	shr.u32 	%r945, %r1304, 2;
	xor.b32  	%r946, %r945, %r1304;
	shl.b32 	%r947, %r942, 4;
	shl.b32 	%r948, %r946, 1;
	xor.b32  	%r949, %r948, %r947;
	xor.b32  	%r950, %r949, %r946;
	xor.b32  	%r951, %r950, %r942;
	add.s32 	%r952, %r5, %r951;
	add.s32 	%r953, %r952, -637408350;
	cvt.u64.u32 	%rd31, %r944;
	mul.wide.u32 	%rd32, %r953, 2097152;
	xor.b64  	%rd33, %rd32, %rd31;
	cvt.rn.f64.u64 	%fd188, %rd33;
	fma.rn.f64 	%fd189, %fd188, 0d3CA0000000000000, 0d3C90000000000000;
	fma.rn.f64 	%fd190, %fd1, %fd189, %fd186;
	mul.wide.u32 	%rd34, %r1286, 8;
	add.s64 	%rd35, %rd2, %rd34;
	st.local.f64 	[%rd35], %fd190;
	mov.b32 	%r1286, 1;
	mov.pred 	%p372, 0;
	@%p1 bra 	$L__BB9_2;
	ld.local.v2.f64 	{%fd599, %fd598}, [%rd2];
	add.f64 	%fd191, %fd599, %fd598;
	add.f64 	%fd4, %fd191, 0d3FF0000000000000;
	{
	.reg .b32 %temp; 
	mov.b64 	{%temp, %r548}, %fd4;
	}
	mov.f64 	%fd192, 0d4000000000000000;
	{
	.reg .b32 %temp; 
	mov.b64 	{%temp, %r954}, %fd192;
	}
	and.b32  	%r550, %r954, 2146435072;
	setp.eq.s32 	%p68, %r550, 1062207488;
	abs.f64 	%fd5, %fd4;
	{ // callseq 44, 0
	.param .b64 param0;
	st.param.f64 	[param0], %fd5;
	.param .b64 retval0;
	call.uni (retval0), 
	__internal_accurate_pow, 
	(
	param0
	);
	ld.param.f64 	%fd193, [retval0];
	} // callseq 44
	setp.lt.s32 	%p69, %r548, 0;
	neg.f64 	%fd195, %fd193;
	selp.f64 	%fd196, %fd195, %fd193, %p68;
	selp.f64 	%fd563, %fd196, %fd193, %p69;
	setp.neu.f64 	%p70, %fd4, 0d0000000000000000;
	@%p70 bra 	$L__BB9_120;
	setp.eq.s32 	%p71, %r550, 1062207488;
	selp.b32 	%r955, %r548, 0, %p71;
	setp.lt.s32 	%p72, %r954, 0;
	or.b32  	%r956, %r955, 2146435072;
	selp.b32 	%r957, %r956, %r955, %p72;
	mov.b32 	%r958, 0;
	mov.b64 	%fd563, {%r958, %r957};
$L__BB9_120:
	add.f64 	%fd197, %fd4, 0d4000000000000000;
	{
	.reg .b32 %temp; 
	mov.b64 	{%temp, %r959}, %fd197;
	}
	and.b32  	%r960, %r959, 2146435072;
	setp.ne.s32 	%p73, %r960, 2146435072;
	@%p73 bra 	$L__BB9_125;
	setp.num.f64 	%p74, %fd4, %fd4;
	@%p74 bra 	$L__BB9_123;
	mov.f64 	%fd198, 0d4000000000000000;
	add.rn.f64 	%fd563, %fd4, %fd198;
	bra.uni 	$L__BB9_125;
$L__BB9_123:
	setp.neu.f64 	%p75, %fd5, 0d7FF0000000000000;
	@%p75 bra 	$L__BB9_125;
	setp.lt.s32 	%p76, %r548, 0;
	setp.eq.s32 	%p77, %r550, 1062207488;
	setp.lt.s32 	%p78, %r954, 0;
	selp.b32 	%r962, 0, 2146435072, %p78;
	and.b32  	%r963, %r954, 2147483647;
	setp.ne.s32 	%p79, %r963, 1071644672;
	or.b32  	%r964, %r962, -2147483648;
	selp.b32 	%r965, %r964, %r962, %p79;
	selp.b32 	%r966, %r965, %r962, %p77;
	selp.b32 	%r967, %r966, %r962, %p76;
	mov.b32 	%r968, 0;
	mov.b64 	%fd563, {%r968, %r967};
$L__BB9_125:
	setp.eq.s32 	%p80, %r550, 1062207488;
	fma.rn.f64 	%fd12, %fd599, 0dC02C000000000000, 0d4033000000000000;
	{
	.reg .b32 %temp; 
	mov.b64 	{%temp, %r551}, %fd599;
	}
	abs.f64 	%fd13, %fd599;
	{ // callseq 45, 0
	.param .b64 param0;
	st.param.f64 	[param0], %fd13;
	.param .b64 retval0;
	call.uni (retval0), 
	__internal_accurate_pow, 
	(
	param0
	);
	ld.param.f64 	%fd199, [retval0];
	} // callseq 45
	setp.lt.s32 	%p81, %r551, 0;
	neg.f64 	%fd201, %fd199;
	selp.f64 	%fd202, %fd201, %fd199, %p80;
	selp.f64 	%fd565, %fd202, %fd199, %p81;
	setp.neu.f64 	%p82, %fd599, 0d0000000000000000;
	@%p82 bra 	$L__BB9_127;
	setp.eq.s32 	%p83, %r550, 1062207488;
	selp.b32 	%r970, %r551, 0, %p83;
	setp.lt.s32 	%p84, %r954, 0;
	or.b32  	%r971, %r970, 2146435072;
	selp.b32 	%r972, %r971, %r970, %p84;
	mov.b32 	%r973, 0;
	mov.b64 	%fd565, {%r973, %r972};
$L__BB9_127:
	add.f64 	%fd203, %fd599, 0d4000000000000000;
	{
	.reg .b32 %temp; 
	mov.b64 	{%temp, %r974}, %fd203;
	}
	and.b32  	%r975, %r974, 2146435072;
	setp.ne.s32 	%p85, %r975, 2146435072;
	@%p85 bra 	$L__BB9_132;
	setp.num.f64 	%p86, %fd599, %fd599;
	@%p86 bra 	$L__BB9_130;
	mov.f64 	%fd204, 0d4000000000000000;
	add.rn.f64 	%fd565, %fd599, %fd204;
	bra.uni 	$L__BB9_132;
$L__BB9_130:
	setp.neu.f64 	%p87, %fd13, 0d7FF0000000000000;
	@%p87 bra 	$L__BB9_132;
	setp.lt.s32 	%p88, %r551, 0;
	setp.eq.s32 	%p89, %r550, 1062207488;
	setp.lt.s32 	%p90, %r954, 0;
	selp.b32 	%r977, 0, 2146435072, %p90;
	and.b32  	%r978, %r954, 2147483647;
	setp.ne.s32 	%p91, %r978, 1071644672;
	or.b32  	%r979, %r977, -2147483648;
	selp.b32 	%r980, %r979, %r977, %p91;
	selp.b32 	%r981, %r980, %r977, %p89;
	selp.b32 	%r982, %r981, %r977, %p88;
	mov.b32 	%r983, 0;
	mov.b64 	%fd565, {%r983, %r982};
$L__BB9_132:
	setp.eq.s32 	%p92, %r550, 1062207488;
	setp.eq.f64 	%p93, %fd599, 0d3FF0000000000000;
	selp.f64 	%fd20, 0d3FF0000000000000, %fd565, %p93;
	fma.rn.f64 	%fd205, %fd20, 0d4008000000000000, %fd12;
	mul.f64 	%fd21, %fd598, 0d402C000000000000;
	sub.f64 	%fd206, %fd205, %fd21;
	mul.f64 	%fd22, %fd599, 0d4018000000000000;
	mul.f64 	%fd23, %fd22, %fd598;
	add.f64 	%fd24, %fd23, %fd206;
	{
	.reg .b32 %temp; 
	mov.b64 	{%temp, %r552}, %fd598;
	}
	abs.f64 	%fd25, %fd598;
	{ // callseq 46, 0
	.param .b64 param0;
	st.param.f64 	[param0], %fd25;
	.param .b64 retval0;
	call.uni (retval0), 
	__internal_accurate_pow, 
	(
	param0
	);
	ld.param.f64 	%fd207, [retval0];
	} // callseq 46
	setp.lt.s32 	%p94, %r552, 0;
	neg.f64 	%fd209, %fd207;
	selp.f64 	%fd210, %fd209, %fd207, %p92;
	selp.f64 	%fd567, %fd210, %fd207, %p94;
	setp.neu.f64 	%p95, %fd598, 0d0000000000000000;
	@%p95 bra 	$L__BB9_134;
	setp.eq.s32 	%p96, %r550, 1062207488;
	selp.b32 	%r985, %r552, 0, %p96;
	setp.lt.s32 	%p97, %r954, 0;
	or.b32  	%r986, %r985, 2146435072;
	selp.b32 	%r987, %r986, %r985, %p97;
	mov.b32 	%r988, 0;
	mov.b64 	%fd567, {%r988, %r987};
$L__BB9_134:
	add.f64 	%fd211, %fd598, 0d4000000000000000;
	{
	.reg .b32 %temp; 
	mov.b64 	{%temp, %r989}, %fd211;
	}
	and.b32  	%r990, %r989, 2146435072;
	setp.ne.s32 	%p98, %r990, 2146435072;
	@%p98 bra 	$L__BB9_139;
	setp.num.f64 	%p99, %fd598, %fd598;
	@%p99 bra 	$L__BB9_137;
	mov.f64 	%fd212, 0d4000000000000000;
	add.rn.f64 	%fd567, %fd598, %fd212;
	bra.uni 	$L__BB9_139;
$L__BB9_137:
	setp.neu.f64 	%p100, %fd25, 0d7FF0000000000000;
	@%p100 bra 	$L__BB9_139;
	setp.lt.s32 	%p101, %r552, 0;
	setp.eq.s32 	%p102, %r550, 1062207488;
	setp.lt.s32 	%p103, %r954, 0;
	selp.b32 	%r992, 0, 2146435072, %p103;
	and.b32  	%r993, %r954, 2147483647;
	setp.ne.s32 	%p104, %r993, 1071644672;
	or.b32  	%r994, %r992, -2147483648;
	selp.b32 	%r995, %r994, %r992, %p104;
	selp.b32 	%r996, %r995, %r992, %p102;
	selp.b32 	%r997, %r996, %r992, %p101;
	mov.b32 	%r998, 0;
	mov.b64 	%fd567, {%r998, %r997};
$L__BB9_139:
	setp.eq.s32 	%p105, %r550, 1062207488;
	setp.eq.f64 	%p106, %fd598, 0d3FF0000000000000;
	selp.f64 	%fd32, 0d3FF0000000000000, %fd567, %p106;
	fma.rn.f64 	%fd213, %fd32, 0d4008000000000000, %fd24;
	setp.eq.f64 	%p107, %fd4, 0d3FF0000000000000;
	selp.f64 	%fd214, 0d3FF0000000000000, %fd563, %p107;
	fma.rn.f64 	%fd33, %fd214, %fd213, 0d3FF0000000000000;
	add.f64 	%fd215, %fd599, %fd599;
	mul.f64 	%fd216, %fd598, 0d4008000000000000;
	sub.f64 	%fd34, %fd215, %fd216;
	{
	.reg .b32 %temp; 
	mov.b64 	{%temp, %r553}, %fd34;
	}
	abs.f64 	%fd35, %fd34;
	{ // callseq 47, 0
	.param .b64 param0;
	st.param.f64 	[param0], %fd35;
	.param .b64 retval0;
	call.uni (retval0), 
	__internal_accurate_pow, 
	(
	param0
	);
	ld.param.f64 	%fd217, [retval0];
	} // callseq 47
	setp.lt.s32 	%p108, %r553, 0;
	neg.f64 	%fd219, %fd217;
	selp.f64 	%fd220, %fd219, %fd217, %p105;
	selp.f64 	%fd569, %fd220, %fd217, %p108;
	setp.neu.f64 	%p109, %fd34, 0d0000000000000000;
	@%p109 bra 	$L__BB9_141;
	setp.eq.s32 	%p110, %r550, 1062207488;
	selp.b32 	%r1000, %r553, 0, %p110;
	setp.lt.s32 	%p111, %r954, 0;
	or.b32  	%r1001, %r1000, 2146435072;
	selp.b32 	%r1002, %r1001, %r1000, %p111;
	mov.b32 	%r1003, 0;
	mov.b64 	%fd569, {%r1003, %r1002};
$L__BB9_141:
	add.f64 	%fd221, %fd34, 0d4000000000000000;
	{
	.reg .b32 %temp; 
	mov.b64 	{%temp, %r1004}, %fd221;
	}
	and.b32  	%r1005, %r1004, 2146435072;
	setp.ne.s32 	%p112, %r1005, 2146435072;
	@%p112 bra 	$L__BB9_146;
	setp.num.f64 	%p113, %fd34, %fd34;
	@%p113 bra 	$L__BB9_144;
	mov.f64 	%fd222, 0d4000000000000000;
	add.rn.f64 	%fd569, %fd34, %fd222;
	bra.uni 	$L__BB9_146;
$L__BB9_144:
	setp.neu.f64 	%p114, %fd35, 0d7FF0000000000000;
	@%p114 bra 	$L__BB9_146;
	setp.lt.s32 	%p115, %r553, 0;
	setp.eq.s32 	%p116, %r550, 1062207488;
	setp.lt.s32 	%p117, %r954, 0;
	selp.b32 	%r1007, 0, 2146435072, %p117;
	and.b32  	%r1008, %r954, 2147483647;
	setp.ne.s32 	%p118, %r1008, 1071644672;
	or.b32  	%r1009, %r1007, -2147483648;
	selp.b32 	%r1010, %r1009, %r1007, %p118;
	selp.b32 	%r1011, %r1010, %r1007, %p116;
	selp.b32 	%r1012, %r1011, %r1007, %p115;
	mov.b32 	%r1013, 0;
	mov.b64 	%fd569, {%r1013, %r1012};
$L__BB9_146:
	setp.ne.s32 	%p119, %r1, 0;
	setp.eq.f64 	%p120, %fd34, 0d3FF0000000000000;
	selp.f64 	%fd223, 0d3FF0000000000000, %fd569, %p120;
	fma.rn.f64 	%fd42, %fd599, 0dC040000000000000, 0d4032000000000000;
	fma.rn.f64 	%fd224, %fd20, 0d4028000000000000, %fd42;
	mul.f64 	%fd43, %fd598, 0d4048000000000000;
	add.f64 	%fd225, %fd43, %fd224;
	mul.f64 	%fd44, %fd599, 0d4042000000000000;
	mul.f64 	%fd45, %fd44, %fd598;
	sub.f64 	%fd226, %fd225, %fd45;
	fma.rn.f64 	%fd227, %fd32, 0d403B000000000000, %fd226;
	fma.rn.f64 	%fd228, %fd227, %fd223, 0d403E000000000000;
	mul.f64 	%fd602, %fd33, %fd228;
	cvta.to.global.u64 	%rd36, %rd13;
	shl.b64 	%rd37, %rd4, 3;
	add.s64 	%rd12, %rd36, %rd37;
	st.global.f64 	[%rd12], %fd602;
	@%p119 bra 	$L__BB9_148;
	st.local.f64 	[%rd3], %fd602;
	mov.u64 	%rd38, $str;
	cvta.global.u64 	%rd39, %rd38;
	{ // callseq 48, 0
	.param .b64 param0;
	st.param.b64 	[param0], %rd39;
	.param .b64 param1;
	st.param.b64 	[param1], %rd19;
	.param .b32 retval0;
	call.uni (retval0), 
	vprintf, 
	(
	param0, 
	param1
	);
	ld.param.b32 	%r1014, [retval0];
	} // callseq 48
$L__BB9_148:
	ld.param.u32 	%r1283, [_Z14optimizeKernelIN4util14GoldsteinPriceILi2EEELi2ELj256EEvddPdPiS3_S3_iib_param_7];
	cvt.rn.f32.f64 	%f1, %fd4;
	abs.f32 	%f2, %f1;
	setp.lt.f32 	%p121, %f2, 0f00800000;
	mul.f32 	%f4, %f2, 0f4B800000;
	selp.f32 	%f5, %f4, %f2, %p121;
	selp.f32 	%f6, 0fC1C00000, 0f00000000, %p121;
	mov.b32 	%r1016, %f5;
	add.s32 	%r1017, %r1016, -1060439283;
	and.b32  	%r1018, %r1017, -8388608;
	sub.s32 	%r1019, %r1016, %r1018;
	mov.b32 	%f7, %r1019;
	cvt.rn.f32.s32 	%f8, %r1018;
	fma.rn.f32 	%f9, %f8, 0f34000000, %f6;
	add.f32 	%f10, %f7, 0fBF800000;
	add.f32 	%f11, %f7, 0f3F800000;
	rcp.approx.ftz.f32 	%f12, %f11;
	add.f32 	%f13, %f10, %f10;
	mul.f32 	%f14, %f13, %f12;
	mul.f32 	%f15, %f14, %f14;
	sub.f32 	%f16, %f10, %f14;
	add.f32 	%f17, %f16, %f16;
	neg.f32 	%f18, %f14;
	fma.rn.f32 	%f19, %f18, %f10, %f17;
	mul.rn.f32 	%f20, %f12, %f19;
	fma.rn.f32 	%f21, %f15, 0f3A2C32E4, 0f3B52E7DB;
	fma.rn.f32 	%f22, %f21, %f15, 0f3C93BB73;
	fma.rn.f32 	%f23, %f22, %f15, 0f3DF6384F;
	mul.rn.f32 	%f24, %f23, %f15;
	fma.rn.f32 	%f25, %f14, 0f3FB8AA3B, %f9;
	sub.f32 	%f26, %f9, %f25;
	fma.rn.f32 	%f27, %f14, 0f3FB8AA3B, %f26;
	fma.rn.f32 	%f28, %f20, 0f3FB8AA3B, %f27;
	fma.rn.f32 	%f29, %f14, 0f32A55E34, %f28;
	mul.f32 	%f30, %f24, 0f40400000;
	fma.rn.f32 	%f31, %f30, %f20, %f29;
	fma.rn.f32 	%f32, %f24, %f14, %f31;
	add.rn.f32 	%f33, %f25, %f32;
	neg.f32 	%f34, %f25;
	add.rn.f32 	%f35, %f33, %f34;
	neg.f32 	%f36, %f35;
	add.rn.f32 	%f37, %f32, %f36;
	mov.f32 	%f38, 0f40000000;
	mul.rn.f32 	%f39, %f33, %f38;
	neg.f32 	%f40, %f39;
	fma.rn.f32 	%f41, %f33, 0f40000000, %f40;
	fma.rn.f32 	%f42, %f37, 0f40000000, %f41;
	cvt.rni.f32.f32 	%f43, %f39;
	sub.f32 	%f44, %f39, %f43;
	add.f32 	%f45, %f44, %f42;
	fma.rn.f32 	%f46, %f45, 0f391FCB8E, 0f3AAF85ED;
	fma.rn.f32 	%f47, %f46, %f45, 0f3C1D9856;
	fma.rn.f32 	%f48, %f47, %f45, 0f3D6357BB;
	fma.rn.f32 	%f49, %f48, %f45, 0f3E75FDEC;
	fma.rn.f32 	%f50, %f49, %f45, 0f3F317218;
	fma.rn.f32 	%f51, %f50, %f45, 0f3F800000;
	cvt.rzi.s32.f32 	%r1020, %f43;
	setp.gt.f32 	%p122, %f43, 0f00000000;
	selp.b32 	%r1021, 0, -2097152000, %p122;
	add.s32 	%r1022, %r1021, 2130706432;
	mov.b32 	%f52, %r1022;
	mul.f32 	%f53, %f51, %f52;
	shl.b32 	%r1023, %r1020, 23;
	sub.s32 	%r1024, %r1023, %r1021;
	mov.b32 	%f54, %r1024;
	mul.f32 	%f55, %f53, %f54;
	abs.f32 	%f56, %f39;
	setp.gt.f32 	%p123, %f56, 0f43180000;
	setp.lt.f32 	%p124, %f39, 0f00000000;
	selp.f32 	%f57, 0f00000000, 0f7F800000, %p124;
	selp.f32 	%f58, %f57, %f55, %p123;
	setp.eq.f32 	%p125, %f1, 0f3F800000;
	setp.nan.f32 	%p126, %f2, %f2;
	setp.eq.f32 	%p127, %f1, 0f00000000;
	setp.eq.f32 	%p128, %f2, 0f7F800000;
	or.pred  	%p129, %p127, %p128;
	add.f32 	%f59, %f1, %f1;
	mov.b32 	%r1025, %f59;
	and.b32  	%r1026, %r1025, 2147483647;
	mov.b32 	%f60, %r1026;
	add.rn.f32 	%f61, %f1, %f38;
	mov.f32 	%f62, 0f3F800000;
	mul.rn.f32 	%f63, %f33, %f62;
	sub.f32 	%f64, %f33, %f63;
	add.f32 	%f65, %f37, %f64;
	cvt.rni.f32.f32 	%f66, %f63;
	sub.f32 	%f67, %f63, %f66;
	add.f32 	%f68, %f67, %f65;
	fma.rn.f32 	%f69, %f68, 0f391FCB8E, 0f3AAF85ED;
	fma.rn.f32 	%f70, %f69, %f68, 0f3C1D9856;
	fma.rn.f32 	%f71, %f70, %f68, 0f3D6357BB;
	fma.rn.f32 	%f72, %f71, %f68, 0f3E75FDEC;
	fma.rn.f32 	%f73, %f72, %f68, 0f3F317218;
	fma.rn.f32 	%f74, %f73, %f68, 0f3F800000;
	cvt.rzi.s32.f32 	%r1027, %f66;
	setp.gt.f32 	%p130, %f66, 0f00000000;
	selp.b32 	%r1028, 0, -2097152000, %p130;
	add.s32 	%r1029, %r1028, 2130706432;
	mov.b32 	%f75, %r1029;
	mul.f32 	%f76, %f74, %f75;
	shl.b32 	%r1030, %r1027, 23;
	sub.s32 	%r1031, %r1030, %r1028;
	mov.b32 	%f77, %r1031;
	mul.f32 	%f78, %f76, %f77;
	abs.f32 	%f79, %f63;
	setp.gt.f32 	%p131, %f79, 0f43180000;
	setp.lt.f32 	%p132, %f63, 0f00000000;
	selp.f32 	%f80, 0f00000000, 0f7F800000, %p132;
	selp.f32 	%f81, %f80, %f78, %p131;
	setp.geu.f32 	%p133, %f1, 0f00000000;
	neg.f32 	%f82, %f81;
	add.rn.f32 	%f83, %f1, %f62;
	cvt.rn.f32.f64 	%f84, %fd599;
	abs.f32 	%f85, %f84;
	setp.lt.f32 	%p134, %f85, 0f00800000;
	mul.f32 	%f87, %f85, 0f4B800000;
	selp.f32 	%f88, %f87, %f85, %p134;
	selp.f32 	%f89, 0fC1C00000, 0f00000000, %p134;
	mov.b32 	%r1032, %f88;
	add.s32 	%r1033, %r1032, -1060439283;
	and.b32  	%r1034, %r1033, -8388608;
	sub.s32 	%r1035, %r1032, %r1034;
	mov.b32 	%f90, %r1035;
	cvt.rn.f32.s32 	%f91, %r1034;
	fma.rn.f32 	%f92, %f91, 0f34000000, %f89;
	add.f32 	%f93, %f90, 0fBF800000;
	add.f32 	%f94, %f90, 0f3F800000;
	rcp.approx.ftz.f32 	%f95, %f94;
	add.f32 	%f96, %f93, %f93;
	mul.f32 	%f97, %f96, %f95;
	mul.f32 	%f98, %f97, %f97;
	sub.f32 	%f99, %f93, %f97;
	add.f32 	%f100, %f99, %f99;
	neg.f32 	%f101, %f97;
	fma.rn.f32 	%f102, %f101, %f93, %f100;
	mul.rn.f32 	%f103, %f95, %f102;
	fma.rn.f32 	%f104, %f98, 0f3A2C32E4, 0f3B52E7DB;
	fma.rn.f32 	%f105, %f104, %f98, 0f3C93BB73;
	fma.rn.f32 	%f106, %f105, %f98, 0f3DF6384F;
	mul.rn.f32 	%f107, %f106, %f98;
	fma.rn.f32 	%f108, %f97, 0f3FB8AA3B, %f92;
	sub.f32 	%f109, %f92, %f108;
	fma.rn.f32 	%f110, %f97, 0f3FB8AA3B, %f109;
	fma.rn.f32 	%f111, %f103, 0f3FB8AA3B, %f110;
	fma.rn.f32 	%f112, %f97, 0f32A55E34, %f111;
	mul.f32 	%f113, %f107, 0f40400000;
	fma.rn.f32 	%f114, %f113, %f103, %f112;
	fma.rn.f32 	%f115, %f107, %f97, %f114;
	add.rn.f32 	%f116, %f108, %f115;
	neg.f32 	%f117, %f108;
	add.rn.f32 	%f118, %f116, %f117;
	neg.f32 	%f119, %f118;
	add.rn.f32 	%f120, %f115, %f119;
	mul.rn.f32 	%f121, %f116, %f38;
	neg.f32 	%f122, %f121;
	fma.rn.f32 	%f123, %f116, 0f40000000, %f122;
	fma.rn.f32 	%f124, %f120, 0f40000000, %f123;
	cvt.rni.f32.f32 	%f125, %f121;
	sub.f32 	%f126, %f121, %f125;
	add.f32 	%f127, %f126, %f124;
	fma.rn.f32 	%f128, %f127, 0f391FCB8E, 0f3AAF85ED;
	fma.rn.f32 	%f129, %f128, %f127, 0f3C1D9856;
	fma.rn.f32 	%f130, %f129, %f127, 0f3D6357BB;
	fma.rn.f32 	%f131, %f130, %f127, 0f3E75FDEC;
	fma.rn.f32 	%f132, %f131, %f127, 0f3F317218;
	fma.rn.f32 	%f133, %f132, %f127, 0f3F800000;
	cvt.rzi.s32.f32 	%r1036, %f125;
	setp.gt.f32 	%p135, %f125, 0f00000000;
	selp.b32 	%r1037, 0, -2097152000, %p135;
	add.s32 	%r1038, %r1037, 2130706432;
	mov.b32 	%f134, %r1038;
	mul.f32 	%f135, %f133, %f134;
	shl.b32 	%r1039, %r1036, 23;
	sub.s32 	%r1040, %r1039, %r1037;
	mov.b32 	%f136, %r1040;
	mul.f32 	%f137, %f135, %f136;
	abs.f32 	%f138, %f121;
	setp.gt.f32 	%p136, %f138, 0f43180000;
	setp.lt.f32 	%p137, %f121, 0f00000000;
	selp.f32 	%f139, 0f00000000, 0f7F800000, %p137;
	selp.f32 	%f140, %f139, %f137, %p136;
	setp.eq.f32 	%p138, %f84, 0f3F800000;
	setp.nan.f32 	%p139, %f85, %f85;
	setp.eq.f32 	%p140, %f84, 0f00000000;
	setp.eq.f32 	%p141, %f85, 0f7F800000;
	or.pred  	%p142, %p140, %p141;
	add.f32 	%f141, %f84, %f84;
	mov.b32 	%r1041, %f141;
	and.b32  	%r1042, %r1041, 2147483647;
	mov.b32 	%f142, %r1042;
	add.rn.f32 	%f143, %f84, %f38;
	mul.rn.f32 	%f144, %f116, %f62;
	sub.f32 	%f145, %f116, %f144;
	add.f32 	%f146, %f120, %f145;
	cvt.rni.f32.f32 	%f147, %f144;
	sub.f32 	%f148, %f144, %f147;
	add.f32 	%f149, %f148, %f146;
	fma.rn.f32 	%f150, %f149, 0f391FCB8E, 0f3AAF85ED;
	fma.rn.f32 	%f151, %f150, %f149, 0f3C1D9856;
	fma.rn.f32 	%f152, %f151, %f149, 0f3D6357BB;
	fma.rn.f32 	%f153, %f152, %f149, 0f3E75FDEC;
	fma.rn.f32 	%f154, %f153, %f149, 0f3F317218;
	fma.rn.f32 	%f155, %f154, %f149, 0f3F800000;
	cvt.rzi.s32.f32 	%r1043, %f147;
	setp.gt.f32 	%p143, %f147, 0f00000000;
	selp.b32 	%r1044, 0, -2097152000, %p143;
	add.s32 	%r1045, %r1044, 2130706432;
	mov.b32 	%f156, %r1045;
	mul.f32 	%f157, %f155, %f156;
	shl.b32 	%r1046, %r1043, 23;
	sub.s32 	%r1047, %r1046, %r1044;
	mov.b32 	%f158, %r1047;
	mul.f32 	%f159, %f157, %f158;
	abs.f32 	%f160, %f144;
	setp.gt.f32 	%p144, %f160, 0f43180000;
	setp.lt.f32 	%p145, %f144, 0f00000000;
	selp.f32 	%f161, 0f00000000, 0f7F800000, %p145;
	selp.f32 	%f162, %f161, %f159, %p144;
	setp.geu.f32 	%p146, %f84, 0f00000000;
	neg.f32 	%f163, %f162;
	add.rn.f32 	%f164, %f84, %f62;
	cvt.rn.f32.f64 	%f165, %fd598;
	abs.f32 	%f166, %f165;
	setp.lt.f32 	%p147, %f166, 0f00800000;
	mul.f32 	%f168, %f166, 0f4B800000;
	selp.f32 	%f169, %f168, %f166, %p147;
	selp.f32 	%f170, 0fC1C00000, 0f00000000, %p147;
	mov.b32 	%r1048, %f169;
	add.s32 	%r1049, %r1048, -1060439283;
	and.b32  	%r1050, %r1049, -8388608;
	sub.s32 	%r1051, %r1048, %r1050;
	mov.b32 	%f171, %r1051;
	cvt.rn.f32.s32 	%f172, %r1050;
	fma.rn.f32 	%f173, %f172, 0f34000000, %f170;
	add.f32 	%f174, %f171, 0fBF800000;
	add.f32 	%f175, %f171, 0f3F800000;
	rcp.approx.ftz.f32 	%f176, %f175;
	add.f32 	%f177, %f174, %f174;
	mul.f32 	%f178, %f177, %f176;
	mul.f32 	%f179, %f178, %f178;
	sub.f32 	%f180, %f174, %f178;
	add.f32 	%f181, %f180, %f180;
	neg.f32 	%f182, %f178;
	fma.rn.f32 	%f183, %f182, %f174, %f181;
	mul.rn.f32 	%f184, %f176, %f183;
	fma.rn.f32 	%f185, %f179, 0f3A2C32E4, 0f3B52E7DB;
	fma.rn.f32 	%f186, %f185, %f179, 0f3C93BB73;
	fma.rn.f32 	%f187, %f186, %f179, 0f3DF6384F;
	mul.rn.f32 	%f188, %f187, %f179;
	fma.rn.f32 	%f189, %f178, 0f3FB8AA3B, %f173;
	sub.f32 	%f190, %f173, %f189;
	fma.rn.f32 	%f191, %f178, 0f3FB8AA3B, %f190;
	fma.rn.f32 	%f192, %f184, 0f3FB8AA3B, %f191;
	fma.rn.f32 	%f193, %f178, 0f32A55E34, %f192;
	mul.f32 	%f194, %f188, 0f40400000;
	fma.rn.f32 	%f195, %f194, %f184, %f193;
	fma.rn.f32 	%f196, %f188, %f178, %f195;
	add.rn.f32 	%f197, %f189, %f196;
	neg.f32 	%f198, %f189;
	add.rn.f32 	%f199, %f197, %f198;
	neg.f32 	%f200, %f199;
	add.rn.f32 	%f201, %f196, %f200;
	mul.rn.f32 	%f202, %f197, %f38;
	neg.f32 	%f203, %f202;
	fma.rn.f32 	%f204, %f197, 0f40000000, %f203;
	fma.rn.f32 	%f205, %f201, 0f40000000, %f204;
	cvt.rni.f32.f32 	%f206, %f202;
	sub.f32 	%f207, %f202, %f206;
	add.f32 	%f208, %f207, %f205;
	fma.rn.f32 	%f209, %f208, 0f391FCB8E, 0f3AAF85ED;
	fma.rn.f32 	%f210, %f209, %f208, 0f3C1D9856;
	fma.rn.f32 	%f211, %f210, %f208, 0f3D6357BB;
	fma.rn.f32 	%f212, %f211, %f208, 0f3E75FDEC;
	fma.rn.f32 	%f213, %f212, %f208, 0f3F317218;
	fma.rn.f32 	%f214, %f213, %f208, 0f3F800000;
	cvt.rzi.s32.f32 	%r1052, %f206;
	setp.gt.f32 	%p148, %f206, 0f00000000;
	selp.b32 	%r1053, 0, -2097152000, %p148;
	add.s32 	%r1054, %r1053, 2130706432;
	mov.b32 	%f215, %r1054;
	mul.f32 	%f216, %f214, %f215;
	shl.b32 	%r1055, %r1052, 23;
	sub.s32 	%r1056, %r1055, %r1053;
	mov.b32 	%f217, %r1056;
	mul.f32 	%f218, %f216, %f217;
	abs.f32 	%f219, %f202;
	setp.gt.f32 	%p149, %f219, 0f43180000;
	setp.lt.f32 	%p150, %f202, 0f00000000;
	selp.f32 	%f220, 0f00000000, 0f7F800000, %p150;
	selp.f32 	%f221, %f220, %f218, %p149;
	setp.eq.f32 	%p151, %f165, 0f3F800000;
	setp.nan.f32 	%p152, %f166, %f166;
	setp.eq.f32 	%p153, %f165, 0f00000000;
	setp.eq.f32 	%p154, %f166, 0f7F800000;
	or.pred  	%p155, %p153, %p154;
	add.f32 	%f222, %f165, %f165;
	mov.b32 	%r1057, %f222;
	and.b32  	%r1058, %r1057, 2147483647;
	mov.b32 	%f223, %r1058;
	add.rn.f32 	%f224, %f165, %f38;
	mul.rn.f32 	%f225, %f197, %f62;
	sub.f32 	%f226, %f197, %f225;
	add.f32 	%f227, %f201, %f226;
	cvt.rni.f32.f32 	%f228, %f225;
	sub.f32 	%f229, %f225, %f228;
	add.f32 	%f230, %f229, %f227;
	fma.rn.f32 	%f231, %f230, 0f391FCB8E, 0f3AAF85ED;
	fma.rn.f32 	%f232, %f231, %f230, 0f3C1D9856;
	fma.rn.f32 	%f233, %f232, %f230, 0f3D6357BB;
	fma.rn.f32 	%f234, %f233, %f230, 0f3E75FDEC;
	fma.rn.f32 	%f235, %f234, %f230, 0f3F317218;
	fma.rn.f32 	%f236, %f235, %f230, 0f3F800000;
	cvt.rzi.s32.f32 	%r1059, %f228;
	setp.gt.f32 	%p156, %f228, 0f00000000;
	selp.b32 	%r1060, 0, -2097152000, %p156;
	add.s32 	%r1061, %r1060, 2130706432;
	mov.b32 	%f237, %r1061;
	mul.f32 	%f238, %f236, %f237;
	shl.b32 	%r1062, %r1059, 23;
	sub.s32 	%r1063, %r1062, %r1060;
	mov.b32 	%f239, %r1063;
	mul.f32 	%f240, %f238, %f239;
	abs.f32 	%f241, %f225;
	setp.gt.f32 	%p157, %f241, 0f43180000;
	setp.lt.f32 	%p158, %f225, 0f00000000;
	selp.f32 	%f242, 0f00000000, 0f7F800000, %p158;
	selp.f32 	%f243, %f242, %f240, %p157;
	setp.geu.f32 	%p159, %f165, 0f00000000;
	neg.f32 	%f244, %f243;
	add.rn.f32 	%f245, %f165, %f62;
	cvt.rn.f32.f64 	%f246, %fd34;
	abs.f32 	%f247, %f246;
	setp.lt.f32 	%p160, %f247, 0f00800000;
	mul.f32 	%f249, %f247, 0f4B800000;
	selp.f32 	%f250, %f249, %f247, %p160;
	selp.f32 	%f251, 0fC1C00000, 0f00000000, %p160;
	mov.b32 	%r1064, %f250;
	add.s32 	%r1065, %r1064, -1060439283;
	and.b32  	%r1066, %r1065, -8388608;
	sub.s32 	%r1067, %r1064, %r1066;
	mov.b32 	%f252, %r1067;
	cvt.rn.f32.s32 	%f253, %r1066;
	fma.rn.f32 	%f254, %f253, 0f34000000, %f251;
	add.f32 	%f255, %f252, 0fBF800000;
	add.f32 	%f256, %f252, 0f3F800000;
	rcp.approx.ftz.f32 	%f257, %f256;
	add.f32 	%f258, %f255, %f255;
	mul.f32 	%f259, %f258, %f257;
	mul.f32 	%f260, %f259, %f259;
	sub.f32 	%f261, %f255, %f259;
	add.f32 	%f262, %f261, %f261;
	neg.f32 	%f263, %f259;
	fma.rn.f32 	%f264, %f263, %f255, %f262;
	mul.rn.f32 	%f265, %f257, %f264;
	fma.rn.f32 	%f266, %f260, 0f3A2C32E4, 0f3B52E7DB;
	fma.rn.f32 	%f267, %f266, %f260, 0f3C93BB73;
	fma.rn.f32 	%f268, %f267, %f260, 0f3DF6384F;
	mul.rn.f32 	%f269, %f268, %f260;
	fma.rn.f32 	%f270, %f259, 0f3FB8AA3B, %f254;
	sub.f32 	%f271, %f254, %f270;
	fma.rn.f32 	%f272, %f259, 0f3FB8AA3B, %f271;
	fma.rn.f32 	%f273, %f265, 0f3FB8AA3B, %f272;
	fma.rn.f32 	%f274, %f259, 0f32A55E34, %f273;
	mul.f32 	%f275, %f269, 0f40400000;
	fma.rn.f32 	%f276, %f275, %f265, %f274;
	fma.rn.f32 	%f277, %f269, %f259, %f276;
	add.rn.f32 	%f278, %f270, %f277;
	neg.f32 	%f279, %f270;
	add.rn.f32 	%f280, %f278, %f279;
	neg.f32 	%f281, %f280;
	add.rn.f32 	%f282, %f277, %f281;
	mul.rn.f32 	%f283, %f278, %f38;
	neg.f32 	%f284, %f283;
	fma.rn.f32 	%f285, %f278, 0f40000000, %f284;
	fma.rn.f32 	%f286, %f282, 0f40000000, %f285;
	cvt.rni.f32.f32 	%f287, %f283;
	sub.f32 	%f288, %f283, %f287;
	add.f32 	%f289, %f288, %f286;
	fma.rn.f32 	%f290, %f289, 0f391FCB8E, 0f3AAF85ED;
	fma.rn.f32 	%f291, %f290, %f289, 0f3C1D9856;
	fma.rn.f32 	%f292, %f291, %f289, 0f3D6357BB;
	fma.rn.f32 	%f293, %f292, %f289, 0f3E75FDEC;
	fma.rn.f32 	%f294, %f293, %f289, 0f3F317218;
	fma.rn.f32 	%f295, %f294, %f289, 0f3F800000;
	cvt.rzi.s32.f32 	%r1068, %f287;
	setp.gt.f32 	%p161, %f287, 0f00000000;
	selp.b32 	%r1069, 0, -2097152000, %p161;
	add.s32 	%r1070, %r1069, 2130706432;
	mov.b32 	%f296, %r1070;
	mul.f32 	%f297, %f295, %f296;
	shl.b32 	%r1071, %r1068, 23;
	sub.s32 	%r1072, %r1071, %r1069;
	mov.b32 	%f298, %r1072;
	mul.f32 	%f299, %f297, %f298;
	abs.f32 	%f300, %f283;
	setp.gt.f32 	%p162, %f300, 0f43180000;
	setp.lt.f32 	%p163, %f283, 0f00000000;
	selp.f32 	%f301, 0f00000000, 0f7F800000, %p163;
	selp.f32 	%f302, %f301, %f299, %p162;
	setp.eq.f32 	%p164, %f246, 0f3F800000;
	setp.nan.f32 	%p165, %f247, %f247;
	setp.eq.f32 	%p166, %f246, 0f00000000;
	setp.eq.f32 	%p167, %f247, 0f7F800000;
	or.pred  	%p168, %p166, %p167;
	add.f32 	%f303, %f246, %f246;
	mov.b32 	%r1073, %f303;
	and.b32  	%r1074, %r1073, 2147483647;
	mov.b32 	%f304, %r1074;
	add.rn.f32 	%f305, %f246, %f38;
	mul.rn.f32 	%f306, %f278, %f62;
	sub.f32 	%f307, %f278, %f306;
	add.f32 	%f308, %f282, %f307;
	cvt.rni.f32.f32 	%f309, %f306;
	sub.f32 	%f310, %f306, %f309;
	add.f32 	%f311, %f310, %f308;
	fma.rn.f32 	%f312, %f311, 0f391FCB8E, 0f3AAF85ED;
	fma.rn.f32 	%f313, %f312, %f311, 0f3C1D9856;
	fma.rn.f32 	%f314, %f313, %f311, 0f3D6357BB;
	fma.rn.f32 	%f315, %f314, %f311, 0f3E75FDEC;
	fma.rn.f32 	%f316, %f315, %f311, 0f3F317218;
	fma.rn.f32 	%f317, %f316, %f311, 0f3F800000;
	cvt.rzi.s32.f32 	%r1075, %f309;
	setp.gt.f32 	%p169, %f309, 0f00000000;
	selp.b32 	%r1076, 0, -2097152000, %p169;
	add.s32 	%r1077, %r1076, 2130706432;
	mov.b32 	%f318, %r1077;
	mul.f32 	%f319, %f317, %f318;
	shl.b32 	%r1078, %r1075, 23;
	sub.s32 	%r1079, %r1078, %r1076;
	mov.b32 	%f320, %r1079;
	mul.f32 	%f321, %f319, %f320;
	abs.f32 	%f322, %f306;
	setp.gt.f32 	%p170, %f322, 0f43180000;
	setp.lt.f32 	%p171, %f306, 0f00000000;
	selp.f32 	%f323, 0f00000000, 0f7F800000, %p171;
	selp.f32 	%f324, %f323, %f321, %p170;
	setp.geu.f32 	%p172, %f246, 0f00000000;
	neg.f32 	%f325, %f324;
	add.rn.f32 	%f326, %f246, %f62;
	selp.f32 	%f327, %f60, %f58, %p129;
	selp.f32 	%f328, %f61, %f327, %p126;
	selp.f32 	%f329, 0f3F800000, %f328, %p125;
	cvt.f64.f32 	%fd229, %f329;
	selp.f32 	%f330, %f81, %f82, %p133;
	selp.f32 	%f331, %f59, %f330, %p129;
	selp.f32 	%f332, %f83, %f331, %p126;
	selp.f32 	%f333, 0f3F800000, %f332, %p125;
	cvt.f64.f32 	%fd230, %f333;
	add.f64 	%fd231, %fd230, %fd230;
	selp.f32 	%f334, %f142, %f140, %p142;
	selp.f32 	%f335, %f143, %f334, %p139;
	selp.f32 	%f336, 0f3F800000, %f335, %p138;
	cvt.f64.f32 	%fd232, %f336;
	selp.f32 	%f337, %f162, %f163, %p146;
	selp.f32 	%f338, %f141, %f337, %p142;
	selp.f32 	%f339, %f164, %f338, %p139;
	selp.f32 	%f340, 0f3F800000, %f339, %p138;
	cvt.f64.f32 	%fd233, %f340;
	add.f64 	%fd234, %fd233, %fd233;
	fma.rn.f64 	%fd235, %fd232, 0d4008000000000000, %fd12;
	fma.rn.f64 	%fd236, %fd234, 0d4008000000000000, 0dC02C000000000000;
	sub.f64 	%fd237, %fd235, %fd21;
	mul.f64 	%fd238, %fd22, 0d0000000000000000;
	fma.rn.f64 	%fd239, %fd598, 0d4018000000000000, %fd238;
	add.f64 	%fd240, %fd23, %fd237;
	add.f64 	%fd241, %fd239, %fd236;
	selp.f32 	%f341, %f223, %f221, %p155;
	selp.f32 	%f342, %f224, %f341, %p152;
	selp.f32 	%f343, 0f3F800000, %f342, %p151;
	cvt.f64.f32 	%fd242, %f343;
	selp.f32 	%f344, %f243, %f244, %p159;
	selp.f32 	%f345, %f222, %f344, %p155;
	selp.f32 	%f346, %f245, %f345, %p152;
	selp.f32 	%f347, 0f3F800000, %f346, %p151;
	cvt.f64.f32 	%fd243, %f347;
	add.f64 	%fd244, %fd243, %fd243;
	mul.f64 	%fd245, %fd244, 0d0000000000000000;
	fma.rn.f64 	%fd246, %fd242, 0d4008000000000000, %fd240;
	fma.rn.f64 	%fd247, %fd245, 0d4008000000000000, %fd241;
	mul.f64 	%fd248, %fd247, %fd229;
	fma.rn.f64 	%fd249, %fd231, %fd246, %fd248;
	fma.rn.f64 	%fd250, %fd246, %fd229, 0d3FF0000000000000;
	add.f64 	%fd251, %fd249, 0d0000000000000000;
	selp.f32 	%f348, %f304, %f302, %p168;
	selp.f32 	%f349, %f305, %f348, %p165;
	selp.f32 	%f350, 0f3F800000, %f349, %p164;
	cvt.f64.f32 	%fd252, %f350;
	selp.f32 	%f351, %f324, %f325, %p172;
	selp.f32 	%f352, %f303, %f351, %p168;
	selp.f32 	%f353, %f326, %f352, %p165;
	selp.f32 	%f354, 0f3F800000, %f353, %p164;
	cvt.f64.f32 	%fd253, %f354;
	add.f64 	%fd254, %fd253, %fd253;
	add.f64 	%fd255, %fd254, %fd254;
	fma.rn.f64 	%fd256, %fd232, 0d4028000000000000, %fd42;
	fma.rn.f64 	%fd257, %fd234, 0d4028000000000000, 0dC040000000000000;
	add.f64 	%fd258, %fd43, %fd256;
	mul.f64 	%fd259, %fd44, 0d0000000000000000;
	fma.rn.f64 	%fd260, %fd598, 0d4042000000000000, %fd259;
	sub.f64 	%fd261, %fd258, %fd45;
	sub.f64 	%fd262, %fd257, %fd260;
	fma.rn.f64 	%fd263, %fd242, 0d403B000000000000, %fd261;
	fma.rn.f64 	%fd264, %fd245, 0d403B000000000000, %fd262;
	mul.f64 	%fd265, %fd263, %fd255;
	fma.rn.f64 	%fd266, %fd264, %fd252, %fd265;
	fma.rn.f64 	%fd267, %fd263, %fd252, 0d403E000000000000;
	add.f64 	%fd268, %fd266, 0d0000000000000000;
	mul.f64 	%fd269, %fd250, %fd268;
	fma.rn.f64 	%fd600, %fd251, %fd267, %fd269;
	mul.f64 	%fd270, %fd234, 0d0000000000000000;
	fma.rn.f64 	%fd271, %fd270, 0d4008000000000000, 0dC02C000000000000;
	fma.rn.f64 	%fd272, %fd598, 0d0000000000000000, %fd22;
	add.f64 	%fd273, %fd272, %fd271;
	fma.rn.f64 	%fd274, %fd244, 0d4008000000000000, %fd273;
	mul.f64 	%fd275, %fd274, %fd229;
	fma.rn.f64 	%fd276, %fd231, %fd246, %fd275;
	add.f64 	%fd277, %fd276, 0d0000000000000000;
	mul.f64 	%fd278, %fd254, 0dC008000000000000;
	fma.rn.f64 	%fd279, %fd270, 0d4028000000000000, 0d4048000000000000;
	fma.rn.f64 	%fd280, %fd598, 0d0000000000000000, %fd44;
	sub.f64 	%fd281, %fd279, %fd280;
	fma.rn.f64 	%fd282, %fd244, 0d403B000000000000, %fd281;
	mul.f64 	%fd283, %fd263, %fd278;
	fma.rn.f64 	%fd284, %fd282, %fd252, %fd283;
	add.f64 	%fd285, %fd284, 0d0000000000000000;
	mul.f64 	%fd286, %fd250, %fd285;
	fma.rn.f64 	%fd601, %fd277, %fd267, %fd286;
	setp.lt.s32 	%p173, %r1283, 1;
	@%p173 bra 	$L__BB9_203;
	setp.lt.s32 	%p174, %r954, 0;
	selp.b32 	%r554, 0, 2146435072, %p174;
	mov.b32 	%r1573, 0;
	mov.f64 	%fd593, 0d0000000000000000;
	mov.f64 	%fd592, 0d3FF0000000000000;
	add.u64 	%rd41, %SP, 64;
	mov.u64 	%rd43, $str$1;
	mov.f64 	%fd594, %fd593;
	mov.f64 	%fd595, %fd592;
$L__BB9_150:
	mul.f64 	%fd289, %fd601, %fd601;
	fma.rn.f64 	%fd290, %fd600, %fd600, %fd289;
	sqrt.rn.f64 	%fd291, %fd290;
	setp.lt.f64 	%p175, %fd291, 0d3E45798EE2308C3A;
	@%p175 bra 	$L__BB9_203;
	fma.rn.f64 	%fd293, %fd592, %fd600, 0d0000000000000000;
	fma.rn.f64 	%fd60, %fd593, %fd601, %fd293;
	fma.rn.f64 	%fd294, %fd594, %fd600, 0d0000000000000000;
	fma.rn.f64 	%fd61, %fd595, %fd601, %fd294;
	mul.f64 	%fd295, %fd60, %fd600;
	mov.f64 	%fd296, 0d0000000000000000;
	sub.f64 	%fd297, %fd296, %fd295;
	mul.f64 	%fd298, %fd61, %fd601;
	sub.f64 	%fd62, %fd297, %fd298;
	mov.f64 	%fd586, 0d3FF0000000000000;
	mov.b32 	%r1574, 0;
$L__BB9_152:
	setp.eq.s32 	%p176, %r550, 1062207488;
	and.b32  	%r1082, %r954, 2147483647;
	setp.ne.s32 	%p178, %r1082, 1071644672;
	and.pred  	%p2, %p176, %p178;
	or.b32  	%r557, %r554, -2147483648;
	setp.lt.s32 	%p179, %r954, 0;
	mul.f64 	%fd299, %fd60, %fd586;
	sub.f64 	%fd64, %fd599, %fd299;
	mul.f64 	%fd300, %fd61, %fd586;
	sub.f64 	%fd65, %fd598, %fd300;
	add.f64 	%fd301, %fd64, %fd65;
	add.f64 	%fd66, %fd301, 0d3FF0000000000000;
	{
	.reg .b32 %temp; 
	mov.b64 	{%temp, %r558}, %fd66;
	}
	abs.f64 	%fd67, %fd66;
	{ // callseq 49, 0
	.param .b64 param0;
	st.param.f64 	[param0], %fd67;
	.param .b64 retval0;
	call.uni (retval0), 
	__internal_accurate_pow, 
	(
	param0
	);
	ld.param.f64 	%fd302, [retval0];
	} // callseq 49
	setp.lt.s32 	%p180, %r558, 0;
	neg.f64 	%fd304, %fd302;
	selp.f64 	%fd305, %fd304, %fd302, %p176;
	selp.f64 	%fd306, %fd305, %fd302, %p180;
	setp.eq.f64 	%p181, %fd66, 0d0000000000000000;
	selp.b32 	%r1083, %r558, 0, %p176;
	or.b32  	%r1084, %r1083, 2146435072;
	selp.b32 	%r1085, %r1084, %r1083, %p179;
	mov.b32 	%r1086, 0;
	mov.b64 	%fd307, {%r1086, %r1085};
	selp.f64 	%fd582, %fd307, %fd306, %p181;
	add.f64 	%fd308, %fd66, 0d4000000000000000;
	{
	.reg .b32 %temp; 
	mov.b64 	{%temp, %r1087}, %fd308;
	}
	and.b32  	%r1088, %r1087, 2146435072;
	setp.ne.s32 	%p182, %r1088, 2146435072;
	@%p182 bra 	$L__BB9_157;
	setp.num.f64 	%p183, %fd66, %fd66;
	@%p183 bra 	$L__BB9_155;
	mov.f64 	%fd309, 0d4000000000000000;
	add.rn.f64 	%fd582, %fd66, %fd309;
	bra.uni 	$L__BB9_157;
$L__BB9_155:
	setp.neu.f64 	%p184, %fd67, 0d7FF0000000000000;
	@%p184 bra 	$L__BB9_157;
	selp.b32 	%r1089, %r557, %r554, %p2;
	selp.b32 	%r1090, %r1089, %r554, %p180;
	mov.b32 	%r1091, 0;
	mov.b64 	%fd582, {%r1091, %r1090};
$L__BB9_157:
	setp.eq.f64 	%p189, %fd66, 0d3FF0000000000000;
	selp.f64 	%fd72, 0d3FF0000000000000, %fd582, %p189;
	{
	.reg .b32 %temp; 
	mov.b64 	{%temp, %r559}, %fd64;
	}
	abs.f64 	%fd73, %fd64;
	{ // callseq 50, 0
	.param .b64 param0;
	st.param.f64 	[param0], %fd73;
	.param .b64 retval0;
	call.uni (retval0), 
	__internal_accurate_pow, 
	(
	param0
	);
	ld.param.f64 	%fd310, [retval0];
	} // callseq 50
	setp.lt.s32 	%p190, %r559, 0;
	neg.f64 	%fd312, %fd310;
	selp.f64 	%fd313, %fd312, %fd310, %p176;
	selp.f64 	%fd314, %fd313, %fd310, %p190;
	setp.eq.f64 	%p191, %fd64, 0d0000000000000000;
	selp.b32 	%r1092, %r559, 0, %p176;
	or.b32  	%r1093, %r1092, 2146435072;
	selp.b32 	%r1094, %r1093, %r1092, %p179;
	mov.b32 	%r1095, 0;
	mov.b64 	%fd315, {%r1095, %r1094};
	selp.f64 	%fd583, %fd315, %fd314, %p191;
	add.f64 	%fd316, %fd64, 0d4000000000000000;
	{
	.reg .b32 %temp; 
	mov.b64 	{%temp, %r1096}, %fd316;
	}
	and.b32  	%r1097, %r1096, 2146435072;
	setp.ne.s32 	%p192, %r1097, 2146435072;
	@%p192 bra 	$L__BB9_162;
	setp.num.f64 	%p193, %fd64, %fd64;
	@%p193 bra 	$L__BB9_160;
	mov.f64 	%fd317, 0d4000000000000000;
	add.rn.f64 	%fd583, %fd64, %fd317;
	bra.uni 	$L__BB9_162;
$L__BB9_160:
	setp.neu.f64 	%p194, %fd73, 0d7FF0000000000000;
	@%p194 bra 	$L__BB9_162;
	selp.b32 	%r1098, %r557, %r554, %p2;
	selp.b32 	%r1099, %r1098, %r554, %p190;
	mov.b32 	%r1100, 0;
	mov.b64 	%fd583, {%r1100, %r1099};
$L__BB9_162:
	setp.eq.f64 	%p199, %fd64, 0d3FF0000000000000;
	selp.f64 	%fd78, 0d3FF0000000000000, %fd583, %p199;
	mul.f64 	%fd318, %fd64, 0d402C000000000000;
	mov.f64 	%fd319, 0d4033000000000000;
	sub.f64 	%fd320, %fd319, %fd318;
	fma.rn.f64 	%fd321, %fd78, 0d4008000000000000, %fd320;
	mul.f64 	%fd322, %fd65, 0d402C000000000000;
	sub.f64 	%fd323, %fd321, %fd322;
	mul.f64 	%fd324, %fd64, 0d4018000000000000;
	fma.rn.f64 	%fd79, %fd324, %fd65, %fd323;
	{
	.reg .b32 %temp; 
	mov.b64 	{%temp, %r560}, %fd65;
	}
	abs.f64 	%fd80, %fd65;
	{ // callseq 51, 0
	.param .b64 param0;
	st.param.f64 	[param0], %fd80;
	.param .b64 retval0;
	call.uni (retval0), 
	__internal_accurate_pow, 
	(
	param0
	);
	ld.param.f64 	%fd325, [retval0];
	} // callseq 51
	setp.lt.s32 	%p200, %r560, 0;
	neg.f64 	%fd327, %fd325;
	selp.f64 	%fd328, %fd327, %fd325, %p176;
	selp.f64 	%fd329, %fd328, %fd325, %p200;
	setp.eq.f64 	%p201, %fd65, 0d0000000000000000;
	selp.b32 	%r1101, %r560, 0, %p176;
	or.b32  	%r1102, %r1101, 2146435072;
	selp.b32 	%r1103, %r1102, %r1101, %p179;
	mov.b32 	%r1104, 0;
	mov.b64 	%fd330, {%r1104, %r1103};
	selp.f64 	%fd584, %fd330, %fd329, %p201;
	add.f64 	%fd331, %fd65, 0d4000000000000000;
	{
	.reg .b32 %temp; 
	mov.b64 	{%temp, %r1105}, %fd331;
	}
	and.b32  	%r1106, %r1105, 2146435072;
	setp.ne.s32 	%p202, %r1106, 2146435072;
	@%p202 bra 	$L__BB9_167;
	setp.num.f64 	%p203, %fd65, %fd65;
	@%p203 bra 	$L__BB9_165;
	mov.f64 	%fd332, 0d4000000000000000;
	add.rn.f64 	%fd584, %fd65, %fd332;
	bra.uni 	$L__BB9_167;
$L__BB9_165:
	setp.neu.f64 	%p204, %fd80, 0d7FF0000000000000;
	@%p204 bra 	$L__BB9_167;
	selp.b32 	%r1107, %r557, %r554, %p2;
	selp.b32 	%r1108, %r1107, %r554, %p200;
	mov.b32 	%r1109, 0;
	mov.b64 	%fd584, {%r1109, %r1108};
$L__BB9_167:
	setp.eq.f64 	%p209, %fd65, 0d3FF0000000000000;
	selp.f64 	%fd85, 0d3FF0000000000000, %fd584, %p209;
	fma.rn.f64 	%fd333, %fd85, 0d4008000000000000, %fd79;
	fma.rn.f64 	%fd86, %fd72, %fd333, 0d3FF0000000000000;
	add.f64 	%fd334, %fd64, %fd64;
	mul.f64 	%fd335, %fd65, 0d4008000000000000;
	sub.f64 	%fd87, %fd334, %fd335;
	{
	.reg .b32 %temp; 
	mov.b64 	{%temp, %r561}, %fd87;
	}
	abs.f64 	%fd88, %fd87;
	{ // callseq 52, 0
	.param .b64 param0;
	st.param.f64 	[param0], %fd88;
	.param .b64 retval0;
	call.uni (retval0), 
	__internal_accurate_pow, 
	(
	param0
	);
	ld.param.f64 	%fd336, [retval0];
	} // callseq 52
	setp.lt.s32 	%p210, %r561, 0;
	neg.f64 	%fd338, %fd336;
	selp.f64 	%fd339, %fd338, %fd336, %p176;
	selp.f64 	%fd340, %fd339, %fd336, %p210;
	setp.eq.f64 	%p211, %fd87, 0d0000000000000000;
	selp.b32 	%r1110, %r561, 0, %p176;
	or.b32  	%r1111, %r1110, 2146435072;
	selp.b32 	%r1112, %r1111, %r1110, %p179;
	mov.b32 	%r1113, 0;
	mov.b64 	%fd341, {%r1113, %r1112};
	selp.f64 	%fd585, %fd341, %fd340, %p211;
	add.f64 	%fd342, %fd87, 0d4000000000000000;
	{
	.reg .b32 %temp; 
	mov.b64 	{%temp, %r1114}, %fd342;
	}
	and.b32  	%r1115, %r1114, 2146435072;
	setp.ne.s32 	%p212, %r1115, 2146435072;
	@%p212 bra 	$L__BB9_172;
	setp.num.f64 	%p213, %fd87, %fd87;
	@%p213 bra 	$L__BB9_170;
	mov.f64 	%fd343, 0d4000000000000000;
	add.rn.f64 	%fd585, %fd87, %fd343;
	bra.uni 	$L__BB9_172;
$L__BB9_170:
	setp.neu.f64 	%p214, %fd88, 0d7FF0000000000000;
	@%p214 bra 	$L__BB9_172;
	selp.b32 	%r1116, %r557, %r554, %p2;
	selp.b32 	%r1117, %r1116, %r554, %p210;
	mov.b32 	%r1118, 0;
	mov.b64 	%fd585, {%r1118, %r1117};
$L__BB9_172:
	setp.eq.f64 	%p216, %fd87, 0d3FF0000000000000;
	selp.f64 	%fd344, 0d3FF0000000000000, %fd585, %p216;
	fma.rn.f64 	%fd345, %fd64, 0dC040000000000000, 0d4032000000000000;
	fma.rn.f64 	%fd346, %fd78, 0d4028000000000000, %fd345;
	fma.rn.f64 	%fd347, %fd65, 0d4048000000000000, %fd346;
	mul.f64 	%fd348, %fd64, 0dC042000000000000;
	fma.rn.f64 	%fd349, %fd348, %fd65, %fd347;
	fma.rn.f64 	%fd350, %fd85, 0d403B000000000000, %fd349;
	fma.rn.f64 	%fd351, %fd350, %fd344, 0d403E000000000000;
	mul.f64 	%fd352, %fd86, %fd351;
	mul.f64 	%fd353, %fd586, 0d3FD3333333333333;
	fma.rn.f64 	%fd354, %fd62, %fd353, %fd602;
	setp.le.f64 	%p217, %fd352, %fd354;
	@%p217 bra 	$L__BB9_174;
	mul.f64 	%fd586, %fd586, 0d3FE0000000000000;
	add.s32 	%r1574, %r1574, 1;
	setp.ne.s32 	%p218, %r1574, 20;
	@%p218 bra 	$L__BB9_152;
$L__BB9_174:
	setp.neu.f64 	%p219, %fd586, 0d0000000000000000;
	@%p219 bra 	$L__BB9_176;
	cvta.to.local.u64 	%rd42, %rd41;
	st.local.u32 	[%rd42], %r1573;
	cvta.global.u64 	%rd44, %rd43;
	{ // callseq 53, 0
	.param .b64 param0;
	st.param.b64 	[param0], %rd44;
	.param .b64 param1;
	st.param.b64 	[param1], %rd41;
	.param .b32 retval0;
	call.uni (retval0), 
	vprintf, 
	(
	param0, 
	param1
	);
	ld.param.b32 	%r1119, [retval0];
	} // callseq 53
	mov.f64 	%fd586, 0d3F50624DD2F1A9FC;
$L__BB9_176:
	setp.lt.s32 	%p220, %r954, 0;
	setp.eq.s32 	%p221, %r550, 1062207488;
	mul.f64 	%fd356, %fd60, %fd586;
	sub.f64 	%fd96, %fd599, %fd356;
	mul.f64 	%fd357, %fd61, %fd586;
	sub.f64 	%fd97, %fd598, %fd357;
	add.f64 	%fd358, %fd96, %fd97;
	add.f64 	%fd98, %fd358, 0d3FF0000000000000;
	{
	.reg .b32 %temp; 
	mov.b64 	{%temp, %r563}, %fd98;
	}
	abs.f64 	%fd99, %fd98;
	{ // callseq 54, 0
	.param .b64 param0;
	st.param.f64 	[param0], %fd99;
	.param .b64 retval0;
	call.uni (retval0), 
	__internal_accurate_pow, 
	(
	param0
	);
	ld.param.f64 	%fd359, [retval0];
	} // callseq 54
	setp.lt.s32 	%p223, %r563, 0;
	neg.f64 	%fd361, %fd359;
	selp.f64 	%fd362, %fd361, %fd359, %p221;
	selp.f64 	%fd363, %fd362, %fd359, %p223;
	setp.eq.f64 	%p224, %fd98, 0d0000000000000000;
	selp.b32 	%r1121, %r563, 0, %p221;
	or.b32  	%r1122, %r1121, 2146435072;
	selp.b32 	%r1123, %r1122, %r1121, %p220;
	mov.b32 	%r1124, 0;
	mov.b64 	%fd364, {%r1124, %r1123};
	selp.f64 	%fd588, %fd364, %fd363, %p224;
	add.f64 	%fd365, %fd98, 0d4000000000000000;
	{
	.reg .b32 %temp; 
	mov.b64 	{%temp, %r1125}, %fd365;
	}
	and.b32  	%r1126, %r1125, 2146435072;
	setp.ne.s32 	%p225, %r1126, 2146435072;
	@%p225 bra 	$L__BB9_181;
	setp.num.f64 	%p226, %fd98, %fd98;
	@%p226 bra 	$L__BB9_179;
	mov.f64 	%fd366, 0d4000000000000000;
	add.rn.f64 	%fd588, %fd98, %fd366;
	bra.uni 	$L__BB9_181;
$L__BB9_179:
	setp.neu.f64 	%p227, %fd99, 0d7FF0000000000000;
	@%p227 bra 	$L__BB9_181;
	setp.lt.s32 	%p228, %r563, 0;
	selp.b32 	%r1127, %r557, %r554, %p2;
	selp.b32 	%r1128, %r1127, %r554, %p228;
	mov.b32 	%r1129, 0;
	mov.b64 	%fd588, {%r1129, %r1128};
$L__BB9_181:
	setp.lt.s32 	%p229, %r954, 0;
	setp.eq.s32 	%p230, %r550, 1062207488;
	fma.rn.f64 	%fd104, %fd96, 0dC02C000000000000, 0d4033000000000000;
	{
	.reg .b32 %temp; 
	mov.b64 	{%temp, %r564}, %fd96;
	}
	abs.f64 	%fd105, %fd96;
	{ // callseq 55, 0
	.param .b64 param0;
	st.param.f64 	[param0], %fd105;
	.param .b64 retval0;
	call.uni (retval0), 
	__internal_accurate_pow, 
	(
	param0
	);
	ld.param.f64 	%fd367, [retval0];
	} // callseq 55
	setp.lt.s32 	%p232, %r564, 0;
	neg.f64 	%fd369, %fd367;
	selp.f64 	%fd370, %fd369, %fd367, %p230;
	selp.f64 	%fd371, %fd370, %fd367, %p232;
	setp.eq.f64 	%p233, %fd96, 0d0000000000000000;
	selp.b32 	%r1130, %r564, 0, %p230;
	or.b32  	%r1131, %r1130, 2146435072;
	selp.b32 	%r1132, %r1131, %r1130, %p229;
	mov.b32 	%r1133, 0;
	mov.b64 	%fd372, {%r1133, %r1132};
	selp.f64 	%fd589, %fd372, %fd371, %p233;
	add.f64 	%fd373, %fd96, 0d4000000000000000;
	{
	.reg .b32 %temp; 
	mov.b64 	{%temp, %r1134}, %fd373;
	}
	and.b32  	%r1135, %r1134, 2146435072;
	setp.ne.s32 	%p234, %r1135, 2146435072;
	@%p234 bra 	$L__BB9_186;
	setp.num.f64 	%p235, %fd96, %fd96;
	@%p235 bra 	$L__BB9_184;
	mov.f64 	%fd374, 0d4000000000000000;
	add.rn.f64 	%fd589, %fd96, %fd374;
	bra.uni 	$L__BB9_186;
$L__BB9_184:
	setp.neu.f64 	%p236, %fd105, 0d7FF0000000000000;
	@%p236 bra 	$L__BB9_186;
	setp.lt.s32 	%p237, %r564, 0;
	selp.b32 	%r1136, %r557, %r554, %p2;
	selp.b32 	%r1137, %r1136, %r554, %p237;
	mov.b32 	%r1138, 0;
	mov.b64 	%fd589, {%r1138, %r1137};
$L__BB9_186:
	setp.lt.s32 	%p238, %r954, 0;
	setp.eq.s32 	%p239, %r550, 1062207488;
	setp.eq.f64 	%p241, %fd96, 0d3FF0000000000000;
	selp.f64 	%fd110, 0d3FF0000000000000, %fd589, %p241;
	fma.rn.f64 	%fd375, %fd110, 0d4008000000000000, %fd104;
	fma.rn.f64 	%fd376, %fd97, 0dC02C000000000000, %fd375;
	mul.f64 	%fd377, %fd96, 0d4018000000000000;
	fma.rn.f64 	%fd111, %fd377, %fd97, %fd376;
	{
	.reg .b32 %temp; 
	mov.b64 	{%temp, %r565}, %fd97;
	}
	abs.f64 	%fd112, %fd97;
	{ // callseq 56, 0
	.param .b64 param0;
	st.param.f64 	[param0], %fd112;
	.param .b64 retval0;
	call.uni (retval0), 
	__internal_accurate_pow, 
	(
	param0
	);
	ld.param.f64 	%fd378, [retval0];
	} // callseq 56
	setp.lt.s32 	%p242, %r565, 0;
	neg.f64 	%fd380, %fd378;
	selp.f64 	%fd381, %fd380, %fd378, %p239;
	selp.f64 	%fd382, %fd381, %fd378, %p242;
	setp.eq.f64 	%p243, %fd97, 0d0000000000000000;
	selp.b32 	%r1139, %r565, 0, %p239;
	or.b32  	%r1140, %r1139, 2146435072;
	selp.b32 	%r1141, %r1140, %r1139, %p238;
	mov.b32 	%r1142, 0;
	mov.b64 	%fd383, {%r1142, %r1141};
	selp.f64 	%fd590, %fd383, %fd382, %p243;
	add.f64 	%fd384, %fd97, 0d4000000000000000;
	{
	.reg .b32 %temp; 
	mov.b64 	{%temp, %r1143}, %fd384;
	}
	and.b32  	%r1144, %r1143, 2146435072;
	setp.ne.s32 	%p244, %r1144, 2146435072;
	@%p244 bra 	$L__BB9_191;
	setp.num.f64 	%p245, %fd97, %fd97;
	@%p245 bra 	$L__BB9_189;
	mov.f64 	%fd385, 0d4000000000000000;
	add.rn.f64 	%fd590, %fd97, %fd385;
	bra.uni 	$L__BB9_191;
$L__BB9_189:
	setp.neu.f64 	%p246, %fd112, 0d7FF0000000000000;
	@%p246 bra 	$L__BB9_191;
	setp.lt.s32 	%p247, %r565, 0;
	selp.b32 	%r1145, %r557, %r554, %p2;
	selp.b32 	%r1146, %r1145, %r554, %p247;
	mov.b32 	%r1147, 0;
	mov.b64 	%fd590, {%r1147, %r1146};
$L__BB9_191:
	setp.lt.s32 	%p248, %r954, 0;
	setp.eq.s32 	%p249, %r550, 1062207488;
	setp.eq.f64 	%p251, %fd97, 0d3FF0000000000000;
	selp.f64 	%fd117, 0d3FF0000000000000, %fd590, %p251;
	fma.rn.f64 	%fd386, %fd117, 0d4008000000000000, %fd111;
	setp.eq.f64 	%p252, %fd98, 0d3FF0000000000000;
	selp.f64 	%fd387, 0d3FF0000000000000, %fd588, %p252;
	fma.rn.f64 	%fd118, %fd387, %fd386, 0d3FF0000000000000;
	add.f64 	%fd388, %fd96, %fd96;
	mul.f64 	%fd389, %fd97, 0d4008000000000000;
	sub.f64 	%fd119, %fd388, %fd389;
	{
	.reg .b32 %temp; 
	mov.b64 	{%temp, %r566}, %fd119;
	}
	abs.f64 	%fd120, %fd119;
	{ // callseq 57, 0
	.param .b64 param0;
	st.param.f64 	[param0], %fd120;
	.param .b64 retval0;
	call.uni (retval0), 
	__internal_accurate_pow, 
	(
	param0
	);
	ld.param.f64 	%fd390, [retval0];
	} // callseq 57
	setp.lt.s32 	%p253, %r566, 0;
	neg.f64 	%fd392, %fd390;
	selp.f64 	%fd393, %fd392, %fd390, %p249;
	selp.f64 	%fd394, %fd393, %fd390, %p253;
	setp.eq.f64 	%p254, %fd119, 0d0000000000000000;
	selp.b32 	%r1148, %r566, 0, %p249;
	or.b32  	%r1149, %r1148, 2146435072;
	selp.b32 	%r1150, %r1149, %r1148, %p248;
	mov.b32 	%r1151, 0;
	mov.b64 	%fd395, {%r1151, %r1150};
	selp.f64 	%fd591, %fd395, %fd394, %p254;
	add.f64 	%fd396, %fd119, 0d4000000000000000;
	{
	.reg .b32 %temp; 
	mov.b64 	{%temp, %r1152}, %fd396;
	}
	and.b32  	%r1153, %r1152, 2146435072;
	setp.ne.s32 	%p255, %r1153, 2146435072;
	@%p255 bra 	$L__BB9_196;
	setp.num.f64 	%p256, %fd119, %fd119;
	@%p256 bra 	$L__BB9_194;
	mov.f64 	%fd397, 0d4000000000000000;
	add.rn.f64 	%fd591, %fd119, %fd397;
	bra.uni 	$L__BB9_196;
$L__BB9_194:
	setp.neu.f64 	%p257, %fd120, 0d7FF0000000000000;
	@%p257 bra 	$L__BB9_196;
	selp.b32 	%r1154, %r557, %r554, %p2;
	selp.b32 	%r1155, %r1154, %r554, %p253;
	mov.b32 	%r1156, 0;
	mov.b64 	%fd591, {%r1156, %r1155};
$L__BB9_196:
	setp.eq.f64 	%p259, %fd119, 0d3FF0000000000000;
	selp.f64 	%fd398, 0d3FF0000000000000, %fd591, %p259;
	fma.rn.f64 	%fd399, %fd96, 0dC040000000000000, 0d4032000000000000;
	fma.rn.f64 	%fd400, %fd110, 0d4028000000000000, %fd399;
	fma.rn.f64 	%fd401, %fd97, 0d4048000000000000, %fd400;
	mul.f64 	%fd402, %fd96, 0d4042000000000000;
	mul.f64 	%fd403, %fd402, %fd97;
	sub.f64 	%fd404, %fd401, %fd403;
	fma.rn.f64 	%fd405, %fd117, 0d403B000000000000, %fd404;
	fma.rn.f64 	%fd406, %fd405, %fd398, 0d403E000000000000;
	mul.f64 	%fd125, %fd118, %fd406;
	cvt.rn.f32.f64 	%f355, %fd98;
	abs.f32 	%f356, %f355;
	setp.lt.f32 	%p260, %f356, 0f00800000;
	mul.f32 	%f358, %f356, 0f4B800000;
	selp.f32 	%f359, %f358, %f356, %p260;
	selp.f32 	%f360, 0fC1C00000, 0f00000000, %p260;
	mov.b32 	%r1157, %f359;
	add.s32 	%r1158, %r1157, -1060439283;
	and.b32  	%r1159, %r1158, -8388608;
	sub.s32 	%r1160, %r1157, %r1159;
	mov.b32 	%f361, %r1160;
	cvt.rn.f32.s32 	%f362, %r1159;
	fma.rn.f32 	%f363, %f362, 0f34000000, %f360;
	add.f32 	%f364, %f361, 0fBF800000;
	add.f32 	%f365, %f361, 0f3F800000;
	rcp.approx.ftz.f32 	%f366, %f365;
	add.f32 	%f367, %f364, %f364;
	mul.f32 	%f368, %f367, %f366;
	mul.f32 	%f369, %f368, %f368;
	sub.f32 	%f370, %f364, %f368;
	add.f32 	%f371, %f370, %f370;
	neg.f32 	%f372, %f368;
	fma.rn.f32 	%f373, %f372, %f364, %f371;
	mul.rn.f32 	%f374, %f366, %f373;
	fma.rn.f32 	%f375, %f369, 0f3A2C32E4, 0f3B52E7DB;
	fma.rn.f32 	%f376, %f375, %f369, 0f3C93BB73;
	fma.rn.f32 	%f377, %f376, %f369, 0f3DF6384F;
	mul.rn.f32 	%f378, %f377, %f369;
	fma.rn.f32 	%f379, %f368, 0f3FB8AA3B, %f363;
	sub.f32 	%f380, %f363, %f379;
	fma.rn.f32 	%f381, %f368, 0f3FB8AA3B, %f380;
	fma.rn.f32 	%f382, %f374, 0f3FB8AA3B, %f381;
	fma.rn.f32 	%f383, %f368, 0f32A55E34, %f382;
	mul.f32 	%f384, %f378, 0f40400000;
	fma.rn.f32 	%f385, %f384, %f374, %f383;
	fma.rn.f32 	%f386, %f378, %f368, %f385;
	add.rn.f32 	%f387, %f379, %f386;
	neg.f32 	%f388, %f379;
	add.rn.f32 	%f389, %f387, %f388;
	neg.f32 	%f390, %f389;
	add.rn.f32 	%f391, %f386, %f390;
	mov.f32 	%f392, 0f40000000;
	mul.rn.f32 	%f393, %f387, %f392;
	neg.f32 	%f394, %f393;
	fma.rn.f32 	%f395, %f387, 0f40000000, %f394;
	fma.rn.f32 	%f396, %f391, 0f40000000, %f395;
	cvt.rni.f32.f32 	%f397, %f393;
	sub.f32 	%f398, %f393, %f397;
	add.f32 	%f399, %f398, %f396;
	fma.rn.f32 	%f400, %f399, 0f391FCB8E, 0f3AAF85ED;
	fma.rn.f32 	%f401, %f400, %f399, 0f3C1D9856;
	fma.rn.f32 	%f402, %f401, %f399, 0f3D6357BB;
	fma.rn.f32 	%f403, %f402, %f399, 0f3E75FDEC;
	fma.rn.f32 	%f404, %f403, %f399, 0f3F317218;
	fma.rn.f32 	%f405, %f404, %f399, 0f3F800000;
	cvt.rzi.s32.f32 	%r1161, %f397;
	setp.gt.f32 	%p261, %f397, 0f00000000;
	selp.b32 	%r1162, 0, -2097152000, %p261;
	add.s32 	%r1163, %r1162, 2130706432;
	mov.b32 	%f406, %r1163;
	mul.f32 	%f407, %f405, %f406;
	shl.b32 	%r1164, %r1161, 23;
	sub.s32 	%r1165, %r1164, %r1162;
	mov.b32 	%f408, %r1165;
	mul.f32 	%f409, %f407, %f408;
	abs.f32 	%f410, %f393;
	setp.gt.f32 	%p262, %f410, 0f43180000;
	setp.lt.f32 	%p263, %f393, 0f00000000;
	selp.f32 	%f411, 0f00000000, 0f7F800000, %p263;
	selp.f32 	%f412, %f411, %f409, %p262;
	setp.eq.f32 	%p264, %f355, 0f3F800000;
	setp.nan.f32 	%p265, %f356, %f356;
	setp.eq.f32 	%p266, %f355, 0f00000000;
	setp.eq.f32 	%p267, %f356, 0f7F800000;
	or.pred  	%p268, %p266, %p267;
	add.f32 	%f413, %f355, %f355;
	mov.b32 	%r1166, %f413;
	and.b32  	%r1167, %r1166, 2147483647;
	mov.b32 	%f414, %r1167;
	add.rn.f32 	%f415, %f355, %f392;
	mov.f32 	%f416, 0f3F800000;
	mul.rn.f32 	%f417, %f387, %f416;
	sub.f32 	%f418, %f387, %f417;
	add.f32 	%f419, %f391, %f418;
	cvt.rni.f32.f32 	%f420, %f417;
	sub.f32 	%f421, %f417, %f420;
	add.f32 	%f422, %f421, %f419;
	fma.rn.f32 	%f423, %f422, 0f391FCB8E, 0f3AAF85ED;
	fma.rn.f32 	%f424, %f423, %f422, 0f3C1D9856;
	fma.rn.f32 	%f425, %f424, %f422, 0f3D6357BB;
	fma.rn.f32 	%f426, %f425, %f422, 0f3E75FDEC;
	fma.rn.f32 	%f427, %f426, %f422, 0f3F317218;
	fma.rn.f32 	%f428, %f427, %f422, 0f3F800000;
	cvt.rzi.s32.f32 	%r1168, %f420;
	setp.gt.f32 	%p270, %f420, 0f00000000;
	selp.b32 	%r1169, 0, -2097152000, %p270;
	add.s32 	%r1170, %r1169, 2130706432;
	mov.b32 	%f429, %r1170;
	mul.f32 	%f430, %f428, %f429;
	shl.b32 	%r1171, %r1168, 23;
	sub.s32 	%r1172, %r1171, %r1169;
	mov.b32 	%f431, %r1172;
	mul.f32 	%f432, %f430, %f431;
	abs.f32 	%f433, %f417;
	setp.gt.f32 	%p271, %f433, 0f43180000;
	setp.lt.f32 	%p272, %f417, 0f00000000;
	selp.f32 	%f434, 0f00000000, 0f7F800000, %p272;
	selp.f32 	%f435, %f434, %f432, %p271;
	setp.geu.f32 	%p273, %f355, 0f00000000;
	neg.f32 	%f436, %f435;
	add.rn.f32 	%f437, %f355, %f416;
	cvt.rn.f32.f64 	%f438, %fd96;
	abs.f32 	%f439, %f438;
	setp.lt.f32 	%p274, %f439, 0f00800000;
	mul.f32 	%f441, %f439, 0f4B800000;
	selp.f32 	%f442, %f441, %f439, %p274;
	selp.f32 	%f443, 0fC1C00000, 0f00000000, %p274;
	mov.b32 	%r1173, %f442;
	add.s32 	%r1174, %r1173, -1060439283;
	and.b32  	%r1175, %r1174, -8388608;
	sub.s32 	%r1176, %r1173, %r1175;
	mov.b32 	%f444, %r1176;
	cvt.rn.f32.s32 	%f445, %r1175;
	fma.rn.f32 	%f446, %f445, 0f34000000, %f443;
	add.f32 	%f447, %f444, 0fBF800000;
	add.f32 	%f448, %f444, 0f3F800000;
	rcp.approx.ftz.f32 	%f449, %f448;
	add.f32 	%f450, %f447, %f447;
	mul.f32 	%f451, %f450, %f449;
	mul.f32 	%f452, %f451, %f451;
	sub.f32 	%f453, %f447, %f451;
	add.f32 	%f454, %f453, %f453;
	neg.f32 	%f455, %f451;
	fma.rn.f32 	%f456, %f455, %f447, %f454;
	mul.rn.f32 	%f457, %f449, %f456;
	fma.rn.f32 	%f458, %f452, 0f3A2C32E4, 0f3B52E7DB;
	fma.rn.f32 	%f459, %f458, %f452, 0f3C93BB73;
	fma.rn.f32 	%f460, %f459, %f452, 0f3DF6384F;
	mul.rn.f32 	%f461, %f460, %f452;
	fma.rn.f32 	%f462, %f451, 0f3FB8AA3B, %f446;
	sub.f32 	%f463, %f446, %f462;
	fma.rn.f32 	%f464, %f451, 0f3FB8AA3B, %f463;
	fma.rn.f32 	%f465, %f457, 0f3FB8AA3B, %f464;
	fma.rn.f32 	%f466, %f451, 0f32A55E34, %f465;
	mul.f32 	%f467, %f461, 0f40400000;
	fma.rn.f32 	%f468, %f467, %f457, %f466;
	fma.rn.f32 	%f469, %f461, %f451, %f468;
	add.rn.f32 	%f470, %f462, %f469;
	neg.f32 	%f471, %f462;
	add.rn.f32 	%f472, %f470, %f471;
	neg.f32 	%f473, %f472;
	add.rn.f32 	%f474, %f469, %f473;
	mul.rn.f32 	%f475, %f470, %f392;
	neg.f32 	%f476, %f475;
	fma.rn.f32 	%f477, %f470, 0f40000000, %f476;
	fma.rn.f32 	%f478, %f474, 0f40000000, %f477;
	cvt.rni.f32.f32 	%f479, %f475;
	sub.f32 	%f480, %f475, %f479;
	add.f32 	%f481, %f480, %f478;
	fma.rn.f32 	%f482, %f481, 0f391FCB8E, 0f3AAF85ED;
	fma.rn.f32 	%f483, %f482, %f481, 0f3C1D9856;
	fma.rn.f32 	%f484, %f483, %f481, 0f3D6357BB;
	fma.rn.f32 	%f485, %f484, %f481, 0f3E75FDEC;
	fma.rn.f32 	%f486, %f485, %f481, 0f3F317218;
	fma.rn.f32 	%f487, %f486, %f481, 0f3F800000;
	cvt.rzi.s32.f32 	%r1177, %f479;
	setp.gt.f32 	%p275, %f479, 0f00000000;
	selp.b32 	%r1178, 0, -2097152000, %p275;
	add.s32 	%r1179, %r1178, 2130706432;
	mov.b32 	%f488, %r1179;
	mul.f32 	%f489, %f487, %f488;
	shl.b32 	%r1180, %r1177, 23;
	sub.s32 	%r1181, %r1180, %r1178;
	mov.b32 	%f490, %r1181;
	mul.f32 	%f491, %f489, %f490;
	abs.f32 	%f492, %f475;
	setp.gt.f32 	%p276, %f492, 0f43180000;
	setp.lt.f32 	%p277, %f475, 0f00000000;
	selp.f32 	%f493, 0f00000000, 0f7F800000, %p277;
	selp.f32 	%f494, %f493, %f491, %p276;
	setp.eq.f32 	%p278, %f438, 0f3F800000;
	setp.nan.f32 	%p279, %f439, %f439;
	setp.eq.f32 	%p280, %f438, 0f00000000;
	setp.eq.f32 	%p281, %f439, 0f7F800000;
	or.pred  	%p282, %p280, %p281;
	add.f32 	%f495, %f438, %f438;
	mov.b32 	%r1182, %f495;
	and.b32  	%r1183, %r1182, 2147483647;
	mov.b32 	%f496, %r1183;
	add.rn.f32 	%f497, %f438, %f392;
	mul.rn.f32 	%f498, %f470, %f416;
	sub.f32 	%f499, %f470, %f498;
	add.f32 	%f500, %f474, %f499;
	cvt.rni.f32.f32 	%f501, %f498;
	sub.f32 	%f502, %f498, %f501;
	add.f32 	%f503, %f502, %f500;
	fma.rn.f32 	%f504, %f503, 0f391FCB8E, 0f3AAF85ED;
	fma.rn.f32 	%f505, %f504, %f503, 0f3C1D9856;
	fma.rn.f32 	%f506, %f505, %f503, 0f3D6357BB;
	fma.rn.f32 	%f507, %f506, %f503, 0f3E75FDEC;
	fma.rn.f32 	%f508, %f507, %f503, 0f3F317218;
	fma.rn.f32 	%f509, %f508, %f503, 0f3F800000;
	cvt.rzi.s32.f32 	%r1184, %f501;
	setp.gt.f32 	%p284, %f501, 0f00000000;
	selp.b32 	%r1185, 0, -2097152000, %p284;
	add.s32 	%r1186, %r1185, 2130706432;
	mov.b32 	%f510, %r1186;
	mul.f32 	%f511, %f509, %f510;
	shl.b32 	%r1187, %r1184, 23;
	sub.s32 	%r1188, %r1187, %r1185;
	mov.b32 	%f512, %r1188;
	mul.f32 	%f513, %f511, %f512;
	abs.f32 	%f514, %f498;
	setp.gt.f32 	%p285, %f514, 0f43180000;
	setp.lt.f32 	%p286, %f498, 0f00000000;
	selp.f32 	%f515, 0f00000000, 0f7F800000, %p286;
	selp.f32 	%f516, %f515, %f513, %p285;
	setp.geu.f32 	%p287, %f438, 0f00000000;
	neg.f32 	%f517, %f516;
	add.rn.f32 	%f518, %f438, %f416;
	cvt.rn.f32.f64 	%f519, %fd97;
	abs.f32 	%f520, %f519;
	setp.lt.f32 	%p288, %f520, 0f00800000;
	mul.f32 	%f522, %f520, 0f4B800000;
	selp.f32 	%f523, %f522, %f520, %p288;
	selp.f32 	%f524, 0fC1C00000, 0f00000000, %p288;
	mov.b32 	%r1189, %f523;
	add.s32 	%r1190, %r1189, -1060439283;
	and.b32  	%r1191, %r1190, -8388608;
	sub.s32 	%r1192, %r1189, %r1191;
	mov.b32 	%f525, %r1192;
	cvt.rn.f32.s32 	%f526, %r1191;
	fma.rn.f32 	%f527, %f526, 0f34000000, %f524;
	add.f32 	%f528, %f525, 0fBF800000;
	add.f32 	%f529, %f525, 0f3F800000;
	rcp.approx.ftz.f32 	%f530, %f529;
	add.f32 	%f531, %f528, %f528;
	mul.f32 	%f532, %f531, %f530;
	mul.f32 	%f533, %f532, %f532;
	sub.f32 	%f534, %f528, %f532;
	add.f32 	%f535, %f534, %f534;
	neg.f32 	%f536, %f532;
	fma.rn.f32 	%f537, %f536, %f528, %f535;
	mul.rn.f32 	%f538, %f530, %f537;
	fma.rn.f32 	%f539, %f533, 0f3A2C32E4, 0f3B52E7DB;
	fma.rn.f32 	%f540, %f539, %f533, 0f3C93BB73;
	fma.rn.f32 	%f541, %f540, %f533, 0f3DF6384F;
	mul.rn.f32 	%f542, %f541, %f533;
	fma.rn.f32 	%f543, %f532, 0f3FB8AA3B, %f527;
	sub.f32 	%f544, %f527, %f543;
	fma.rn.f32 	%f545, %f532, 0f3FB8AA3B, %f544;
	fma.rn.f32 	%f546, %f538, 0f3FB8AA3B, %f545;
	fma.rn.f32 	%f547, %f532, 0f32A55E34, %f546;
	mul.f32 	%f548, %f542, 0f40400000;
	fma.rn.f32 	%f549, %f548, %f538, %f547;
	fma.rn.f32 	%f550, %f542, %f532, %f549;
	add.rn.f32 	%f551, %f543, %f550;
	neg.f32 	%f552, %f543;
	add.rn.f32 	%f553, %f551, %f552;
	neg.f32 	%f554, %f553;
	add.rn.f32 	%f555, %f550, %f554;
	mul.rn.f32 	%f556, %f551, %f392;
	neg.f32 	%f557, %f556;
	fma.rn.f32 	%f558, %f551, 0f40000000, %f557;
	fma.rn.f32 	%f559, %f555, 0f40000000, %f558;
	cvt.rni.f32.f32 	%f560, %f556;
	sub.f32 	%f561, %f556, %f560;
	add.f32 	%f562, %f561, %f559;
	fma.rn.f32 	%f563, %f562, 0f391FCB8E, 0f3AAF85ED;
	fma.rn.f32 	%f564, %f563, %f562, 0f3C1D9856;
	fma.rn.f32 	%f565, %f564, %f562, 0f3D6357BB;
	fma.rn.f32 	%f566, %f565, %f562, 0f3E75FDEC;
	fma.rn.f32 	%f567, %f566, %f562, 0f3F317218;
	fma.rn.f32 	%f568, %f567, %f562, 0f3F800000;
	cvt.rzi.s32.f32 	%r1193, %f560;
	setp.gt.f32 	%p289, %f560, 0f00000000;
	selp.b32 	%r1194, 0, -2097152000, %p289;
	add.s32 	%r1195, %r1194, 2130706432;
	mov.b32 	%f569, %r1195;
	mul.f32 	%f570, %f568, %f569;
	shl.b32 	%r1196, %r1193, 23;
	sub.s32 	%r1197, %r1196, %r1194;
	mov.b32 	%f571, %r1197;
	mul.f32 	%f572, %f570, %f571;
	abs.f32 	%f573, %f556;
	setp.gt.f32 	%p290, %f573, 0f43180000;
	setp.lt.f32 	%p291, %f556, 0f00000000;
	selp.f32 	%f574, 0f00000000, 0f7F800000, %p291;
	selp.f32 	%f575, %f574, %f572, %p290;
	setp.eq.f32 	%p292, %f519, 0f3F800000;
	setp.nan.f32 	%p293, %f520, %f520;
	setp.eq.f32 	%p294, %f519, 0f00000000;
	setp.eq.f32 	%p295, %f520, 0f7F800000;
	or.pred  	%p296, %p294, %p295;
	add.f32 	%f576, %f519, %f519;
	mov.b32 	%r1198, %f576;
	and.b32  	%r1199, %r1198, 2147483647;
	mov.b32 	%f577, %r1199;
	add.rn.f32 	%f578, %f519, %f392;
	mul.rn.f32 	%f579, %f551, %f416;
	sub.f32 	%f580, %f551, %f579;
	add.f32 	%f581, %f555, %f580;
	cvt.rni.f32.f32 	%f582, %f579;
	sub.f32 	%f583, %f579, %f582;
	add.f32 	%f584, %f583, %f581;
	fma.rn.f32 	%f585, %f584, 0f391FCB8E, 0f3AAF85ED;
	fma.rn.f32 	%f586, %f585, %f584, 0f3C1D9856;
	fma.rn.f32 	%f587, %f586, %f584, 0f3D6357BB;
	fma.rn.f32 	%f588, %f587, %f584, 0f3E75FDEC;
	fma.rn.f32 	%f589, %f588, %f584, 0f3F317218;
	fma.rn.f32 	%f590, %f589, %f584, 0f3F800000;
	cvt.rzi.s32.f32 	%r1200, %f582;
	setp.gt.f32 	%p298, %f582, 0f00000000;
	selp.b32 	%r1201, 0, -2097152000, %p298;
	add.s32 	%r1202, %r1201, 2130706432;
	mov.b32 	%f591, %r1202;
	mul.f32 	%f592, %f590, %f591;
	shl.b32 	%r1203, %r1200, 23;
	sub.s32 	%r1204, %r1203, %r1201;
	mov.b32 	%f593, %r1204;
	mul.f32 	%f594, %f592, %f593;
	abs.f32 	%f595, %f579;
	setp.gt.f32 	%p299, %f595, 0f43180000;
	setp.lt.f32 	%p300, %f579, 0f00000000;
	selp.f32 	%f596, 0f00000000, 0f7F800000, %p300;
	selp.f32 	%f597, %f596, %f594, %p299;
	setp.geu.f32 	%p301, %f519, 0f00000000;
	neg.f32 	%f598, %f597;
	add.rn.f32 	%f599, %f519, %f416;
	cvt.rn.f32.f64 	%f600, %fd119;
	abs.f32 	%f601, %f600;
	setp.lt.f32 	%p302, %f601, 0f00800000;
	mul.f32 	%f603, %f601, 0f4B800000;
	selp.f32 	%f604, %f603, %f601, %p302;
	selp.f32 	%f605, 0fC1C00000, 0f00000000, %p302;
	mov.b32 	%r1205, %f604;
	add.s32 	%r1206, %r1205, -1060439283;
	and.b32  	%r1207, %r1206, -8388608;
	sub.s32 	%r1208, %r1205, %r1207;
	mov.b32 	%f606, %r1208;
	cvt.rn.f32.s32 	%f607, %r1207;
	fma.rn.f32 	%f608, %f607, 0f34000000, %f605;
	add.f32 	%f609, %f606, 0fBF800000;
	add.f32 	%f610, %f606, 0f3F800000;
	rcp.approx.ftz.f32 	%f611, %f610;
	add.f32 	%f612, %f609, %f609;
	mul.f32 	%f613, %f612, %f611;
	mul.f32 	%f614, %f613, %f613;
	sub.f32 	%f615, %f609, %f613;
	add.f32 	%f616, %f615, %f615;
	neg.f32 	%f617, %f613;
	fma.rn.f32 	%f618, %f617, %f609, %f616;
	mul.rn.f32 	%f619, %f611, %f618;
	fma.rn.f32 	%f620, %f614, 0f3A2C32E4, 0f3B52E7DB;
	fma.rn.f32 	%f621, %f620, %f614, 0f3C93BB73;
	fma.rn.f32 	%f622, %f621, %f614, 0f3DF6384F;
	mul.rn.f32 	%f623, %f622, %f614;
	fma.rn.f32 	%f624, %f613, 0f3FB8AA3B, %f608;
	sub.f32 	%f625, %f608, %f624;
	fma.rn.f32 	%f626, %f613, 0f3FB8AA3B, %f625;
	fma.rn.f32 	%f627, %f619, 0f3FB8AA3B, %f626;
	fma.rn.f32 	%f628, %f613, 0f32A55E34, %f627;
	mul.f32 	%f629, %f623, 0f40400000;
	fma.rn.f32 	%f630, %f629, %f619, %f628;
	fma.rn.f32 	%f631, %f623, %f613, %f630;
	add.rn.f32 	%f632, %f624, %f631;
	neg.f32 	%f633, %f624;
	add.rn.f32 	%f634, %f632, %f633;
	neg.f32 	%f635, %f634;
	add.rn.f32 	%f636, %f631, %f635;
	mul.rn.f32 	%f637, %f632, %f392;
	neg.f32 	%f638, %f637;
	fma.rn.f32 	%f639, %f632, 0f40000000, %f638;
	fma.rn.f32 	%f640, %f636, 0f40000000, %f639;
	cvt.rni.f32.f32 	%f641, %f637;
	sub.f32 	%f642, %f637, %f641;
	add.f32 	%f643, %f642, %f640;
	fma.rn.f32 	%f644, %f643, 0f391FCB8E, 0f3AAF85ED;
	fma.rn.f32 	%f645, %f644, %f643, 0f3C1D9856;
	fma.rn.f32 	%f646, %f645, %f643, 0f3D6357BB;
	fma.rn.f32 	%f647, %f646, %f643, 0f3E75FDEC;
	fma.rn.f32 	%f648, %f647, %f643, 0f3F317218;
	fma.rn.f32 	%f649, %f648, %f643, 0f3F800000;
	cvt.rzi.s32.f32 	%r1209, %f641;
	setp.gt.f32 	%p303, %f641, 0f00000000;
	selp.b32 	%r1210, 0, -2097152000, %p303;
	add.s32 	%r1211, %r1210, 2130706432;
	mov.b32 	%f650, %r1211;
	mul.f32 	%f651, %f649, %f650;
	shl.b32 	%r1212, %r1209, 23;
	sub.s32 	%r1213, %r1212, %r1210;
	mov.b32 	%f652, %r1213;
	mul.f32 	%f653, %f651, %f652;
	abs.f32 	%f654, %f637;
	setp.gt.f32 	%p304, %f654, 0f43180000;
	setp.lt.f32 	%p305, %f637, 0f00000000;
	selp.f32 	%f655, 0f00000000, 0f7F800000, %p305;
	selp.f32 	%f656, %f655, %f653, %p304;
	setp.eq.f32 	%p306, %f600, 0f3F800000;
	setp.nan.f32 	%p307, %f601, %f601;
	setp.eq.f32 	%p308, %f600, 0f00000000;
	setp.eq.f32 	%p309, %f601, 0f7F800000;
	or.pred  	%p310, %p308, %p309;
	add.f32 	%f657, %f600, %f600;
	mov.b32 	%r1214, %f657;
	and.b32  	%r1215, %r1214, 2147483647;
	mov.b32 	%f658, %r1215;
	add.rn.f32 	%f659, %f600, %f392;
	mul.rn.f32 	%f660, %f632, %f416;
	sub.f32 	%f661, %f632, %f660;
	add.f32 	%f662, %f636, %f661;
	cvt.rni.f32.f32 	%f663, %f660;
	sub.f32 	%f664, %f660, %f663;
	add.f32 	%f665, %f664, %f662;
	fma.rn.f32 	%f666, %f665, 0f391FCB8E, 0f3AAF85ED;
	fma.rn.f32 	%f667, %f666, %f665, 0f3C1D9856;
	fma.rn.f32 	%f668, %f667, %f665, 0f3D6357BB;
	fma.rn.f32 	%f669, %f668, %f665, 0f3E75FDEC;
	fma.rn.f32 	%f670, %f669, %f665, 0f3F317218;
	fma.rn.f32 	%f671, %f670, %f665, 0f3F800000;
	cvt.rzi.s32.f32 	%r1216, %f663;
	setp.gt.f32 	%p312, %f663, 0f00000000;
	selp.b32 	%r1217, 0, -2097152000, %p312;
	add.s32 	%r1218, %r1217, 2130706432;
	mov.b32 	%f672, %r1218;
	mul.f32 	%f673, %f671, %f672;
	shl.b32 	%r1219, %r1216, 23;
	sub.s32 	%r1220, %r1219, %r1217;
	mov.b32 	%f674, %r1220;
	mul.f32 	%f675, %f673, %f674;
	abs.f32 	%f676, %f660;
	setp.gt.f32 	%p313, %f676, 0f43180000;
	setp.lt.f32 	%p314, %f660, 0f00000000;
	selp.f32 	%f677, 0f00000000, 0f7F800000, %p314;
	selp.f32 	%f678, %f677, %f675, %p313;
	setp.geu.f32 	%p315, %f600, 0f00000000;
	neg.f32 	%f679, %f678;
	add.rn.f32 	%f680, %f600, %f416;
	selp.f32 	%f681, %f414, %f412, %p268;
	selp.f32 	%f682, %f415, %f681, %p265;
	selp.f32 	%f683, 0f3F800000, %f682, %p264;
	cvt.f64.f32 	%fd407, %f683;
	selp.f32 	%f684, %f435, %f436, %p273;
	selp.f32 	%f685, %f413, %f684, %p268;
	selp.f32 	%f686, %f437, %f685, %p265;
	selp.f32 	%f687, 0f3F800000, %f686, %p264;
	cvt.f64.f32 	%fd408, %f687;
	add.f64 	%fd409, %fd408, %fd408;
	selp.f32 	%f688, %f496, %f494, %p282;
	selp.f32 	%f689, %f497, %f688, %p279;
	selp.f32 	%f690, 0f3F800000, %f689, %p278;
	cvt.f64.f32 	%fd410, %f690;
	selp.f32 	%f691, %f516, %f517, %p287;
	selp.f32 	%f692, %f495, %f691, %p282;
	selp.f32 	%f693, %f518, %f692, %p279;
	selp.f32 	%f694, 0f3F800000, %f693, %p278;
	cvt.f64.f32 	%fd411, %f694;
	add.f64 	%fd412, %fd411, %fd411;
	fma.rn.f64 	%fd413, %fd96, 0dC02C000000000000, 0d4033000000000000;
	fma.rn.f64 	%fd414, %fd410, 0d4008000000000000, %fd413;
	fma.rn.f64 	%fd415, %fd412, 0d4008000000000000, 0dC02C000000000000;
	fma.rn.f64 	%fd416, %fd97, 0dC02C000000000000, %fd414;
	mul.f64 	%fd417, %fd96, 0d4018000000000000;
	mul.f64 	%fd418, %fd417, 0d0000000000000000;
	fma.rn.f64 	%fd419, %fd97, 0d4018000000000000, %fd418;
	fma.rn.f64 	%fd420, %fd417, %fd97, %fd416;
	add.f64 	%fd421, %fd419, %fd415;
	selp.f32 	%f695, %f577, %f575, %p296;
	selp.f32 	%f696, %f578, %f695, %p293;
	selp.f32 	%f697, 0f3F800000, %f696, %p292;
	cvt.f64.f32 	%fd422, %f697;
	selp.f32 	%f698, %f597, %f598, %p301;
	selp.f32 	%f699, %f576, %f698, %p296;
	selp.f32 	%f700, %f599, %f699, %p293;
	selp.f32 	%f701, 0f3F800000, %f700, %p292;
	cvt.f64.f32 	%fd423, %f701;
	add.f64 	%fd424, %fd423, %fd423;
	mul.f64 	%fd425, %fd424, 0d0000000000000000;
	fma.rn.f64 	%fd426, %fd422, 0d4008000000000000, %fd420;
	fma.rn.f64 	%fd427, %fd425, 0d4008000000000000, %fd421;
	mul.f64 	%fd428, %fd427, %fd407;
	fma.rn.f64 	%fd429, %fd409, %fd426, %fd428;
	fma.rn.f64 	%fd430, %fd426, %fd407, 0d3FF0000000000000;
	add.f64 	%fd431, %fd429, 0d0000000000000000;
	selp.f32 	%f702, %f658, %f656, %p310;
	selp.f32 	%f703, %f659, %f702, %p307;
	selp.f32 	%f704, 0f3F800000, %f703, %p306;
	cvt.f64.f32 	%fd432, %f704;
	selp.f32 	%f705, %f678, %f679, %p315;
	selp.f32 	%f706, %f657, %f705, %p310;
	selp.f32 	%f707, %f680, %f706, %p307;
	selp.f32 	%f708, 0f3F800000, %f707, %p306;
	cvt.f64.f32 	%fd433, %f708;
	add.f64 	%fd434, %fd433, %fd433;
	fma.rn.f64 	%fd435, %fd433, 0d4000000000000000, %fd434;
	fma.rn.f64 	%fd436, %fd410, 0d4028000000000000, %fd399;
	fma.rn.f64 	%fd437, %fd412, 0d4028000000000000, 0dC040000000000000;
	fma.rn.f64 	%fd438, %fd97, 0d4048000000000000, %fd436;
	mul.f64 	%fd439, %fd402, 0d0000000000000000;
	fma.rn.f64 	%fd440, %fd97, 0d4042000000000000, %fd439;
	sub.f64 	%fd441, %fd438, %fd403;
	sub.f64 	%fd442, %fd437, %fd440;
	fma.rn.f64 	%fd443, %fd422, 0d403B000000000000, %fd441;
	fma.rn.f64 	%fd444, %fd425, 0d403B000000000000, %fd442;
	mul.f64 	%fd445, %fd443, %fd435;
	fma.rn.f64 	%fd446, %fd444, %fd432, %fd445;
	fma.rn.f64 	%fd447, %fd443, %fd432, 0d403E000000000000;
	add.f64 	%fd448, %fd446, 0d0000000000000000;
	mul.f64 	%fd449, %fd430, %fd448;
	fma.rn.f64 	%fd126, %fd431, %fd447, %fd449;
	selp.f32 	%f709, %f437, %f413, %p265;
	selp.f32 	%f710, 0f3F800000, %f709, %p264;
	selp.f32 	%f711, %f710, %f684, %p268;
	selp.f32 	%f712, %f710, %f711, %p265;
	selp.f32 	%f713, %f710, %f712, %p264;
	cvt.f64.f32 	%fd450, %f713;
	add.f64 	%fd451, %fd450, %fd450;
	selp.f32 	%f714, %f518, %f495, %p279;
	selp.f32 	%f715, 0f3F800000, %f714, %p278;
	selp.f32 	%f716, %f715, %f691, %p282;
	selp.f32 	%f717, %f715, %f716, %p279;
	selp.f32 	%f718, %f715, %f717, %p278;
	cvt.f64.f32 	%fd452, %f718;
	add.f64 	%fd453, %fd452, %fd452;
	mul.f64 	%fd454, %fd453, 0d0000000000000000;
	fma.rn.f64 	%fd455, %fd454, 0d4008000000000000, 0dC02C000000000000;
	fma.rn.f64 	%fd456, %fd97, 0d0000000000000000, %fd417;
	add.f64 	%fd457, %fd456, %fd455;
	selp.f32 	%f719, %f599, %f576, %p293;
	selp.f32 	%f720, 0f3F800000, %f719, %p292;
	selp.f32 	%f721, %f720, %f698, %p296;
	selp.f32 	%f722, %f720, %f721, %p293;
	selp.f32 	%f723, %f720, %f722, %p292;
	cvt.f64.f32 	%fd458, %f723;
	add.f64 	%fd459, %fd458, %fd458;
	fma.rn.f64 	%fd460, %fd459, 0d4008000000000000, %fd457;
	mul.f64 	%fd461, %fd460, %fd407;
	fma.rn.f64 	%fd462, %fd451, %fd426, %fd461;
	add.f64 	%fd463, %fd462, 0d0000000000000000;
	selp.f32 	%f724, %f680, %f657, %p307;
	selp.f32 	%f725, 0f3F800000, %f724, %p306;
	selp.f32 	%f726, %f725, %f705, %p310;
	selp.f32 	%f727, %f725, %f726, %p307;
	selp.f32 	%f728, %f725, %f727, %p306;
	cvt.f64.f32 	%fd464, %f728;
	add.f64 	%fd465, %fd464, %fd464;
	mul.f64 	%fd466, %fd465, 0dC008000000000000;
	fma.rn.f64 	%fd467, %fd454, 0d4028000000000000, 0d4048000000000000;
	fma.rn.f64 	%fd468, %fd97, 0d0000000000000000, %fd402;
	sub.f64 	%fd469, %fd467, %fd468;
	fma.rn.f64 	%fd470, %fd459, 0d403B000000000000, %fd469;
	mul.f64 	%fd471, %fd443, %fd466;
	fma.rn.f64 	%fd472, %fd470, %fd432, %fd471;
	add.f64 	%fd473, %fd472, 0d0000000000000000;
	mul.f64 	%fd474, %fd430, %fd473;
	fma.rn.f64 	%fd127, %fd463, %fd447, %fd474;
	sub.f64 	%fd128, %fd126, %fd600;
	sub.f64 	%fd129, %fd127, %fd601;
	sub.f64 	%fd475, %fd96, %fd599;
	fma.rn.f64 	%fd476, %fd475, %fd128, 0d0000000000000000;
	sub.f64 	%fd130, %fd97, %fd598;
	fma.rn.f64 	%fd131, %fd130, %fd129, %fd476;
	abs.f64 	%fd477, %fd131;
	setp.lt.f64 	%p316, %fd477, 0d3D06849B86A12B9B;
	@%p316 bra 	$L__BB9_198;
	rcp.rn.f64 	%fd478, %fd131;
	sub.f64 	%fd479, %fd96, %fd599;
	mul.f64 	%fd480, %fd478, %fd479;
	mul.f64 	%fd481, %fd480, %fd128;
	mov.f64 	%fd482, 0d3FF0000000000000;
	sub.f64 	%fd483, %fd482, %fd481;
	mul.f64 	%fd484, %fd478, %fd128;
	mul.f64 	%fd485, %fd484, %fd479;
	sub.f64 	%fd486, %fd482, %fd485;
	fma.rn.f64 	%fd487, %fd592, %fd486, 0d0000000000000000;
	mul.f64 	%fd488, %fd478, %fd129;
	mul.f64 	%fd489, %fd488, %fd479;
	mov.f64 	%fd490, 0d0000000000000000;
	sub.f64 	%fd491, %fd490, %fd489;
	fma.rn.f64 	%fd492, %fd593, %fd491, %fd487;
	mul.f64 	%fd493, %fd480, %fd129;
	sub.f64 	%fd494, %fd490, %fd493;
	fma.rn.f64 	%fd495, %fd483, %fd492, 0d0000000000000000;
	fma.rn.f64 	%fd496, %fd594, %fd486, 0d0000000000000000;
	fma.rn.f64 	%fd497, %fd595, %fd491, %fd496;
	fma.rn.f64 	%fd498, %fd494, %fd497, %fd495;
	fma.rn.f64 	%fd132, %fd480, %fd479, %fd498;
	mul.f64 	%fd499, %fd484, %fd130;
	sub.f64 	%fd500, %fd490, %fd499;
	fma.rn.f64 	%fd501, %fd592, %fd500, 0d0000000000000000;
	mul.f64 	%fd502, %fd488, %fd130;
	sub.f64 	%fd503, %fd482, %fd502;
	fma.rn.f64 	%fd504, %fd593, %fd503, %fd501;
	fma.rn.f64 	%fd505, %fd483, %fd504, 0d0000000000000000;
	fma.rn.f64 	%fd506, %fd594, %fd500, 0d0000000000000000;
	fma.rn.f64 	%fd507, %fd595, %fd503, %fd506;
	fma.rn.f64 	%fd508, %fd494, %fd507, %fd505;
	fma.rn.f64 	%fd593, %fd480, %fd130, %fd508;
	mul.f64 	%fd509, %fd478, %fd130;
	mul.f64 	%fd510, %fd509, %fd128;
	sub.f64 	%fd511, %fd490, %fd510;
	mul.f64 	%fd512, %fd509, %fd129;
	sub.f64 	%fd513, %fd482, %fd512;
	fma.rn.f64 	%fd514, %fd511, %fd492, 0d0000000000000000;
	fma.rn.f64 	%fd515, %fd513, %fd497, %fd514;
	fma.rn.f64 	%fd594, %fd509, %fd479, %fd515;
	fma.rn.f64 	%fd516, %fd511, %fd504, 0d0000000000000000;
	fma.rn.f64 	%fd517, %fd513, %fd507, %fd516;
	fma.rn.f64 	%fd595, %fd509, %fd130, %fd517;
	mov.f64 	%fd592, %fd132;
$L__BB9_198:
	setp.geu.f64 	%p317, %fd125, %fd602;
	@%p317 bra 	$L__BB9_200;
	mov.f64 	%fd598, %fd97;
	mov.f64 	%fd599, %fd96;
	mov.f64 	%fd600, %fd126;
	mov.f64 	%fd601, %fd127;
	mov.f64 	%fd602, %fd125;
$L__BB9_200:
	ld.param.s8 	%rs2, [_Z14optimizeKernelIN4util14GoldsteinPriceILi2EEELi2ELj256EEvddPdPiS3_S3_iib_param_8];
	setp.eq.s16 	%p318, %rs2, 0;
	@%p318 bra 	$L__BB9_202;
	ld.param.u32 	%r1284, [_Z14optimizeKernelIN4util14GoldsteinPriceILi2EEELi2ELj256EEvddPdPiS3_S3_iib_param_7];
	ld.param.u64 	%rd56, [_Z14optimizeKernelIN4util14GoldsteinPriceILi2EEELi2ELj256EEvddPdPiS3_S3_iib_param_5];
	shl.b32 	%r1221, %r1573, 1;
	mad.lo.s32 	%r1222, %r2, %r1284, %r1221;
	cvta.to.global.u64 	%rd45, %rd56;
	mul.wide.s32 	%rd46, %r1222, 8;
	add.s64 	%rd47, %rd45, %rd46;
	st.global.f64 	[%rd47], %fd599;
	st.global.f64 	[%rd47+8], %fd598;
$L__BB9_202:
	ld.param.u32 	%r1285, [_Z14optimizeKernelIN4util14GoldsteinPriceILi2EEELi2ELj256EEvddPdPiS3_S3_iib_param_7];
	add.s32 	%r1573, %r1573, 1;
	setp.ne.s32 	%p319, %r1573, %r1285;
	@%p319 bra 	$L__BB9_150;
$L__BB9_203:
	setp.eq.s32 	%p320, %r550, 1062207488;
	add.f64 	%fd518, %fd599, %fd598;
	add.f64 	%fd151, %fd518, 0d3FF0000000000000;
	{
	.reg .b32 %temp; 
	mov.b64 	{%temp, %r568}, %fd151;
	}
	abs.f64 	%fd152, %fd151;
	{ // callseq 58, 0
	.param .b64 param0;
	st.param.f64 	[param0], %fd152;
	.param .b64 retval0;
	call.uni (retval0), 
	__internal_accurate_pow, 
	(
	param0
	);
	ld.param.f64 	%fd519, [retval0];
	} // callseq 58
	setp.lt.s32 	%p321, %r568, 0;
	neg.f64 	%fd521, %fd519;
	selp.f64 	%fd522, %fd521, %fd519, %p320;
	selp.f64 	%fd608, %fd522, %fd519, %p321;
	setp.neu.f64 	%p322, %fd151, 0d0000000000000000;
	@%p322 bra 	$L__BB9_205;
	setp.eq.s32 	%p323, %r550, 1062207488;
	selp.b32 	%r1224, %r568, 0, %p323;
	setp.lt.s32 	%p324, %r954, 0;
	or.b32  	%r1225, %r1224, 2146435072;
	selp.b32 	%r1226, %r1225, %r1224, %p324;
	mov.b32 	%r1227, 0;
	mov.b64 	%fd608, {%r1227, %r1226};
$L__BB9_205:
	add.f64 	%fd523, %fd151, 0d4000000000000000;
	{
	.reg .b32 %temp; 
	mov.b64 	{%temp, %r1228}, %fd523;
	}
	and.b32  	%r1229, %r1228, 2146435072;
	setp.ne.s32 	%p325, %r1229, 2146435072;
	@%p325 bra 	$L__BB9_210;
	setp.num.f64 	%p326, %fd151, %fd151;
	@%p326 bra 	$L__BB9_208;
	mov.f64 	%fd524, 0d4000000000000000;
	add.rn.f64 	%fd608, %fd151, %fd524;
	bra.uni 	$L__BB9_210;
$L__BB9_208:
	setp.neu.f64 	%p327, %fd152, 0d7FF0000000000000;
	@%p327 bra 	$L__BB9_210;
	setp.lt.s32 	%p328, %r568, 0;
	setp.eq.s32 	%p329, %r550, 1062207488;
	setp.lt.s32 	%p330, %r954, 0;
	selp.b32 	%r1231, 0, 2146435072, %p330;
	and.b32  	%r1232, %r954, 2147483647;
	setp.ne.s32 	%p331, %r1232, 1071644672;
	or.b32  	%r1233, %r1231, -2147483648;
	selp.b32 	%r1234, %r1233, %r1231, %p331;
	selp.b32 	%r1235, %r1234, %r1231, %p329;
	selp.b32 	%r1236, %r1235, %r1231, %p328;
	mov.b32 	%r1237, 0;
	mov.b64 	%fd608, {%r1237, %r1236};
$L__BB9_210:
	setp.eq.s32 	%p332, %r550, 1062207488;
	setp.eq.f64 	%p333, %fd151, 0d3FF0000000000000;
	selp.f64 	%fd159, 0d3FF0000000000000, %fd608, %p333;
	{
	.reg .b32 %temp; 
	mov.b64 	{%temp, %r569}, %fd599;
	}
	abs.f64 	%fd160, %fd599;
	{ // callseq 59, 0
	.param .b64 param0;
	st.param.f64 	[param0], %fd160;
	.param .b64 retval0;
	call.uni (retval0), 
	__internal_accurate_pow, 
	(
	param0
	);
	ld.param.f64 	%fd525, [retval0];
	} // callseq 59
	setp.lt.s32 	%p334, %r569, 0;
	neg.f64 	%fd527, %fd525;
	selp.f64 	%fd528, %fd527, %fd525, %p332;
	selp.f64 	%fd610, %fd528, %fd525, %p334;
	setp.neu.f64 	%p335, %fd599, 0d0000000000000000;
	@%p335 bra 	$L__BB9_212;
	setp.eq.s32 	%p336, %r550, 1062207488;
	selp.b32 	%r1239, %r569, 0, %p336;
	setp.lt.s32 	%p337, %r954, 0;
	or.b32  	%r1240, %r1239, 2146435072;
	selp.b32 	%r1241, %r1240, %r1239, %p337;
	mov.b32 	%r1242, 0;
	mov.b64 	%fd610, {%r1242, %r1241};
$L__BB9_212:
	add.f64 	%fd529, %fd599, 0d4000000000000000;
	{
	.reg .b32 %temp; 
	mov.b64 	{%temp, %r1243}, %fd529;
	}
	and.b32  	%r1244, %r1243, 2146435072;
	setp.ne.s32 	%p338, %r1244, 2146435072;
	@%p338 bra 	$L__BB9_217;
	setp.num.f64 	%p339, %fd599, %fd599;
	@%p339 bra 	$L__BB9_215;
	mov.f64 	%fd530, 0d4000000000000000;
	add.rn.f64 	%fd610, %fd599, %fd530;
	bra.uni 	$L__BB9_217;
$L__BB9_215:
	setp.neu.f64 	%p340, %fd160, 0d7FF0000000000000;
	@%p340 bra 	$L__BB9_217;
	setp.lt.s32 	%p341, %r569, 0;
	setp.eq.s32 	%p342, %r550, 1062207488;
	setp.lt.s32 	%p343, %r954, 0;
	selp.b32 	%r1246, 0, 2146435072, %p343;
	and.b32  	%r1247, %r954, 2147483647;
	setp.ne.s32 	%p344, %r1247, 1071644672;
	or.b32  	%r1248, %r1246, -2147483648;
	selp.b32 	%r1249, %r1248, %r1246, %p344;
	selp.b32 	%r1250, %r1249, %r1246, %p342;
	selp.b32 	%r1251, %r1250, %r1246, %p341;
	mov.b32 	%r1252, 0;
	mov.b64 	%fd610, {%r1252, %r1251};
$L__BB9_217:
	setp.eq.s32 	%p345, %r550, 1062207488;
	setp.eq.f64 	%p346, %fd599, 0d3FF0000000000000;
	selp.f64 	%fd167, 0d3FF0000000000000, %fd610, %p346;
	mul.f64 	%fd531, %fd599, 0d402C000000000000;
	mov.f64 	%fd532, 0d4033000000000000;
	sub.f64 	%fd533, %fd532, %fd531;
	fma.rn.f64 	%fd534, %fd167, 0d4008000000000000, %fd533;
	mul.f64 	%fd535, %fd598, 0d402C000000000000;
	sub.f64 	%fd536, %fd534, %fd535;
	mul.f64 	%fd537, %fd599, 0d4018000000000000;
	fma.rn.f64 	%fd168, %fd537, %fd598, %fd536;
	{
	.reg .b32 %temp; 
	mov.b64 	{%temp, %r570}, %fd598;
	}
	abs.f64 	%fd169, %fd598;
	{ // callseq 60, 0
	.param .b64 param0;
	st.param.f64 	[param0], %fd169;
	.param .b64 retval0;
	call.uni (retval0), 
	__internal_accurate_pow, 
	(
	param0
	);
	ld.param.f64 	%fd538, [retval0];
	} // callseq 60
	setp.lt.s32 	%p347, %r570, 0;
	neg.f64 	%fd540, %fd538;
	selp.f64 	%fd541, %fd540, %fd538, %p345;
	selp.f64 	%fd612, %fd541, %fd538, %p347;
	setp.neu.f64 	%p348, %fd598, 0d0000000000000000;
	@%p348 bra 	$L__BB9_219;
	setp.eq.s32 	%p349, %r550, 1062207488;
	selp.b32 	%r1254, %r570, 0, %p349;
	setp.lt.s32 	%p350, %r954, 0;
	or.b32  	%r1255, %r1254, 2146435072;
	selp.b32 	%r1256, %r1255, %r1254, %p350;
	mov.b32 	%r1257, 0;
	mov.b64 	%fd612, {%r1257, %r1256};
$L__BB9_219:
	add.f64 	%fd542, %fd598, 0d4000000000000000;
	{
	.reg .b32 %temp; 
	mov.b64 	{%temp, %r1258}, %fd542;
	}
	and.b32  	%r1259, %r1258, 2146435072;
	setp.ne.s32 	%p351, %r1259, 2146435072;
	@%p351 bra 	$L__BB9_224;
	setp.num.f64 	%p352, %fd598, %fd598;
	@%p352 bra 	$L__BB9_222;
	mov.f64 	%fd543, 0d4000000000000000;
	add.rn.f64 	%fd612, %fd598, %fd543;
	bra.uni 	$L__BB9_224;
$L__BB9_222:
	setp.neu.f64 	%p353, %fd169, 0d7FF0000000000000;
	@%p353 bra 	$L__BB9_224;
	setp.lt.s32 	%p354, %r570, 0;
	setp.eq.s32 	%p355, %r550, 1062207488;
	setp.lt.s32 	%p356, %r954, 0;
	selp.b32 	%r1261, 0, 2146435072, %p356;
	and.b32  	%r1262, %r954, 2147483647;
	setp.ne.s32 	%p357, %r1262, 1071644672;
	or.b32  	%r1263, %r1261, -2147483648;
	selp.b32 	%r1264, %r1263, %r1261, %p357;
	selp.b32 	%r1265, %r1264, %r1261, %p355;
	selp.b32 	%r1266, %r1265, %r1261, %p354;
	mov.b32 	%r1267, 0;
	mov.b64 	%fd612, {%r1267, %r1266};
$L__BB9_224:
	setp.eq.s32 	%p358, %r550, 1062207488;
	setp.eq.f64 	%p359, %fd598, 0d3FF0000000000000;
	selp.f64 	%fd176, 0d3FF0000000000000, %fd612, %p359;
	fma.rn.f64 	%fd544, %fd176, 0d4008000000000000, %fd168;
	fma.rn.f64 	%fd177, %fd159, %fd544, 0d3FF0000000000000;
	add.f64 	%fd545, %fd599, %fd599;
	mul.f64 	%fd546, %fd598, 0d4008000000000000;
	sub.f64 	%fd178, %fd545, %fd546;
	{
	.reg .b32 %temp; 
	mov.b64 	{%temp, %r571}, %fd178;
	}
	abs.f64 	%fd179, %fd178;
	{ // callseq 61, 0
	.param .b64 param0;
	st.param.f64 	[param0], %fd179;
	.param .b64 retval0;
	call.uni (retval0), 
	__internal_accurate_pow, 
	(
	param0
	);
	ld.param.f64 	%fd547, [retval0];
	} // callseq 61
	setp.lt.s32 	%p360, %r571, 0;
	neg.f64 	%fd549, %fd547;
	selp.f64 	%fd550, %fd549, %fd547, %p358;
	selp.f64 	%fd614, %fd550, %fd547, %p360;
	setp.neu.f64 	%p361, %fd178, 0d0000000000000000;
	@%p361 bra 	$L__BB9_226;
	setp.eq.s32 	%p362, %r550, 1062207488;
	selp.b32 	%r1269, %r571, 0, %p362;
	setp.lt.s32 	%p363, %r954, 0;
	or.b32  	%r1270, %r1269, 2146435072;
	selp.b32 	%r1271, %r1270, %r1269, %p363;
	mov.b32 	%r1272, 0;
	mov.b64 	%fd614, {%r1272, %r1271};
$L__BB9_226:
	add.f64 	%fd551, %fd178, 0d4000000000000000;
	{
	.reg .b32 %temp; 
	mov.b64 	{%temp, %r1273}, %fd551;
	}
	and.b32  	%r1274, %r1273, 2146435072;
	setp.ne.s32 	%p364, %r1274, 2146435072;
	@%p364 bra 	$L__BB9_231;
	setp.num.f64 	%p365, %fd178, %fd178;
	@%p365 bra 	$L__BB9_229;
	mov.f64 	%fd552, 0d4000000000000000;
	add.rn.f64 	%fd614, %fd178, %fd552;
	bra.uni 	$L__BB9_231;
$L__BB9_229:
	setp.neu.f64 	%p366, %fd179, 0d7FF0000000000000;
	@%p366 bra 	$L__BB9_231;
	setp.lt.s32 	%p367, %r571, 0;
	setp.eq.s32 	%p368, %r550, 1062207488;
	setp.lt.s32 	%p369, %r954, 0;
	selp.b32 	%r1276, 0, 2146435072, %p369;
	and.b32  	%r1277, %r954, 2147483647;
	setp.ne.s32 	%p370, %r1277, 1071644672;
	or.b32  	%r1278, %r1276, -2147483648;
	selp.b32 	%r1279, %r1278, %r1276, %p370;
	selp.b32 	%r1280, %r1279, %r1276, %p368;
	selp.b32 	%r1281, %r1280, %r1276, %p367;
	mov.b32 	%r1282, 0;
	mov.b64 	%fd614, {%r1282, %r1281};
$L__BB9_231:
	ld.param.u64 	%rd55, [_Z14optimizeKernelIN4util14GoldsteinPriceILi2EEELi2ELj256EEvddPdPiS3_S3_iib_param_4];
	ld.param.u64 	%rd54, [_Z14optimizeKernelIN4util14GoldsteinPriceILi2EEELi2ELj256EEvddPdPiS3_S3_iib_param_3];
	setp.eq.f64 	%p371, %fd178, 0d3FF0000000000000;
	selp.f64 	%fd553, 0d3FF0000000000000, %fd614, %p371;
	fma.rn.f64 	%fd554, %fd599, 0dC040000000000000, 0d4032000000000000;
	fma.rn.f64 	%fd555, %fd167, 0d4028000000000000, %fd554;
	fma.rn.f64 	%fd556, %fd598, 0d4048000000000000, %fd555;
	mul.f64 	%fd557, %fd599, 0dC042000000000000;
	fma.rn.f64 	%fd558, %fd557, %fd598, %fd556;
	fma.rn.f64 	%fd559, %fd176, 0d403B000000000000, %fd558;
	fma.rn.f64 	%fd560, %fd559, %fd553, 0d403E000000000000;
	mul.f64 	%fd561, %fd177, %fd560;
	st.global.f64 	[%rd12], %fd561;
	cvta.to.global.u64 	%rd48, %rd54;
	mul.wide.s32 	%rd49, %r1, 4;
	add.s64 	%rd50, %rd48, %rd49;
	st.global.u32 	[%rd50], %r1;
	cvta.to.global.u64 	%rd51, %rd55;
	mul.wide.s32 	%rd52, %r2, 8;
	add.s64 	%rd53, %rd51, %rd52;
	st.global.f64 	[%rd53], %fd599;
	st.global.f64 	[%rd53+8], %fd598;
$L__BB9_232:
	ret;

}
	// .globl	_Z14optimizeKernelIN4util9EggholderILi2EEELi2ELj128EEvddPdPiS3_S3_iib
.visible .entry _Z14optimizeKernelIN4util9EggholderILi2EEELi2ELj128EEvddPdPiS3_S3_iib(
	.param .f64 _Z14optimizeKernelIN4util9EggholderILi2EEELi2ELj128EEvddPdPiS3_S3_iib_param_0,
	.param .f64 _Z14optimizeKernelIN4util9EggholderILi2EEELi2ELj128EEvddPdPiS3_S3_iib_param_1,
	.param .u64 .ptr .align 1 _Z14optimizeKernelIN4util9EggholderILi2EEELi2ELj128EEvddPdPiS3_S3_iib_param_2,
	.param .u64 .ptr .align 1 _Z14optimizeKernelIN4util9EggholderILi2EEELi2ELj128EEvddPdPiS3_S3_iib_param_3,
	.param .u64 .ptr .align 1 _Z14optimizeKernelIN4util9EggholderILi2EEELi2ELj128EEvddPdPiS3_S3_iib_param_4,
	.param .u64 .ptr .align 1 _Z14optimizeKernelIN4util9EggholderILi2EEELi2ELj128EEvddPdPiS3_S3_iib_param_5,
	.param .u32 _Z14optimizeKernelIN4util9EggholderILi2EEELi2ELj128EEvddPdPiS3_S3_iib_param_6,
	.param .u32 _Z14optimizeKernelIN4util9EggholderILi2EEELi2ELj128EEvddPdPiS3_S3_iib_param_7,
	.param .u8 _Z14optimizeKernelIN4util9EggholderILi2EEELi2ELj128EEvddPdPiS3_S3_iib_param_8
)
{
	.local .align 16 .b8 	__local_depot10[80];
	.reg .b64 	%SP;
	.reg .b64 	%SPL;
	.reg .pred 	%p<228>;
	.reg .b16 	%rs<3>;
	.reg .b32 	%r<1865>;
	.reg .b32 	%f<331>;
	.reg .b64 	%rd<347>;
	.reg .b64 	%fd<593>;

	mov.u64 	%SPL, __local_depot10;
	cvta.local.u64 	%SP, %SPL;
	ld.param.f64 	%fd129, [_Z14optimizeKernelIN4util9EggholderILi2EEELi2ELj128EEvddPdPiS3_S3_iib_param_0];
	ld.param.f64 	%fd130, [_Z14optimizeKernelIN4util9EggholderILi2EEELi2ELj128EEvddPdPiS3_S3_iib_param_1];
	ld.param.u32 	%r755, [_Z14optimizeKernelIN4util9EggholderILi2EEELi2ELj128EEvddPdPiS3_S3_iib_param_6];
	add.u64 	%rd1, %SPL, 0;
	add.u64 	%rd2, %SPL, 0;
	add.u64 	%rd3, %SPL, 0;
	add.u64 	%rd4, %SPL, 0;
	add.u64 	%rd5, %SPL, 0;
	add.u64 	%rd6, %SPL, 48;
	add.u64 	%rd98, %SP, 64;
	add.u64 	%rd7, %SPL, 64;
	mov.u32 	%r756, %ctaid.x;
	mov.u32 	%r757, %ntid.x;
	mov.u32 	%r758, %tid.x;
	mad.lo.s32 	%r1, %r756, %r757, %r758;
	setp.ge.s32 	%p6, %r1, %r755;
	@%p6 bra 	$L__BB10_264;
	shl.b32 	%r760, %r1, 1;
	add.s32 	%r2, %r760, 135;
	cvt.s64.s32 	%rd8, %r1;
	sub.f64 	%fd1, %fd130, %fd129;
	mov.b32 	%r1504, 0;
	mov.pred 	%p227, -1;
$L__BB10_2:
	mov.pred 	%p1, %p227;
	setp.eq.s32 	%p8, %r1, 0;
	add.s32 	%r761, %r2, %r1504;
	xor.b32  	%r762, %r761, -1429050551;
	mul.lo.s32 	%r4, %r762, 1099087573;
	add.s32 	%r763, %r4, -638133224;
	add.s32 	%r1521, %r4, 123456789;
	st.local.v2.u32 	[%rd5], {%r763, %r1521};
	xor.b32  	%r1522, %r4, 362436069;
	mov.b32 	%r764, -123459836;
	st.local.v2.u32 	[%rd5+8], {%r1522, %r764};
	add.s32 	%r1525, %r4, 5783321;
	mov.b32 	%r765, -589760388;
	st.local.v2.u32 	[%rd5+16], {%r765, %r1525};
	@%p8 bra 	$L__BB10_117;
	mov.b32 	%r1508, 0;
	mov.u64 	%rd314, %rd8;
$L__BB10_4:
	mov.u64 	%rd9, %rd314;
	and.b64  	%rd10, %rd9, 3;
	setp.eq.s64 	%p9, %rd10, 0;
	@%p9 bra 	$L__BB10_116;
	mul.wide.u32 	%rd99, %r1508, 3200;
	mov.u64 	%rd100, precalc_xorwow_matrix;
	add.s64 	%rd11, %rd100, %rd99;
	mov.b32 	%r1521, 0;
	mov.u32 	%r1522, %r1521;
	mov.u32 	%r1523, %r1521;
	mov.u32 	%r1524, %r1521;
	mov.u32 	%r1525, %r1521;
	mov.u32 	%r1514, %r1521;
$L__BB10_6:
	mul.wide.u32 	%rd101, %r1514, 4;
	add.s64 	%rd102, %rd5, %rd101;
	ld.local.u32 	%r18, [%rd102+4];
	shl.b32 	%r19, %r1514, 5;
	mov.b32 	%r1520, 0;
$L__BB10_7:
	.pragma "nounroll";
	shr.u32 	%r769, %r18, %r1520;
	and.b32  	%r770, %r769, 1;
	setp.eq.b32 	%p10, %r770, 1;
	not.pred 	%p11, %p10;
	add.s32 	%r771, %r19, %r1520;
	mul.lo.s32 	%r772, %r771, 5;
	mul.wide.u32 	%rd103, %r772, 4;
	add.s64 	%rd12, %rd11, %rd103;
	@%p11 bra 	$L__BB10_9;
	ld.global.u32 	%r773, [%rd12];
	xor.b32  	%r1521, %r1521, %r773;
	ld.global.u32 	%r774, [%rd12+4];
	xor.b32  	%r1522, %r1522, %r774;
	ld.global.u32 	%r775, [%rd12+8];
	xor.b32  	%r1523, %r1523, %r775;
	ld.global.u32 	%r776, [%rd12+12];
	xor.b32  	%r1524, %r1524, %r776;
	ld.global.u32 	%r777, [%rd12+16];
	xor.b32  	%r1525, %r1525, %r777;
$L__BB10_9:
	and.b32  	%r779, %r769, 2;
	setp.eq.s32 	%p12, %r779, 0;
	@%p12 bra 	$L__BB10_11;
	ld.global.u32 	%r780, [%rd12+20];
	xor.b32  	%r1521, %r1521, %r780;
	ld.global.u32 	%r781, [%rd12+24];
	xor.b32  	%r1522, %r1522, %r781;
	ld.global.u32 	%r782, [%rd12+28];
	xor.b32  	%r1523, %r1523, %r782;
	ld.global.u32 	%r783, [%rd12+32];
	xor.b32  	%r1524, %r1524, %r783;
	ld.global.u32 	%r784, [%rd12+36];
	xor.b32  	%r1525, %r1525, %r784;
$L__BB10_11:
	and.b32  	%r786, %r769, 4;
	setp.eq.s32 	%p13, %r786, 0;
	@%p13 bra 	$L__BB10_13;
	ld.global.u32 	%r787, [%rd12+40];
	xor.b32  	%r1521, %r1521, %r787;
	ld.global.u32 	%r788, [%rd12+44];
	xor.b32  	%r1522, %r1522, %r788;
	ld.global.u32 	%r789, [%rd12+48];
	xor.b32  	%r1523, %r1523, %r789;
	ld.global.u32 	%r790, [%rd12+52];
	xor.b32  	%r1524, %r1524, %r790;
	ld.global.u32 	%r791, [%rd12+56];
	xor.b32  	%r1525, %r1525, %r791;
$L__BB10_13:
	and.b32  	%r793, %r769, 8;
	setp.eq.s32 	%p14, %r793, 0;
	@%p14 bra 	$L__BB10_15;
	ld.global.u32 	%r794, [%rd12+60];
	xor.b32  	%r1521, %r1521, %r794;
	ld.global.u32 	%r795, [%rd12+64];
	xor.b32  	%r1522, %r1522, %r795;
	ld.global.u32 	%r796, [%rd12+68];
	xor.b32  	%r1523, %r1523, %r796;
	ld.global.u32 	%r797, [%rd12+72];
	xor.b32  	%r1524, %r1524, %r797;
	ld.global.u32 	%r798, [%rd12+76];
	xor.b32  	%r1525, %r1525, %r798;
$L__BB10_15:
	and.b32  	%r800, %r769, 16;
	setp.eq.s32 	%p15, %r800, 0;
	@%p15 bra 	$L__BB10_17;
	ld.global.u32 	%r801, [%rd12+80];
	xor.b32  	%r1521, %r1521, %r801;
	ld.global.u32 	%r802, [%rd12+84];
	xor.b32  	%r1522, %r1522, %r802;
	ld.global.u32 	%r803, [%rd12+88];
	xor.b32  	%r1523, %r1523, %r803;
	ld.global.u32 	%r804, [%rd12+92];
	xor.b32  	%r1524, %r1524, %r804;
	ld.global.u32 	%r805, [%rd12+96];
	xor.b32  	%r1525, %r1525, %r805;
$L__BB10_17:
	and.b32  	%r807, %r769, 32;
	setp.eq.s32 	%p16, %r807, 0;
	@%p16 bra 	$L__BB10_19;
	ld.global.u32 	%r808, [%rd12+100];
	xor.b32  	%r1521, %r1521, %r808;
	ld.global.u32 	%r809, [%rd12+104];
	xor.b32  	%r1522, %r1522, %r809;
	ld.global.u32 	%r810, [%rd12+108];
	xor.b32  	%r1523, %r1523, %r810;
	ld.global.u32 	%r811, [%rd12+112];
	xor.b32  	%r1524, %r1524, %r811;
	ld.global.u32 	%r812, [%rd12+116];
	xor.b32  	%r1525, %r1525, %r812;
$L__BB10_19:
	and.b32  	%r814, %r769, 64;
	setp.eq.s32 	%p17, %r814, 0;
	@%p17 bra 	$L__BB10_21;
	ld.global.u32 	%r815, [%rd12+120];
	xor.b32  	%r1521, %r1521, %r815;
	ld.global.u32 	%r816, [%rd12+124];
	xor.b32  	%r1522, %r1522, %r816;
	ld.global.u32 	%r817, [%rd12+128];
	xor.b32  	%r1523, %r1523, %r817;
	ld.global.u32 	%r818, [%rd12+132];
	xor.b32  	%r1524, %r1524, %r818;
	ld.global.u32 	%r819, [%rd12+136];
	xor.b32  	%r1525, %r1525, %r819;
$L__BB10_21:
	and.b32  	%r821, %r769, 128;
	setp.eq.s32 	%p18, %r821, 0;
	@%p18 bra 	$L__BB10_23;
	ld.global.u32 	%r822, [%rd12+140];
	xor.b32  	%r1521, %r1521, %r822;
	ld.global.u32 	%r823, [%rd12+144];
	xor.b32  	%r1522, %r1522, %r823;
	ld.global.u32 	%r824, [%rd12+148];
	xor.b32  	%r1523, %r1523, %r824;
	ld.global.u32 	%r825, [%rd12+152];
	xor.b32  	%r1524, %r1524, %r825;
	ld.global.u32 	%r826, [%rd12+156];
	xor.b32  	%r1525, %r1525, %r826;
$L__BB10_23:
	and.b32  	%r828, %r769, 256;
	setp.eq.s32 	%p19, %r828, 0;
	@%p19 bra 	$L__BB10_25;
	ld.global.u32 	%r829, [%rd12+160];
	xor.b32  	%r1521, %r1521, %r829;
	ld.global.u32 	%r830, [%rd12+164];
	xor.b32  	%r1522, %r1522, %r830;
	ld.global.u32 	%r831, [%rd12+168];
	xor.b32  	%r1523, %r1523, %r831;
	ld.global.u32 	%r832, [%rd12+172];
	xor.b32  	%r1524, %r1524, %r832;
	ld.global.u32 	%r833, [%rd12+176];
	xor.b32  	%r1525, %r1525, %r833;
$L__BB10_25:
	and.b32  	%r835, %r769, 512;
	setp.eq.s32 	%p20, %r835, 0;
	@%p20 bra 	$L__BB10_27;
	ld.global.u32 	%r836, [%rd12+180];
	xor.b32  	%r1521, %r1521, %r836;
	ld.global.u32 	%r837, [%rd12+184];
	xor.b32  	%r1522, %r1522, %r837;
	ld.global.u32 	%r838, [%rd12+188];
	xor.b32  	%r1523, %r1523, %r838;
	ld.global.u32 	%r839, [%rd12+192];
	xor.b32  	%r1524, %r1524, %r839;
	ld.global.u32 	%r840, [%rd12+196];
	xor.b32  	%r1525, %r1525, %r840;
$L__BB10_27:
	and.b32  	%r842, %r769, 1024;
	setp.eq.s32 	%p21, %r842, 0;
	@%p21 bra 	$L__BB10_29;
	ld.global.u32 	%r843, [%rd12+200];
	xor.b32  	%r1521, %r1521, %r843;
	ld.global.u32 	%r844, [%rd12+204];
	xor.b32  	%r1522, %r1522, %r844;
	ld.global.u32 	%r845, [%rd12+208];
	xor.b32  	%r1523, %r1523, %r845;
	ld.global.u32 	%r846, [%rd12+212];
	xor.b32  	%r1524, %r1524, %r846;
	ld.global.u32 	%r847, [%rd12+216];
	xor.b32  	%r1525, %r1525, %r847;
$L__BB10_29:
	and.b32  	%r849, %r769, 2048;
	setp.eq.s32 	%p22, %r849, 0;
	@%p22 bra 	$L__BB10_31;
	ld.global.u32 	%r850, [%rd12+220];
	xor.b32  	%r1521, %r1521, %r850;
	ld.global.u32 	%r851, [%rd12+224];
	xor.b32  	%r1522, %r1522, %r851;
	ld.global.u32 	%r852, [%rd12+228];
	xor.b32  	%r1523, %r1523, %r852;
	ld.global.u32 	%r853, [%rd12+232];
	xor.b32  	%r1524, %r1524, %r853;
	ld.global.u32 	%r854, [%rd12+236];
	xor.b32  	%r1525, %r1525, %r854;
$L__BB10_31:
	and.b32  	%r856, %r769, 4096;
	setp.eq.s32 	%p23, %r856, 0;
	@%p23 bra 	$L__BB10_33;
	ld.global.u32 	%r857, [%rd12+240];
	xor.b32  	%r1521, %r1521, %r857;
	ld.global.u32 	%r858, [%rd12+244];
	xor.b32  	%r1522, %r1522, %r858;
	ld.global.u32 	%r859, [%rd12+248];
	xor.b32  	%r1523, %r1523, %r859;
	ld.global.u32 	%r860, [%rd12+252];
	xor.b32  	%r1524, %r1524, %r860;
	ld.global.u32 	%r861, [%rd12+256];
	xor.b32  	%r1525, %r1525, %r861;
$L__BB10_33:
	and.b32  	%r863, %r769, 8192;
	setp.eq.s32 	%p24, %r863, 0;
	@%p24 bra 	$L__BB10_35;
	ld.global.u32 	%r864, [%rd12+260];
	xor.b32  	%r1521, %r1521, %r864;
	ld.global.u32 	%r865, [%rd12+264];
	xor.b32  	%r1522, %r1522, %r865;
	ld.global.u32 	%r866, [%rd12+268];
	xor.b32  	%r1523, %r1523, %r866;
	ld.global.u32 	%r867, [%rd12+272];
	xor.b32  	%r1524, %r1524, %r867;
	ld.global.u32 	%r868, [%rd12+276];
	xor.b32  	%r1525, %r1525, %r868;
$L__BB10_35:
	and.b32  	%r870, %r769, 16384;
	setp.eq.s32 	%p25, %r870, 0;
	@%p25 bra 	$L__BB10_37;
	ld.global.u32 	%r871, [%rd12+280];
	xor.b32  	%r1521, %r1521, %r871;
	ld.global.u32 	%r872, [%rd12+284];
	xor.b32  	%r1522, %r1522, %r872;
	ld.global.u32 	%r873, [%rd12+288];
	xor.b32  	%r1523, %r1523, %r873;
	ld.global.u32 	%r874, [%rd12+292];
	xor.b32  	%r1524, %r1524, %r874;
	ld.global.u32 	%r875, [%rd12+296];
	xor.b32  	%r1525, %r1525, %r875;
$L__BB10_37:
	and.b32  	%r877, %r769, 32768;
	setp.eq.s32 	%p26, %r877, 0;
	@%p26 bra 	$L__BB10_39;
	ld.global.u32 	%r878, [%rd12+300];
	xor.b32  	%r1521, %r1521, %r878;
	ld.global.u32 	%r879, [%rd12+304];
	xor.b32  	%r1522, %r1522, %r879;
	ld.global.u32 	%r880, [%rd12+308];
	xor.b32  	%r1523, %r1523, %r880;
	ld.global.u32 	%r881, [%rd12+312];
	xor.b32  	%r1524, %r1524, %r881;
	ld.global.u32 	%r882, [%rd12+316];
	xor.b32  	%r1525, %r1525, %r882;
$L__BB10_39:
	add.s32 	%r1520, %r1520, 16;
	setp.ne.s32 	%p27, %r1520, 32;
	@%p27 bra 	$L__BB10_7;
	mad.lo.s32 	%r883, %r1514, -31, %r19;
	add.s32 	%r1514, %r883, 1;
	setp.ne.s32 	%p28, %r1514, 5;
	@%p28 bra 	$L__BB10_6;
	st.local.u32 	[%rd5+4], %r1521;
	st.local.v2.u32 	[%rd5+8], {%r1522, %r1523};
	st.local.v2.u32 	[%rd5+16], {%r1524, %r1525};
	setp.eq.s64 	%p29, %rd10, 1;
	@%p29 bra 	$L__BB10_116;
	mov.b32 	%r1521, 0;
	mov.u32 	%r1522, %r1521;
	mov.u32 	%r1615, %r1521;
	mov.u32 	%r1616, %r1521;
	mov.u32 	%r1525, %r1521;
	mov.u32 	%r1606, %r1521;
$L__BB10_43:
	mul.wide.u32 	%rd104, %r1606, 4;
	add.s64 	%rd105, %rd5, %rd104;
	ld.local.u32 	%r194, [%rd105+4];
	shl.b32 	%r195, %r1606, 5;
	mov.b32 	%r1612, 0;
$L__BB10_44:
	.pragma "nounroll";
	shr.u32 	%r886, %r194, %r1612;
	and.b32  	%r887, %r886, 1;
	setp.eq.b32 	%p30, %r887, 1;
	not.pred 	%p31, %p30;
	add.s32 	%r888, %r195, %r1612;
	mul.lo.s32 	%r889, %r888, 5;
	mul.wide.u32 	%rd106, %r889, 4;
	add.s64 	%rd13, %rd11, %rd106;
	@%p31 bra 	$L__BB10_46;
	ld.global.u32 	%r890, [%rd13];
	xor.b32  	%r1521, %r1521, %r890;
	ld.global.u32 	%r891, [%rd13+4];
	xor.b32  	%r1522, %r1522, %r891;
	ld.global.u32 	%r892, [%rd13+8];
	xor.b32  	%r1615, %r1615, %r892;
	ld.global.u32 	%r893, [%rd13+12];
	xor.b32  	%r1616, %r1616, %r893;
	ld.global.u32 	%r894, [%rd13+16];
	xor.b32  	%r1525, %r1525, %r894;
$L__BB10_46:
	and.b32  	%r896, %r886, 2;
	setp.eq.s32 	%p32, %r896, 0;
	@%p32 bra 	$L__BB10_48;
	ld.global.u32 	%r897, [%rd13+20];
	xor.b32  	%r1521, %r1521, %r897;
	ld.global.u32 	%r898, [%rd13+24];
	xor.b32  	%r1522, %r1522, %r898;
	ld.global.u32 	%r899, [%rd13+28];
	xor.b32  	%r1615, %r1615, %r899;
	ld.global.u32 	%r900, [%rd13+32];
	xor.b32  	%r1616, %r1616, %r900;
	ld.global.u32 	%r901, [%rd13+36];
	xor.b32  	%r1525, %r1525, %r901;
$L__BB10_48:
	and.b32  	%r903, %r886, 4;
	setp.eq.s32 	%p33, %r903, 0;
	@%p33 bra 	$L__BB10_50;
	ld.global.u32 	%r904, [%rd13+40];
	xor.b32  	%r1521, %r1521, %r904;
	ld.global.u32 	%r905, [%rd13+44];
	xor.b32  	%r1522, %r1522, %r905;
	ld.global.u32 	%r906, [%rd13+48];
	xor.b32  	%r1615, %r1615, %r906;
	ld.global.u32 	%r907, [%rd13+52];
	xor.b32  	%r1616, %r1616, %r907;
	ld.global.u32 	%r908, [%rd13+56];
	xor.b32  	%r1525, %r1525, %r908;
$L__BB10_50:
	and.b32  	%r910, %r886, 8;
	setp.eq.s32 	%p34, %r910, 0;
	@%p34 bra 	$L__BB10_52;
	ld.global.u32 	%r911, [%rd13+60];
	xor.b32  	%r1521, %r1521, %r911;
	ld.global.u32 	%r912, [%rd13+64];
	xor.b32  	%r1522, %r1522, %r912;
	ld.global.u32 	%r913, [%rd13+68];
	xor.b32  	%r1615, %r1615, %r913;
	ld.global.u32 	%r914, [%rd13+72];
	xor.b32  	%r1616, %r1616, %r914;
	ld.global.u32 	%r915, [%rd13+76];
	xor.b32  	%r1525, %r1525, %r915;
$L__BB10_52:
	and.b32  	%r917, %r886, 16;
	setp.eq.s32 	%p35, %r917, 0;
	@%p35 bra 	$L__BB10_54;
	ld.global.u32 	%r918, [%rd13+80];
	xor.b32  	%r1521, %r1521, %r918;
	ld.global.u32 	%r919, [%rd13+84];
	xor.b32  	%r1522, %r1522, %r919;
	ld.global.u32 	%r920, [%rd13+88];
	xor.b32  	%r1615, %r1615, %r920;
	ld.global.u32 	%r921, [%rd13+92];
	xor.b32  	%r1616, %r1616, %r921;
	ld.global.u32 	%r922, [%rd13+96];
	xor.b32  	%r1525, %r1525, %r922;
$L__BB10_54:
	and.b32  	%r924, %r886, 32;
	setp.eq.s32 	%p36, %r924, 0;
	@%p36 bra 	$L__BB10_56;
	ld.global.u32 	%r925, [%rd13+100];
	xor.b32  	%r1521, %r1521, %r925;
	ld.global.u32 	%r926, [%rd13+104];
	xor.b32  	%r1522, %r1522, %r926;
	ld.global.u32 	%r927, [%rd13+108];
	xor.b32  	%r1615, %r1615, %r927;
	ld.global.u32 	%r928, [%rd13+112];
	xor.b32  	%r1616, %r1616, %r928;
	ld.global.u32 	%r929, [%rd13+116];
	xor.b32  	%r1525, %r1525, %r929;
$L__BB10_56:
	and.b32  	%r931, %r886, 64;
	setp.eq.s32 	%p37, %r931, 0;
	@%p37 bra 	$L__BB10_58;
	ld.global.u32 	%r932, [%rd13+120];
	xor.b32  	%r1521, %r1521, %r932;
	ld.global.u32 	%r933, [%rd13+124];
	xor.b32  	%r1522, %r1522, %r933;
	ld.global.u32 	%r934, [%rd13+128];
	xor.b32  	%r1615, %r1615, %r934;
	ld.global.u32 	%r935, [%rd13+132];
	xor.b32  	%r1616, %r1616, %r935;
	ld.global.u32 	%r936, [%rd13+136];
	xor.b32  	%r1525, %r1525, %r936;
$L__BB10_58:
	and.b32  	%r938, %r886, 128;
	setp.eq.s32 	%p38, %r938, 0;
	@%p38 bra 	$L__BB10_60;
	ld.global.u32 	%r939, [%rd13+140];
	xor.b32  	%r1521, %r1521, %r939;
	ld.global.u32 	%r940, [%rd13+144];
	xor.b32  	%r1522, %r1522, %r940;
	ld.global.u32 	%r941, [%rd13+148];
	xor.b32  	%r1615, %r1615, %r941;
	ld.global.u32 	%r942, [%rd13+152];
	xor.b32  	%r1616, %r1616, %r942;
	ld.global.u32 	%r943, [%rd13+156];
	xor.b32  	%r1525, %r1525, %r943;
$L__BB10_60:
	and.b32  	%r945, %r886, 256;
	setp.eq.s32 	%p39, %r945, 0;
	@%p39 bra 	$L__BB10_62;
	ld.global.u32 	%r946, [%rd13+160];
	xor.b32  	%r1521, %r1521, %r946;
	ld.global.u32 	%r947, [%rd13+164];
	xor.b32  	%r1522, %r1522, %r947;
	ld.global.u32 	%r948, [%rd13+168];
	xor.b32  	%r1615, %r1615, %r948;
	ld.global.u32 	%r949, [%rd13+172];
	xor.b32  	%r1616, %r1616, %r949;
	ld.global.u32 	%r950, [%rd13+176];
	xor.b32  	%r1525, %r1525, %r950;
$L__BB10_62:
	and.b32  	%r952, %r886, 512;
	setp.eq.s32 	%p40, %r952, 0;
	@%p40 bra 	$L__BB10_64;
	ld.global.u32 	%r953, [%rd13+180];
	xor.b32  	%r1521, %r1521, %r953;
	ld.global.u32 	%r954, [%rd13+184];
	xor.b32  	%r1522, %r1522, %r954;
	ld.global.u32 	%r955, [%rd13+188];
	xor.b32  	%r1615, %r1615, %r955;
	ld.global.u32 	%r956, [%rd13+192];
	xor.b32  	%r1616, %r1616, %r956;
	ld.global.u32 	%r957, [%rd13+196];
	xor.b32  	%r1525, %r1525, %r957;
$L__BB10_64:
	and.b32  	%r959, %r886, 1024;
	setp.eq.s32 	%p41, %r959, 0;
	@%p41 bra 	$L__BB10_66;
	ld.global.u32 	%r960, [%rd13+200];
	xor.b32  	%r1521, %r1521, %r960;
	ld.global.u32 	%r961, [%rd13+204];
	xor.b32  	%r1522, %r1522, %r961;
	ld.global.u32 	%r962, [%rd13+208];
	xor.b32  	%r1615, %r1615, %r962;
	ld.global.u32 	%r963, [%rd13+212];
	xor.b32  	%r1616, %r1616, %r963;
	ld.global.u32 	%r964, [%rd13+216];
	xor.b32  	%r1525, %r1525, %r964;
$L__BB10_66:
	and.b32  	%r966, %r886, 2048;
	setp.eq.s32 	%p42, %r966, 0;
	@%p42 bra 	$L__BB10_68;
	ld.global.u32 	%r967, [%rd13+220];
	xor.b32  	%r1521, %r1521, %r967;
	ld.global.u32 	%r968, [%rd13+224];
	xor.b32  	%r1522, %r1522, %r968;
	ld.global.u32 	%r969, [%rd13+228];
	xor.b32  	%r1615, %r1615, %r969;
	ld.global.u32 	%r970, [%rd13+232];
	xor.b32  	%r1616, %r1616, %r970;
	ld.global.u32 	%r971, [%rd13+236];
	xor.b32  	%r1525, %r1525, %r971;
$L__BB10_68:
	and.b32  	%r973, %r886, 4096;
	setp.eq.s32 	%p43, %r973, 0;
	@%p43 bra 	$L__BB10_70;
	ld.global.u32 	%r974, [%rd13+240];
	xor.b32  	%r1521, %r1521, %r974;
	ld.global.u32 	%r975, [%rd13+244];
	xor.b32  	%r1522, %r1522, %r975;
	ld.global.u32 	%r976, [%rd13+248];
	xor.b32  	%r1615, %r1615, %r976;
	ld.global.u32 	%r977, [%rd13+252];
	xor.b32  	%r1616, %r1616, %r977;
	ld.global.u32 	%r978, [%rd13+256];
	xor.b32  	%r1525, %r1525, %r978;
$L__BB10_70:
	and.b32  	%r980, %r886, 8192;
	setp.eq.s32 	%p44, %r980, 0;
	@%p44 bra 	$L__BB10_72;
	ld.global.u32 	%r981, [%rd13+260];
	xor.b32  	%r1521, %r1521, %r981;
	ld.global.u32 	%r982, [%rd13+264];
	xor.b32  	%r1522, %r1522, %r982;
	ld.global.u32 	%r983, [%rd13+268];
	xor.b32  	%r1615, %r1615, %r983;
	ld.global.u32 	%r984, [%rd13+272];
	xor.b32  	%r1616, %r1616, %r984;
	ld.global.u32 	%r985, [%rd13+276];
	xor.b32  	%r1525, %r1525, %r985;
$L__BB10_72:
	and.b32  	%r987, %r886, 16384;
	setp.eq.s32 	%p45, %r987, 0;
	@%p45 bra 	$L__BB10_74;
	ld.global.u32 	%r988, [%rd13+280];
	xor.b32  	%r1521, %r1521, %r988;
	ld.global.u32 	%r989, [%rd13+284];
	xor.b32  	%r1522, %r1522, %r989;
	ld.global.u32 	%r990, [%rd13+288];
	xor.b32  	%r1615, %r1615, %r990;
	ld.global.u32 	%r991, [%rd13+292];
	xor.b32  	%r1616, %r1616, %r991;
	ld.global.u32 	%r992, [%rd13+296];
	xor.b32  	%r1525, %r1525, %r992;
$L__BB10_74:
	and.b32  	%r994, %r886, 32768;
	setp.eq.s32 	%p46, %r994, 0;
	@%p46 bra 	$L__BB10_76;
	ld.global.u32 	%r995, [%rd13+300];
	xor.b32  	%r1521, %r1521, %r995;
	ld.global.u32 	%r996, [%rd13+304];
	xor.b32  	%r1522, %r1522, %r996;
	ld.global.u32 	%r997, [%rd13+308];
	xor.b32  	%r1615, %r1615, %r997;
	ld.global.u32 	%r998, [%rd13+312];
	xor.b32  	%r1616, %r1616, %r998;
	ld.global.u32 	%r999, [%rd13+316];
	xor.b32  	%r1525, %r1525, %r999;
$L__BB10_76:
	add.s32 	%r1612, %r1612, 16;
	setp.ne.s32 	%p47, %r1612, 32;
	@%p47 bra 	$L__BB10_44;
	mad.lo.s32 	%r1000, %r1606, -31, %r195;
	add.s32 	%r1606, %r1000, 1;
	setp.ne.s32 	%p48, %r1606, 5;
	@%p48 bra 	$L__BB10_43;
	st.local.u32 	[%rd5+4], %r1521;
	st.local.v2.u32 	[%rd5+8], {%r1522, %r1615};
	st.local.v2.u32 	[%rd5+16], {%r1616, %r1525};
	setp.ne.s64 	%p49, %rd10, 3;
	@%p49 bra 	$L__BB10_116;
	mov.b32 	%r1521, 0;
	mov.u32 	%r1522, %r1521;
	mov.u32 	%r1707, %r1521;
	mov.u32 	%r1708, %r1521;
	mov.u32 	%r1525, %r1521;
	mov.u32 	%r1698, %r1521;
$L__BB10_80:
	mul.wide.u32 	%rd107, %r1698, 4;
	add.s64 	%rd108, %rd5, %rd107;
	ld.local.u32 	%r370, [%rd108+4];
	shl.b32 	%r371, %r1698, 5;
	mov.b32 	%r1704, 0;
$L__BB10_81:
	.pragma "nounroll";
	shr.u32 	%r1003, %r370, %r1704;
	and.b32  	%r1004, %r1003, 1;
	setp.eq.b32 	%p50, %r1004, 1;
	not.pred 	%p51, %p50;
	add.s32 	%r1005, %r371, %r1704;
	mul.lo.s32 	%r1006, %r1005, 5;
	mul.wide.u32 	%rd109, %r1006, 4;
	add.s64 	%rd14, %rd11, %rd109;
	@%p51 bra 	$L__BB10_83;
	ld.global.u32 	%r1007, [%rd14];
	xor.b32  	%r1521, %r1521, %r1007;
	ld.global.u32 	%r1008, [%rd14+4];
	xor.b32  	%r1522, %r1522, %r1008;
	ld.global.u32 	%r1009, [%rd14+8];
	xor.b32  	%r1707, %r1707, %r1009;
	ld.global.u32 	%r1010, [%rd14+12];
	xor.b32  	%r1708, %r1708, %r1010;
	ld.global.u32 	%r1011, [%rd14+16];
	xor.b32  	%r1525, %r1525, %r1011;
$L__BB10_83:
	and.b32  	%r1013, %r1003, 2;
	setp.eq.s32 	%p52, %r1013, 0;
	@%p52 bra 	$L__BB10_85;
	ld.global.u32 	%r1014, [%rd14+20];
	xor.b32  	%r1521, %r1521, %r1014;
	ld.global.u32 	%r1015, [%rd14+24];
	xor.b32  	%r1522, %r1522, %r1015;
	ld.global.u32 	%r1016, [%rd14+28];
	xor.b32  	%r1707, %r1707, %r1016;
	ld.global.u32 	%r1017, [%rd14+32];
	xor.b32  	%r1708, %r1708, %r1017;
	ld.global.u32 	%r1018, [%rd14+36];
	xor.b32  	%r1525, %r1525, %r1018;
$L__BB10_85:
	and.b32  	%r1020, %r1003, 4;
	setp.eq.s32 	%p53, %r1020, 0;
	@%p53 bra 	$L__BB10_87;
	ld.global.u32 	%r1021, [%rd14+40];
	xor.b32  	%r1521, %r1521, %r1021;
	ld.global.u32 	%r1022, [%rd14+44];
	xor.b32  	%r1522, %r1522, %r1022;
	ld.global.u32 	%r1023, [%rd14+48];
	xor.b32  	%r1707, %r1707, %r1023;
	ld.global.u32 	%r1024, [%rd14+52];
	xor.b32  	%r1708, %r1708, %r1024;
	ld.global.u32 	%r1025, [%rd14+56];
	xor.b32  	%r1525, %r1525, %r1025;
$L__BB10_87:
	and.b32  	%r1027, %r1003, 8;
	setp.eq.s32 	%p54, %r1027, 0;
	@%p54 bra 	$L__BB10_89;
	ld.global.u32 	%r1028, [%rd14+60];
	xor.b32  	%r1521, %r1521, %r1028;
	ld.global.u32 	%r1029, [%rd14+64];
	xor.b32  	%r1522, %r1522, %r1029;
	ld.global.u32 	%r1030, [%rd14+68];
	xor.b32  	%r1707, %r1707, %r1030;
	ld.global.u32 	%r1031, [%rd14+72];
	xor.b32  	%r1708, %r1708, %r1031;
	ld.global.u32 	%r1032, [%rd14+76];
	xor.b32  	%r1525, %r1525, %r1032;
$L__BB10_89:
	and.b32  	%r1034, %r1003, 16;
	setp.eq.s32 	%p55, %r1034, 0;
	@%p55 bra 	$L__BB10_91;
	ld.global.u32 	%r1035, [%rd14+80];
	xor.b32  	%r1521, %r1521, %r1035;
	ld.global.u32 	%r1036, [%rd14+84];
	xor.b32  	%r1522, %r1522, %r1036;
	ld.global.u32 	%r1037, [%rd14+88];
	xor.b32  	%r1707, %r1707, %r1037;
	ld.global.u32 	%r1038, [%rd14+92];
	xor.b32  	%r1708, %r1708, %r1038;
	ld.global.u32 	%r1039, [%rd14+96];
	xor.b32  	%r1525, %r1525, %r1039;
$L__BB10_91:
	and.b32  	%r1041, %r1003, 32;
	setp.eq.s32 	%p56, %r1041, 0;
	@%p56 bra 	$L__BB10_93;
	ld.global.u32 	%r1042, [%rd14+100];
	xor.b32  	%r1521, %r1521, %r1042;
	ld.global.u32 	%r1043, [%rd14+104];
	xor.b32  	%r1522, %r1522, %r1043;
	ld.global.u32 	%r1044, [%rd14+108];
	xor.b32  	%r1707, %r1707, %r1044;
	ld.global.u32 	%r1045, [%rd14+112];
	xor.b32  	%r1708, %r1708, %r1045;
	ld.global.u32 	%r1046, [%rd14+116];
	xor.b32  	%r1525, %r1525, %r1046;
$L__BB10_93:
	and.b32  	%r1048, %r1003, 64;
	setp.eq.s32 	%p57, %r1048, 0;
	@%p57 bra 	$L__BB10_95;
	ld.global.u32 	%r1049, [%rd14+120];
	xor.b32  	%r1521, %r1521, %r1049;
	ld.global.u32 	%r1050, [%rd14+124];
	xor.b32  	%r1522, %r1522, %r1050;
	ld.global.u32 	%r1051, [%rd14+128];
	xor.b32  	%r1707, %r1707, %r1051;
	ld.global.u32 	%r1052, [%rd14+132];
	xor.b32  	%r1708, %r1708, %r1052;
	ld.global.u32 	%r1053, [%rd14+136];
	xor.b32  	%r1525, %r1525, %r1053;
$L__BB10_95:
	and.b32  	%r1055, %r1003, 128;
	setp.eq.s32 	%p58, %r1055, 0;
	@%p58 bra 	$L__BB10_97;
	ld.global.u32 	%r1056, [%rd14+140];
	xor.b32  	%r1521, %r1521, %r1056;
	ld.global.u32 	%r1057, [%rd14+144];
	xor.b32  	%r1522, %r1522, %r1057;
	ld.global.u32 	%r1058, [%rd14+148];
	xor.b32  	%r1707, %r1707, %r1058;
	ld.global.u32 	%r1059, [%rd14+152];
	xor.b32  	%r1708, %r1708, %r1059;
	ld.global.u32 	%r1060, [%rd14+156];
	xor.b32  	%r1525, %r1525, %r1060;
$L__BB10_97:
	and.b32  	%r1062, %r1003, 256;
	setp.eq.s32 	%p59, %r1062, 0;
	@%p59 bra 	$L__BB10_99;
	ld.global.u32 	%r1063, [%rd14+160];
	xor.b32  	%r1521, %r1521, %r1063;
	ld.global.u32 	%r1064, [%rd14+164];
	xor.b32  	%r1522, %r1522, %r1064;
	ld.global.u32 	%r1065, [%rd14+168];
	xor.b32  	%r1707, %r1707, %r1065;
	ld.global.u32 	%r1066, [%rd14+172];
	xor.b32  	%r1708, %r1708, %r1066;
	ld.global.u32 	%r1067, [%rd14+176];
	xor.b32  	%r1525, %r1525, %r1067;
$L__BB10_99:
	and.b32  	%r1069, %r1003, 512;
	setp.eq.s32 	%p60, %r1069, 0;
	@%p60 bra 	$L__BB10_101;
	ld.global.u32 	%r1070, [%rd14+180];
	xor.b32  	%r1521, %r1521, %r1070;
	ld.global.u32 	%r1071, [%rd14+184];
	xor.b32  	%r1522, %r1522, %r1071;
	ld.global.u32 	%r1072, [%rd14+188];
	xor.b32  	%r1707, %r1707, %r1072;
	ld.global.u32 	%r1073, [%rd14+192];
	xor.b32  	%r1708, %r1708, %r1073;
	ld.global.u32 	%r1074, [%rd14+196];
	xor.b32  	%r1525, %r1525, %r1074;
$L__BB10_101:
	and.b32  	%r1076, %r1003, 1024;
	setp.eq.s32 	%p61, %r1076, 0;
	@%p61 bra 	$L__BB10_103;
	ld.global.u32 	%r1077, [%rd14+200];
	xor.b32  	%r1521, %r1521, %r1077;
	ld.global.u32 	%r1078, [%rd14+204];
	xor.b32  	%r1522, %r1522, %r1078;
	ld.global.u32 	%r1079, [%rd14+208];
	xor.b32  	%r1707, %r1707, %r1079;
	ld.global.u32 	%r1080, [%rd14+212];
	xor.b32  	%r1708, %r1708, %r1080;
	ld.global.u32 	%r1081, [%rd14+216];
	xor.b32  	%r1525, %r1525, %r1081;
$L__BB10_103:
	and.b32  	%r1083, %r1003, 2048;
	setp.eq.s32 	%p62, %r1083, 0;
	@%p62 bra 	$L__BB10_105;
	ld.global.u32 	%r1084, [%rd14+220];
	xor.b32  	%r1521, %r1521, %r1084;
	ld.global.u32 	%r1085, [%rd14+224];
	xor.b32  	%r1522, %r1522, %r1085;
	ld.global.u32 	%r1086, [%rd14+228];
	xor.b32  	%r1707, %r1707, %r1086;
	ld.global.u32 	%r1087, [%rd14+232];
	xor.b32  	%r1708, %r1708, %r1087;
	ld.global.u32 	%r1088, [%rd14+236];
	xor.b32  	%r1525, %r1525, %r1088;
$L__BB10_105:
	and.b32  	%r1090, %r1003, 4096;
	setp.eq.s32 	%p63, %r1090, 0;
	@%p63 bra 	$L__BB10_107;
	ld.global.u32 	%r1091, [%rd14+240];
	xor.b32  	%r1521, %r1521, %r1091;
	ld.global.u32 	%r1092, [%rd14+244];
	xor.b32  	%r1522, %r1522, %r1092;
	ld.global.u32 	%r1093, [%rd14+248];
	xor.b32  	%r1707, %r1707, %r1093;
	ld.global.u32 	%r1094, [%rd14+252];
	xor.b32  	%r1708, %r1708, %r1094;
	ld.global.u32 	%r1095, [%rd14+256];
	xor.b32  	%r1525, %r1525, %r1095;
$L__BB10_107:
	and.b32  	%r1097, %r1003, 8192;
	setp.eq.s32 	%p64, %r1097, 0;
	@%p64 bra 	$L__BB10_109;
	ld.global.u32 	%r1098, [%rd14+260];
	xor.b32  	%r1521, %r1521, %r1098;
	ld.global.u32 	%r1099, [%rd14+264];
	xor.b32  	%r1522, %r1522, %r1099;
	ld.global.u32 	%r1100, [%rd14+268];
	xor.b32  	%r1707, %r1707, %r1100;
	ld.global.u32 	%r1101, [%rd14+272];
	xor.b32  	%r1708, %r1708, %r1101;
	ld.global.u32 	%r1102, [%rd14+276];
	xor.b32  	%r1525, %r1525, %r1102;
$L__BB10_109:
	and.b32  	%r1104, %r1003, 16384;
	setp.eq.s32 	%p65, %r1104, 0;
	@%p65 bra 	$L__BB10_111;
	ld.global.u32 	%r1105, [%rd14+280];
	xor.b32  	%r1521, %r1521, %r1105;
	ld.global.u32 	%r1106, [%rd14+284];
	xor.b32  	%r1522, %r1522, %r1106;
	ld.global.u32 	%r1107, [%rd14+288];
	xor.b32  	%r1707, %r1707, %r1107;
	ld.global.u32 	%r1108, [%rd14+292];
	xor.b32  	%r1708, %r1708, %r1108;
	ld.global.u32 	%r1109, [%rd14+296];
	xor.b32  	%r1525, %r1525, %r1109;
$L__BB10_111:
	and.b32  	%r1111, %r1003, 32768;
	setp.eq.s32 	%p66, %r1111, 0;
	@%p66 bra 	$L__BB10_113;
	ld.global.u32 	%r1112, [%rd14+300];
	xor.b32  	%r1521, %r1521, %r1112;
	ld.global.u32 	%r1113, [%rd14+304];
	xor.b32  	%r1522, %r1522, %r1113;
	ld.global.u32 	%r1114, [%rd14+308];
	xor.b32  	%r1707, %r1707, %r1114;
	ld.global.u32 	%r1115, [%rd14+312];
	xor.b32  	%r1708, %r1708, %r1115;
	ld.global.u32 	%r1116, [%rd14+316];
	xor.b32  	%r1525, %r1525, %r1116;
$L__BB10_113:
	add.s32 	%r1704, %r1704, 16;
	setp.ne.s32 	%p67, %r1704, 32;
	@%p67 bra 	$L__BB10_81;
	mad.lo.s32 	%r1117, %r1698, -31, %r371;
	add.s32 	%r1698, %r1117, 1;
	setp.ne.s32 	%p68, %r1698, 5;
	@%p68 bra 	$L__BB10_80;
	st.local.u32 	[%rd5+4], %r1521;
	st.local.v2.u32 	[%rd5+8], {%r1522, %r1707};
	st.local.v2.u32 	[%rd5+16], {%r1708, %r1525};
$L__BB10_116:
	shr.u64 	%rd314, %rd9, 2;
	add.s32 	%r1508, %r1508, 1;
	setp.gt.u64 	%p69, %rd9, 3;
	@%p69 bra 	$L__BB10_4;
$L__BB10_117:
	shr.u32 	%r1119, %r1521, 2;
	xor.b32  	%r1120, %r1119, %r1521;
	shl.b32 	%r1121, %r1525, 4;
	shl.b32 	%r1122, %r1120, 1;
	xor.b32  	%r1123, %r1122, %r1121;
	xor.b32  	%r1124, %r1123, %r1120;
	xor.b32  	%r1125, %r1124, %r1525;
	add.s32 	%r1126, %r4, %r1125;
	add.s32 	%r1127, %r1126, -637770787;
	shr.u32 	%r1128, %r1522, 2;
	xor.b32  	%r1129, %r1128, %r1522;
	shl.b32 	%r1130, %r1125, 4;
	shl.b32 	%r1131, %r1129, 1;
	xor.b32  	%r1132, %r1131, %r1130;
	xor.b32  	%r1133, %r1132, %r1129;
	xor.b32  	%r1134, %r1133, %r1125;
	add.s32 	%r1135, %r4, %r1134;
	add.s32 	%r1136, %r1135, -637408350;
	cvt.u64.u32 	%rd110, %r1127;
	mul.wide.u32 	%rd111, %r1136, 2097152;
	xor.b64  	%rd112, %rd111, %rd110;
	cvt.rn.f64.u64 	%fd131, %rd112;
	fma.rn.f64 	%fd132, %fd131, 0d3CA0000000000000, 0d3C90000000000000;
	fma.rn.f64 	%fd133, %fd1, %fd132, %fd129;
	mul.wide.u32 	%rd113, %r1504, 8;
	add.s64 	%rd114, %rd6, %rd113;
	st.local.f64 	[%rd114], %fd133;
	mov.b32 	%r1504, 1;
	mov.pred 	%p227, 0;
	@%p1 bra 	$L__BB10_2;
	ld.local.v2.f64 	{%fd583, %fd582}, [%rd6];
	add.f64 	%fd4, %fd582, 0d4047800000000000;
	fma.rn.f64 	%fd134, %fd583, 0d3FE0000000000000, %fd582;
	add.f64 	%fd5, %fd134, 0d4047800000000000;
	abs.f64 	%fd135, %fd5;
	sqrt.rn.f64 	%fd6, %fd135;
	abs.f64 	%fd7, %fd6;
	setp.neu.f64 	%p71, %fd7, 0d7FF0000000000000;
	@%p71 bra 	$L__BB10_120;
	mov.f64 	%fd141, 0d0000000000000000;
	mul.rn.f64 	%fd556, %fd6, %fd141;
	mov.b32 	%r1791, 0;
	bra.uni 	$L__BB10_122;
$L__BB10_120:
	mul.f64 	%fd136, %fd6, 0d3FE45F306DC9C883;
	cvt.rni.s32.f64 	%r1791, %fd136;
	cvt.rn.f64.s32 	%fd137, %r1791;
	fma.rn.f64 	%fd138, %fd137, 0dBFF921FB54442D18, %fd6;
	fma.rn.f64 	%fd139, %fd137, 0dBC91A62633145C00, %fd138;
	fma.rn.f64 	%fd556, %fd137, 0dB97B839A252049C0, %fd139;
	setp.ltu.f64 	%p72, %fd7, 0d41E0000000000000;
	@%p72 bra 	$L__BB10_122;
	{ // callseq 62, 0
	.param .b64 param0;
	st.param.f64 	[param0], %fd6;
	.param .align 16 .b8 retval0[16];
	call.uni (retval0), 
	__internal_trig_reduction_slowpathd, 
	(
	param0
	);
	ld.param.f64 	%fd556, [retval0];
	ld.param.b32 	%r1791, [retval0+8];
	} // callseq 62
$L__BB10_122:
	shl.b32 	%r1139, %r1791, 6;
	cvt.u64.u32 	%rd115, %r1139;
	and.b64  	%rd116, %rd115, 64;
	mov.u64 	%rd117, __cudart_sin_cos_coeffs;
	add.s64 	%rd118, %rd117, %rd116;
	mul.rn.f64 	%fd142, %fd556, %fd556;
	and.b32  	%r1140, %r1791, 1;
	setp.eq.b32 	%p73, %r1140, 1;
	selp.f64 	%fd143, 0dBDA8FF8320FD8164, 0d3DE5DB65F9785EBA, %p73;
	ld.global.nc.v2.f64 	{%fd144, %fd145}, [%rd118];
	fma.rn.f64 	%fd146, %fd143, %fd142, %fd144;
	fma.rn.f64 	%fd147, %fd146, %fd142, %fd145;
	ld.global.nc.v2.f64 	{%fd148, %fd149}, [%rd118+16];
	fma.rn.f64 	%fd150, %fd147, %fd142, %fd148;
	fma.rn.f64 	%fd151, %fd150, %fd142, %fd149;
	ld.global.nc.v2.f64 	{%fd152, %fd153}, [%rd118+32];
	fma.rn.f64 	%fd154, %fd151, %fd142, %fd152;
	fma.rn.f64 	%fd155, %fd154, %fd142, %fd153;
	fma.rn.f64 	%fd156, %fd155, %fd556, %fd556;
	fma.rn.f64 	%fd157, %fd155, %fd142, 0d3FF0000000000000;
	selp.f64 	%fd158, %fd157, %fd156, %p73;
	and.b32  	%r1141, %r1791, 2;
	setp.eq.s32 	%p74, %r1141, 0;
	mov.f64 	%fd159, 0d0000000000000000;
	sub.f64 	%fd160, %fd159, %fd158;
	selp.f64 	%fd12, %fd158, %fd160, %p74;
	sub.f64 	%fd13, %fd583, %fd4;
	abs.f64 	%fd161, %fd13;
	sqrt.rn.f64 	%fd14, %fd161;
	abs.f64 	%fd15, %fd14;
	setp.neu.f64 	%p75, %fd15, 0d7FF0000000000000;
	@%p75 bra 	$L__BB10_124;
	mov.f64 	%fd167, 0d0000000000000000;
	mul.rn.f64 	%fd557, %fd14, %fd167;
	mov.b32 	%r1792, 0;
	bra.uni 	$L__BB10_126;
$L__BB10_124:
	mul.f64 	%fd162, %fd14, 0d3FE45F306DC9C883;
	cvt.rni.s32.f64 	%r1792, %fd162;
	cvt.rn.f64.s32 	%fd163, %r1792;
	fma.rn.f64 	%fd164, %fd163, 0dBFF921FB54442D18, %fd14;
	fma.rn.f64 	%fd165, %fd163, 0dBC91A62633145C00, %fd164;
	fma.rn.f64 	%fd557, %fd163, 0dB97B839A252049C0, %fd165;
	setp.ltu.f64 	%p76, %fd15, 0d41E0000000000000;
	@%p76 bra 	$L__BB10_126;
	{ // callseq 63, 0
	.param .b64 param0;
	st.param.f64 	[param0], %fd14;
	.param .align 16 .b8 retval0[16];
	call.uni (retval0), 
	__internal_trig_reduction_slowpathd, 
	(
	param0
	);
	ld.param.f64 	%fd557, [retval0];
	ld.param.b32 	%r1792, [retval0+8];
	} // callseq 63
$L__BB10_126:
	ld.param.u64 	%rd309, [_Z14optimizeKernelIN4util9EggholderILi2EEELi2ELj128EEvddPdPiS3_S3_iib_param_2];
	setp.ne.s32 	%p77, %r1, 0;
	shl.b32 	%r1144, %r1792, 6;
	cvt.u64.u32 	%rd119, %r1144;
	and.b64  	%rd120, %rd119, 64;
	add.s64 	%rd122, %rd117, %rd120;
	mul.rn.f64 	%fd168, %fd557, %fd557;
	and.b32  	%r1145, %r1792, 1;
	setp.eq.b32 	%p78, %r1145, 1;
	selp.f64 	%fd169, 0dBDA8FF8320FD8164, 0d3DE5DB65F9785EBA, %p78;
	ld.global.nc.v2.f64 	{%fd170, %fd171}, [%rd122];
	fma.rn.f64 	%fd172, %fd169, %fd168, %fd170;
	fma.rn.f64 	%fd173, %fd172, %fd168, %fd171;
	ld.global.nc.v2.f64 	{%fd174, %fd175}, [%rd122+16];
	fma.rn.f64 	%fd176, %fd173, %fd168, %fd174;
	fma.rn.f64 	%fd177, %fd176, %fd168, %fd175;
	ld.global.nc.v2.f64 	{%fd178, %fd179}, [%rd122+32];
	fma.rn.f64 	%fd180, %fd177, %fd168, %fd178;
	fma.rn.f64 	%fd181, %fd180, %fd168, %fd179;
	fma.rn.f64 	%fd182, %fd181, %fd557, %fd557;
	fma.rn.f64 	%fd183, %fd181, %fd168, 0d3FF0000000000000;
	selp.f64 	%fd184, %fd183, %fd182, %p78;
	and.b32  	%r1146, %r1792, 2;
	setp.eq.s32 	%p79, %r1146, 0;
	mov.f64 	%fd185, 0d0000000000000000;
	sub.f64 	%fd186, %fd185, %fd184;
	selp.f64 	%fd187, %fd184, %fd186, %p79;
	neg.f64 	%fd188, %fd583;
	mul.f64 	%fd189, %fd187, %fd188;
	mul.f64 	%fd190, %fd4, %fd12;
	sub.f64 	%fd586, %fd189, %fd190;
	cvta.to.global.u64 	%rd123, %rd309;
	shl.b64 	%rd124, %rd8, 3;
	add.s64 	%rd125, %rd123, %rd124;
	st.global.f64 	[%rd125], %fd586;
	@%p77 bra 	$L__BB10_128;
	st.local.f64 	[%rd7], %fd586;
	mov.u64 	%rd126, $str;
	cvta.global.u64 	%rd127, %rd126;
	{ // callseq 64, 0
	.param .b64 param0;
	st.param.b64 	[param0], %rd127;
	.param .b64 param1;
	st.param.b64 	[param1], %rd98;
	.param .b32 retval0;
	call.uni (retval0), 
	vprintf, 
	(
	param0, 
	param1
	);
	ld.param.b32 	%r1147, [retval0];
	} // callseq 64
$L__BB10_128:
	mov.f64 	%fd191, 0d0000000000000000;
	sub.f64 	%fd21, %fd191, %fd4;
	mul.f64 	%fd22, %fd583, 0d0000000000000000;
	setp.lt.f64 	%p80, %fd5, 0d0000000000000000;
	neg.f64 	%fd192, %fd5;
	selp.f64 	%fd193, %fd192, %fd5, %p80;
	cvt.rn.f32.f64 	%f53, %fd193;
	sqrt.rn.f32 	%f54, %f53;
	cvt.f64.f32 	%fd194, %f54;
	add.f64 	%fd23, %fd194, %fd194;
	mul.f32 	%f55, %f54, 0f3F22F983;
	cvt.rni.s32.f32 	%r1149, %f55;
	cvt.rn.f32.s32 	%f56, %r1149;
	fma.rn.f32 	%f57, %f56, 0fBFC90FDA, %f54;
	fma.rn.f32 	%f58, %f56, 0fB3A22168, %f57;
	fma.rn.f32 	%f59, %f56, 0fA7C234C5, %f58;
	abs.f32 	%f60, %f54;
	setp.ltu.f32 	%p81, %f60, 0f47CE4780;
	setp.eq.f32 	%p82, %f60, 0f7F800000;
	mov.b32 	%r553, %f54;
	shr.u32 	%r1150, %r553, 23;
	and.b32  	%r1151, %r1150, 224;
	add.s32 	%r1152, %r1151, -128;
	shl.b32 	%r1153, %r553, 8;
	or.b32  	%r554, %r1153, -2147483648;
	shr.u32 	%r1154, %r1152, 5;
	and.b32  	%r555, %r1150, 31;
	mul.wide.u32 	%rd129, %r1154, 4;
	sub.s64 	%rd16, %rd4, %rd129;
	sub.s32 	%r556, 32, %r555;
	mov.f32 	%f61, 0f00000000;
	mul.rn.f32 	%f62, %f54, %f61;
	sub.s64 	%rd17, %rd3, %rd129;
	sub.f64 	%fd24, %fd191, %fd583;
	setp.lt.f64 	%p83, %fd13, 0d0000000000000000;
	neg.f64 	%fd195, %fd13;
	selp.f64 	%fd196, %fd195, %fd13, %p83;
	cvt.rn.f32.f64 	%f63, %fd196;
	sqrt.rn.f32 	%f64, %f63;
	cvt.f64.f32 	%fd197, %f64;
	add.f64 	%fd25, %fd197, %fd197;
	mul.f32 	%f65, %f64, 0f3F22F983;
	cvt.rni.s32.f32 	%r557, %f65;
	cvt.rn.f32.s32 	%f66, %r557;
	fma.rn.f32 	%f67, %f66, 0fBFC90FDA, %f64;
	fma.rn.f32 	%f68, %f66, 0fB3A22168, %f67;
	fma.rn.f32 	%f1, %f66, 0fA7C234C5, %f68;
	abs.f32 	%f2, %f64;
	mov.b32 	%r558, %f64;
	shr.u32 	%r1155, %r558, 23;
	and.b32  	%r1156, %r1155, 224;
	add.s32 	%r1157, %r1156, -128;
	shl.b32 	%r1158, %r558, 8;
	or.b32  	%r559, %r1158, -2147483648;
	shr.u32 	%r1159, %r1157, 5;
	and.b32  	%r560, %r1155, 31;
	mul.wide.u32 	%rd130, %r1159, 4;
	sub.s64 	%rd18, %rd2, %rd130;
	sub.s32 	%r561, 32, %r560;
	mul.rn.f32 	%f3, %f64, %f61;
	sub.s64 	%rd19, %rd1, %rd130;
	mov.f64 	%fd198, 0d4000000000000000;
	sub.f64 	%fd199, %fd198, %fd22;
	fma.rn.f64 	%fd200, %fd199, 0d3FD0000000000000, 0d0000000000000000;
	neg.f64 	%fd201, %fd200;
	selp.f64 	%fd26, %fd201, %fd200, %p80;
	or.pred  	%p2, %p81, %p82;
	selp.b32 	%r1816, %r1149, 0, %p81;
	selp.f32 	%f320, %f59, %f62, %p81;
	mov.u32 	%r1796, %r1816;
	mov.f32 	%f315, %f320;
	@%p2 bra 	$L__BB10_134;
	mov.b64 	%rd317, 0;
	mov.b32 	%r1793, 0;
	mov.u64 	%rd315, __cudart_i2opi_f;
	mov.u64 	%rd316, %rd4;
$L__BB10_130:
	.pragma "nounroll";
	ld.global.nc.u32 	%r1161, [%rd315];
	mad.wide.u32 	%rd133, %r1161, %r554, %rd317;
	shr.u64 	%rd317, %rd133, 32;
	st.local.u32 	[%rd316], %rd133;
	add.s32 	%r1793, %r1793, 1;
	add.s64 	%rd316, %rd316, 4;
	add.s64 	%rd315, %rd315, 4;
	setp.ne.s32 	%p84, %r1793, 6;
	@%p84 bra 	$L__BB10_130;
	setp.eq.s32 	%p85, %r555, 0;
	st.local.u32 	[%rd4+24], %rd317;
	ld.local.u32 	%r1794, [%rd16+24];
	ld.local.u32 	%r1795, [%rd16+20];
	@%p85 bra 	$L__BB10_133;
	shl.b32 	%r1162, %r1794, %r555;
	shr.u32 	%r1163, %r1795, %r556;
	add.s32 	%r1794, %r1163, %r1162;
	shl.b32 	%r1164, %r1795, %r555;
	ld.local.u32 	%r1165, [%rd16+16];
	shr.u32 	%r1166, %r1165, %r556;
	add.s32 	%r1795, %r1166, %r1164;
$L__BB10_133:
	setp.lt.s32 	%p86, %r553, 0;
	shr.u32 	%r1167, %r1794, 30;
	shf.l.wrap.b32 	%r1168, %r1795, %r1794, 2;
	shl.b32 	%r1169, %r1795, 2;
	shr.u32 	%r1170, %r1168, 31;
	add.s32 	%r1171, %r1170, %r1167;
	neg.s32 	%r1172, %r1171;
	selp.b32 	%r1796, %r1172, %r1171, %p86;
	xor.b32  	%r1173, %r1168, %r553;
	shr.s32 	%r1174, %r1168, 31;
	xor.b32  	%r1175, %r1174, %r1168;
	xor.b32  	%r1176, %r1174, %r1169;
	cvt.u64.u32 	%rd134, %r1175;
	shl.b64 	%rd135, %rd134, 32;
	cvt.u64.u32 	%rd136, %r1176;
	or.b64  	%rd137, %rd135, %rd136;
	cvt.rn.f64.s64 	%fd202, %rd137;
	mul.f64 	%fd203, %fd202, 0d3BF921FB54442D19;
	cvt.rn.f32.f64 	%f69, %fd203;
	neg.f32 	%f70, %f69;
	setp.lt.s32 	%p87, %r1173, 0;
	selp.f32 	%f315, %f70, %f69, %p87;
$L__BB10_134:
	mul.rn.f32 	%f71, %f315, %f315;
	and.b32  	%r1177, %r1796, 1;
	setp.eq.b32 	%p88, %r1177, 1;
	selp.f32 	%f72, 0f3F800000, %f315, %p88;
	fma.rn.f32 	%f73, %f71, %f72, 0f00000000;
	fma.rn.f32 	%f74, %f71, 0f37CBAC00, 0fBAB607ED;
	selp.f32 	%f75, %f74, 0fB94D4153, %p88;
	selp.f32 	%f76, 0f3D2AAABB, 0f3C0885E4, %p88;
	fma.rn.f32 	%f77, %f75, %f71, %f76;
	selp.f32 	%f78, 0fBEFFFFFF, 0fBE2AAAA8, %p88;
	fma.rn.f32 	%f79, %f77, %f71, %f78;
	fma.rn.f32 	%f80, %f79, %f73, %f72;
	and.b32  	%r1178, %r1796, 2;
	setp.eq.s32 	%p89, %r1178, 0;
	mov.f32 	%f81, 0f00000000;
	sub.f32 	%f82, %f81, %f80;
	selp.f32 	%f7, %f80, %f82, %p89;
	mov.u32 	%r1800, %r1816;
	mov.f32 	%f316, %f320;
	@%p2 bra 	$L__BB10_140;
	mov.b64 	%rd320, 0;
	mov.b32 	%r1797, 0;
	mov.u64 	%rd318, __cudart_i2opi_f;
	mov.u64 	%rd319, %rd3;
$L__BB10_136:
	.pragma "nounroll";
	ld.global.nc.u32 	%r1180, [%rd318];
	mad.wide.u32 	%rd140, %r1180, %r554, %rd320;
	shr.u64 	%rd320, %rd140, 32;
	st.local.u32 	[%rd319], %rd140;
	add.s32 	%r1797, %r1797, 1;
	add.s64 	%rd319, %rd319, 4;
	add.s64 	%rd318, %rd318, 4;
	setp.ne.s32 	%p90, %r1797, 6;
	@%p90 bra 	$L__BB10_136;
	setp.eq.s32 	%p91, %r555, 0;
	st.local.u32 	[%rd3+24], %rd320;
	ld.local.u32 	%r1798, [%rd17+24];
	ld.local.u32 	%r1799, [%rd17+20];
	@%p91 bra 	$L__BB10_139;
	shl.b32 	%r1181, %r1798, %r555;
	shr.u32 	%r1182, %r1799, %r556;
	add.s32 	%r1798, %r1182, %r1181;
	shl.b32 	%r1183, %r1799, %r555;
	ld.local.u32 	%r1184, [%rd17+16];
	shr.u32 	%r1185, %r1184, %r556;
	add.s32 	%r1799, %r1185, %r1183;
$L__BB10_139:
	setp.lt.s32 	%p92, %r553, 0;
	shr.u32 	%r1186, %r1798, 30;
	shf.l.wrap.b32 	%r1187, %r1799, %r1798, 2;
	shl.b32 	%r1188, %r1799, 2;
	shr.u32 	%r1189, %r1187, 31;
	add.s32 	%r1190, %r1189, %r1186;
	neg.s32 	%r1191, %r1190;
	selp.b32 	%r1800, %r1191, %r1190, %p92;
	xor.b32  	%r1192, %r1187, %r553;
	shr.s32 	%r1193, %r1187, 31;
	xor.b32  	%r1194, %r1193, %r1187;
	xor.b32  	%r1195, %r1193, %r1188;
	cvt.u64.u32 	%rd141, %r1194;
	shl.b64 	%rd142, %rd141, 32;
	cvt.u64.u32 	%rd143, %r1195;
	or.b64  	%rd144, %rd142, %rd143;
	cvt.rn.f64.s64 	%fd204, %rd144;
	mul.f64 	%fd205, %fd204, 0d3BF921FB54442D19;
	cvt.rn.f32.f64 	%f83, %fd205;
	neg.f32 	%f84, %f83;
	setp.lt.s32 	%p93, %r1192, 0;
	selp.f32 	%f316, %f84, %f83, %p93;
$L__BB10_140:
	setp.eq.f32 	%p94, %f2, 0f7F800000;
	setp.ltu.f32 	%p95, %f2, 0f47CE4780;
	add.s32 	%r1196, %r1800, 1;
	mul.rn.f32 	%f85, %f316, %f316;
	and.b32  	%r1197, %r1800, 1;
	setp.eq.b32 	%p96, %r1197, 1;
	selp.f32 	%f86, %f316, 0f3F800000, %p96;
	fma.rn.f32 	%f87, %f85, %f86, 0f00000000;
	fma.rn.f32 	%f88, %f85, 0f37CBAC00, 0fBAB607ED;
	selp.f32 	%f89, 0fB94D4153, %f88, %p96;
	selp.f32 	%f90, 0f3C0885E4, 0f3D2AAABB, %p96;
	fma.rn.f32 	%f91, %f89, %f85, %f90;
	selp.f32 	%f92, 0fBE2AAAA8, 0fBEFFFFFF, %p96;
	fma.rn.f32 	%f93, %f91, %f85, %f92;
	fma.rn.f32 	%f94, %f93, %f87, %f86;
	and.b32  	%r1198, %r1196, 2;
	setp.eq.s32 	%p97, %r1198, 0;
	mov.f32 	%f95, 0f00000000;
	sub.f32 	%f96, %f95, %f94;
	selp.f32 	%f97, %f94, %f96, %p97;
	cvt.f64.f32 	%fd206, %f97;
	div.rn.f64 	%fd207, %fd26, %fd23;
	mul.f64 	%fd208, %fd207, %fd206;
	cvt.f64.f32 	%fd209, %f7;
	mul.f64 	%fd210, %fd21, %fd208;
	fma.rn.f64 	%fd27, %fd209, 0d0000000000000000, %fd210;
	or.pred  	%p3, %p95, %p94;
	selp.b32 	%r1824, %r557, 0, %p95;
	selp.f32 	%f322, %f1, %f3, %p95;
	mov.u32 	%r1804, %r1824;
	mov.f32 	%f317, %f322;
	@%p3 bra 	$L__BB10_146;
	mov.b64 	%rd323, 0;
	mov.b32 	%r1801, 0;
	mov.u64 	%rd321, __cudart_i2opi_f;
	mov.u64 	%rd322, %rd2;
$L__BB10_142:
	.pragma "nounroll";
	ld.global.nc.u32 	%r1200, [%rd321];
	mad.wide.u32 	%rd147, %r1200, %r559, %rd323;
	shr.u64 	%rd323, %rd147, 32;
	st.local.u32 	[%rd322], %rd147;
	add.s32 	%r1801, %r1801, 1;
	add.s64 	%rd322, %rd322, 4;
	add.s64 	%rd321, %rd321, 4;
	setp.ne.s32 	%p98, %r1801, 6;
	@%p98 bra 	$L__BB10_142;
	setp.eq.s32 	%p99, %r560, 0;
	st.local.u32 	[%rd2+24], %rd323;
	ld.local.u32 	%r1802, [%rd18+24];
	ld.local.u32 	%r1803, [%rd18+20];
	@%p99 bra 	$L__BB10_145;
	shl.b32 	%r1201, %r1802, %r560;
	shr.u32 	%r1202, %r1803, %r561;
	add.s32 	%r1802, %r1202, %r1201;
	shl.b32 	%r1203, %r1803, %r560;
	ld.local.u32 	%r1204, [%rd18+16];
	shr.u32 	%r1205, %r1204, %r561;
	add.s32 	%r1803, %r1205, %r1203;
$L__BB10_145:
	setp.lt.s32 	%p100, %r558, 0;
	shr.u32 	%r1206, %r1802, 30;
	shf.l.wrap.b32 	%r1207, %r1803, %r1802, 2;
	shl.b32 	%r1208, %r1803, 2;
	shr.u32 	%r1209, %r1207, 31;
	add.s32 	%r1210, %r1209, %r1206;
	neg.s32 	%r1211, %r1210;
	selp.b32 	%r1804, %r1211, %r1210, %p100;
	xor.b32  	%r1212, %r1207, %r558;
	shr.s32 	%r1213, %r1207, 31;
	xor.b32  	%r1214, %r1213, %r1207;
	xor.b32  	%r1215, %r1213, %r1208;
	cvt.u64.u32 	%rd148, %r1214;
	shl.b64 	%rd149, %rd148, 32;
	cvt.u64.u32 	%rd150, %r1215;
	or.b64  	%rd151, %rd149, %rd150;
	cvt.rn.f64.s64 	%fd211, %rd151;
	mul.f64 	%fd212, %fd211, 0d3BF921FB54442D19;
	cvt.rn.f32.f64 	%f98, %fd212;
	neg.f32 	%f99, %f98;
	setp.lt.s32 	%p101, %r1212, 0;
	selp.f32 	%f317, %f99, %f98, %p101;
$L__BB10_146:
	mul.rn.f32 	%f100, %f317, %f317;
	and.b32  	%r1216, %r1804, 1;
	setp.eq.b32 	%p102, %r1216, 1;
	selp.f32 	%f101, 0f3F800000, %f317, %p102;
	fma.rn.f32 	%f102, %f100, %f101, 0f00000000;
	fma.rn.f32 	%f103, %f100, 0f37CBAC00, 0fBAB607ED;
	selp.f32 	%f104, %f103, 0fB94D4153, %p102;
	selp.f32 	%f105, 0f3D2AAABB, 0f3C0885E4, %p102;
	fma.rn.f32 	%f106, %f104, %f100, %f105;
	selp.f32 	%f107, 0fBEFFFFFF, 0fBE2AAAA8, %p102;
	fma.rn.f32 	%f108, %f106, %f100, %f107;
	fma.rn.f32 	%f109, %f108, %f102, %f101;
	and.b32  	%r1217, %r1804, 2;
	setp.eq.s32 	%p103, %r1217, 0;
	mov.f32 	%f110, 0f00000000;
	sub.f32 	%f111, %f110, %f109;
	selp.f32 	%f13, %f109, %f111, %p103;
	mov.u32 	%r1808, %r1824;
	mov.f32 	%f318, %f322;
	@%p3 bra 	$L__BB10_152;
	mov.b64 	%rd326, 0;
	mov.b32 	%r1805, 0;
	mov.u64 	%rd324, __cudart_i2opi_f;
	mov.u64 	%rd325, %rd1;
$L__BB10_148:
	.pragma "nounroll";
	ld.global.nc.u32 	%r1219, [%rd324];
	mad.wide.u32 	%rd154, %r1219, %r559, %rd326;
	shr.u64 	%rd326, %rd154, 32;
	st.local.u32 	[%rd325], %rd154;
	add.s32 	%r1805, %r1805, 1;
	add.s64 	%rd325, %rd325, 4;
	add.s64 	%rd324, %rd324, 4;
	setp.ne.s32 	%p104, %r1805, 6;
	@%p104 bra 	$L__BB10_148;
	setp.eq.s32 	%p105, %r560, 0;
	st.local.u32 	[%rd1+24], %rd326;
	ld.local.u32 	%r1806, [%rd19+24];
	ld.local.u32 	%r1807, [%rd19+20];
	@%p105 bra 	$L__BB10_151;
	shl.b32 	%r1220, %r1806, %r560;
	shr.u32 	%r1221, %r1807, %r561;
	add.s32 	%r1806, %r1221, %r1220;
	shl.b32 	%r1222, %r1807, %r560;
	ld.local.u32 	%r1223, [%rd19+16];
	shr.u32 	%r1224, %r1223, %r561;
	add.s32 	%r1807, %r1224, %r1222;
$L__BB10_151:
	setp.lt.s32 	%p106, %r558, 0;
	shr.u32 	%r1225, %r1806, 30;
	shf.l.wrap.b32 	%r1226, %r1807, %r1806, 2;
	shl.b32 	%r1227, %r1807, 2;
	shr.u32 	%r1228, %r1226, 31;
	add.s32 	%r1229, %r1228, %r1225;
	neg.s32 	%r1230, %r1229;
	selp.b32 	%r1808, %r1230, %r1229, %p106;
	xor.b32  	%r1231, %r1226, %r558;
	shr.s32 	%r1232, %r1226, 31;
	xor.b32  	%r1233, %r1232, %r1226;
	xor.b32  	%r1234, %r1232, %r1227;
	cvt.u64.u32 	%rd155, %r1233;
	shl.b64 	%rd156, %rd155, 32;
	cvt.u64.u32 	%rd157, %r1234;
	or.b64  	%rd158, %rd156, %rd157;
	cvt.rn.f64.s64 	%fd213, %rd158;
	mul.f64 	%fd214, %fd213, 0d3BF921FB54442D19;
	cvt.rn.f32.f64 	%f112, %fd214;
	neg.f32 	%f113, %f112;
	setp.lt.s32 	%p107, %r1231, 0;
	selp.f32 	%f318, %f113, %f112, %p107;
$L__BB10_152:
	setp.lt.f64 	%p108, %fd5, 0d0000000000000000;
	add.s32 	%r1235, %r1808, 1;
	mul.rn.f32 	%f114, %f318, %f318;
	and.b32  	%r1236, %r1808, 1;
	setp.eq.b32 	%p109, %r1236, 1;
	selp.f32 	%f115, %f318, 0f3F800000, %p109;
	fma.rn.f32 	%f116, %f114, %f115, 0f00000000;
	fma.rn.f32 	%f117, %f114, 0f37CBAC00, 0fBAB607ED;
	selp.f32 	%f118, 0fB94D4153, %f117, %p109;
	selp.f32 	%f119, 0f3C0885E4, 0f3D2AAABB, %p109;
	fma.rn.f32 	%f120, %f118, %f114, %f119;
	selp.f32 	%f121, 0fBE2AAAA8, 0fBEFFFFFF, %p109;
	fma.rn.f32 	%f122, %f120, %f114, %f121;
	fma.rn.f32 	%f123, %f122, %f116, %f115;
	and.b32  	%r1237, %r1235, 2;
	setp.eq.s32 	%p110, %r1237, 0;
	mov.f32 	%f124, 0f00000000;
	sub.f32 	%f125, %f124, %f123;
	selp.f32 	%f126, %f123, %f125, %p110;
	cvt.f64.f32 	%fd215, %f126;
	setp.lt.f64 	%p111, %fd13, 0d0000000000000000;
	selp.f64 	%fd216, 0dBFF0000000000000, 0d3FF0000000000000, %p111;
	div.rn.f64 	%fd217, %fd216, %fd25;
	mul.f64 	%fd218, %fd217, %fd215;
	mul.f64 	%fd219, %fd24, %fd218;
	cvt.f64.f32 	%fd220, %f13;
	sub.f64 	%fd221, %fd219, %fd220;
	add.f64 	%fd585, %fd27, %fd221;
	mov.f64 	%fd222, 0d0000000000000000;
	sub.f64 	%fd223, %fd222, %fd22;
	fma.rn.f64 	%fd224, %fd223, 0d3FD0000000000000, 0d3FF0000000000000;
	neg.f64 	%fd225, %fd224;
	selp.f64 	%fd226, %fd225, %fd224, %p108;
	div.rn.f64 	%fd29, %fd226, %fd23;
	mov.u32 	%r1812, %r1816;
	mov.f32 	%f319, %f320;
	@%p2 bra 	$L__BB10_158;
	mov.b64 	%rd329, 0;
	mov.b32 	%r1809, 0;
	mov.u64 	%rd327, __cudart_i2opi_f;
	mov.u64 	%rd328, %rd4;
$L__BB10_154:
	.pragma "nounroll";
	ld.global.nc.u32 	%r1239, [%rd327];
	mad.wide.u32 	%rd161, %r1239, %r554, %rd329;
	shr.u64 	%rd329, %rd161, 32;
	st.local.u32 	[%rd328], %rd161;
	add.s32 	%r1809, %r1809, 1;
	add.s64 	%rd328, %rd328, 4;
	add.s64 	%rd327, %rd327, 4;
	setp.ne.s32 	%p112, %r1809, 6;
	@%p112 bra 	$L__BB10_154;
	setp.eq.s32 	%p113, %r555, 0;
	st.local.u32 	[%rd4+24], %rd329;
	ld.local.u32 	%r1810, [%rd16+24];
	ld.local.u32 	%r1811, [%rd16+20];
	@%p113 bra 	$L__BB10_157;
	shl.b32 	%r1240, %r1810, %r555;
	shr.u32 	%r1241, %r1811, %r556;
	add.s32 	%r1810, %r1241, %r1240;
	shl.b32 	%r1242, %r1811, %r555;
	ld.local.u32 	%r1243, [%rd16+16];
	shr.u32 	%r1244, %r1243, %r556;
	add.s32 	%r1811, %r1244, %r1242;
$L__BB10_157:
	setp.lt.s32 	%p114, %r553, 0;
	shr.u32 	%r1245, %r1810, 30;
	shf.l.wrap.b32 	%r1246, %r1811, %r1810, 2;
	shl.b32 	%r1247, %r1811, 2;
	shr.u32 	%r1248, %r1246, 31;
	add.s32 	%r1249, %r1248, %r1245;
	neg.s32 	%r1250, %r1249;
	selp.b32 	%r1812, %r1250, %r1249, %p114;
	xor.b32  	%r1251, %r1246, %r553;
	shr.s32 	%r1252, %r1246, 31;
	xor.b32  	%r1253, %r1252, %r1246;
	xor.b32  	%r1254, %r1252, %r1247;
	cvt.u64.u32 	%rd162, %r1253;
	shl.b64 	%rd163, %rd162, 32;
	cvt.u64.u32 	%rd164, %r1254;
	or.b64  	%rd165, %rd163, %rd164;
	cvt.rn.f64.s64 	%fd227, %rd165;
	mul.f64 	%fd228, %fd227, 0d3BF921FB54442D19;
	cvt.rn.f32.f64 	%f127, %fd228;
	neg.f32 	%f128, %f127;
	setp.lt.s32 	%p115, %r1251, 0;
	selp.f32 	%f319, %f128, %f127, %p115;
$L__BB10_158:
	mul.rn.f32 	%f129, %f319, %f319;
	and.b32  	%r1255, %r1812, 1;
	setp.eq.b32 	%p116, %r1255, 1;
	selp.f32 	%f130, 0f3F800000, %f319, %p116;
	fma.rn.f32 	%f131, %f129, %f130, 0f00000000;
	fma.rn.f32 	%f132, %f129, 0f37CBAC00, 0fBAB607ED;
	selp.f32 	%f133, %f132, 0fB94D4153, %p116;
	selp.f32 	%f134, 0f3D2AAABB, 0f3C0885E4, %p116;
	fma.rn.f32 	%f135, %f133, %f129, %f134;
	selp.f32 	%f136, 0fBEFFFFFF, 0fBE2AAAA8, %p116;
	fma.rn.f32 	%f137, %f135, %f129, %f136;
	fma.rn.f32 	%f138, %f137, %f131, %f130;
	and.b32  	%r1256, %r1812, 2;
	setp.eq.s32 	%p117, %r1256, 0;
	mov.f32 	%f139, 0f00000000;
	sub.f32 	%f140, %f139, %f138;
	selp.f32 	%f18, %f138, %f140, %p117;
	@%p2 bra 	$L__BB10_164;
	mov.b64 	%rd332, 0;
	mov.b32 	%r1813, 0;
	mov.u64 	%rd330, __cudart_i2opi_f;
	mov.u64 	%rd331, %rd3;
$L__BB10_160:
	.pragma "nounroll";
	ld.global.nc.u32 	%r1258, [%rd330];
	mad.wide.u32 	%rd168, %r1258, %r554, %rd332;
	shr.u64 	%rd332, %rd168, 32;
	st.local.u32 	[%rd331], %rd168;
	add.s32 	%r1813, %r1813, 1;
	add.s64 	%rd331, %rd331, 4;
	add.s64 	%rd330, %rd330, 4;
	setp.ne.s32 	%p118, %r1813, 6;
	@%p118 bra 	$L__BB10_160;
	setp.eq.s32 	%p119, %r555, 0;
	st.local.u32 	[%rd3+24], %rd332;
	ld.local.u32 	%r1814, [%rd17+24];
	ld.local.u32 	%r1815, [%rd17+20];
	@%p119 bra 	$L__BB10_163;
	shl.b32 	%r1259, %r1814, %r555;
	shr.u32 	%r1260, %r1815, %r556;
	add.s32 	%r1814, %r1260, %r1259;
	shl.b32 	%r1261, %r1815, %r555;
	ld.local.u32 	%r1262, [%rd17+16];
	shr.u32 	%r1263, %r1262, %r556;
	add.s32 	%r1815, %r1263, %r1261;
$L__BB10_163:
	setp.lt.s32 	%p120, %r553, 0;
	shr.u32 	%r1264, %r1814, 30;
	shf.l.wrap.b32 	%r1265, %r1815, %r1814, 2;
	shl.b32 	%r1266, %r1815, 2;
	shr.u32 	%r1267, %r1265, 31;
	add.s32 	%r1268, %r1267, %r1264;
	neg.s32 	%r1269, %r1268;
	selp.b32 	%r1816, %r1269, %r1268, %p120;
	xor.b32  	%r1270, %r1265, %r553;
	shr.s32 	%r1271, %r1265, 31;
	xor.b32  	%r1272, %r1271, %r1265;
	xor.b32  	%r1273, %r1271, %r1266;
	cvt.u64.u32 	%rd169, %r1272;
	shl.b64 	%rd170, %rd169, 32;
	cvt.u64.u32 	%rd171, %r1273;
	or.b64  	%rd172, %rd170, %rd171;
	cvt.rn.f64.s64 	%fd229, %rd172;
	mul.f64 	%fd230, %fd229, 0d3BF921FB54442D19;
	cvt.rn.f32.f64 	%f141, %fd230;
	neg.f32 	%f142, %f141;
	setp.lt.s32 	%p121, %r1270, 0;
	selp.f32 	%f320, %f142, %f141, %p121;
$L__BB10_164:
	setp.lt.f64 	%p122, %fd13, 0d0000000000000000;
	add.s32 	%r1274, %r1816, 1;
	mul.rn.f32 	%f143, %f320, %f320;
	and.b32  	%r1275, %r1816, 1;
	setp.eq.b32 	%p123, %r1275, 1;
	selp.f32 	%f144, %f320, 0f3F800000, %p123;
	fma.rn.f32 	%f145, %f143, %f144, 0f00000000;
	fma.rn.f32 	%f146, %f143, 0f37CBAC00, 0fBAB607ED;
	selp.f32 	%f147, 0fB94D4153, %f146, %p123;
	selp.f32 	%f148, 0f3C0885E4, 0f3D2AAABB, %p123;
	fma.rn.f32 	%f149, %f147, %f143, %f148;
	selp.f32 	%f150, 0fBE2AAAA8, 0fBEFFFFFF, %p123;
	fma.rn.f32 	%f151, %f149, %f143, %f150;
	fma.rn.f32 	%f152, %f151, %f145, %f144;
	and.b32  	%r1276, %r1274, 2;
	setp.eq.s32 	%p124, %r1276, 0;
	mov.f32 	%f153, 0f00000000;
	sub.f32 	%f154, %f153, %f152;
	selp.f32 	%f155, %f152, %f154, %p124;
	cvt.f64.f32 	%fd231, %f155;
	mul.f64 	%fd232, %fd29, %fd231;
	mul.f64 	%fd233, %fd21, %fd232;
	cvt.f64.f32 	%fd234, %f18;
	sub.f64 	%fd30, %fd233, %fd234;
	selp.f64 	%fd235, 0d3FF0000000000000, 0dBFF0000000000000, %p122;
	div.rn.f64 	%fd31, %fd235, %fd25;
	mov.u32 	%r1820, %r1824;
	mov.f32 	%f321, %f322;
	@%p3 bra 	$L__BB10_170;
	mov.b64 	%rd335, 0;
	mov.b32 	%r1817, 0;
	mov.u64 	%rd333, __cudart_i2opi_f;
	mov.u64 	%rd334, %rd2;
$L__BB10_166:
	.pragma "nounroll";
	ld.global.nc.u32 	%r1278, [%rd333];
	mad.wide.u32 	%rd175, %r1278, %r559, %rd335;
	shr.u64 	%rd335, %rd175, 32;
	st.local.u32 	[%rd334], %rd175;
	add.s32 	%r1817, %r1817, 1;
	add.s64 	%rd334, %rd334, 4;
	add.s64 	%rd333, %rd333, 4;
	setp.ne.s32 	%p125, %r1817, 6;
	@%p125 bra 	$L__BB10_166;
	setp.eq.s32 	%p126, %r560, 0;
	st.local.u32 	[%rd2+24], %rd335;
	ld.local.u32 	%r1818, [%rd18+24];
	ld.local.u32 	%r1819, [%rd18+20];
	@%p126 bra 	$L__BB10_169;
	shl.b32 	%r1279, %r1818, %r560;
	shr.u32 	%r1280, %r1819, %r561;
	add.s32 	%r1818, %r1280, %r1279;
	shl.b32 	%r1281, %r1819, %r560;
	ld.local.u32 	%r1282, [%rd18+16];
	shr.u32 	%r1283, %r1282, %r561;
	add.s32 	%r1819, %r1283, %r1281;
$L__BB10_169:
	setp.lt.s32 	%p127, %r558, 0;
	shr.u32 	%r1284, %r1818, 30;
	shf.l.wrap.b32 	%r1285, %r1819, %r1818, 2;
	shl.b32 	%r1286, %r1819, 2;
	shr.u32 	%r1287, %r1285, 31;
	add.s32 	%r1288, %r1287, %r1284;
	neg.s32 	%r1289, %r1288;
	selp.b32 	%r1820, %r1289, %r1288, %p127;
	xor.b32  	%r1290, %r1285, %r558;
	shr.s32 	%r1291, %r1285, 31;
	xor.b32  	%r1292, %r1291, %r1285;
	xor.b32  	%r1293, %r1291, %r1286;
	cvt.u64.u32 	%rd176, %r1292;
	shl.b64 	%rd177, %rd176, 32;
	cvt.u64.u32 	%rd178, %r1293;
	or.b64  	%rd179, %rd177, %rd178;
	cvt.rn.f64.s64 	%fd236, %rd179;
	mul.f64 	%fd237, %fd236, 0d3BF921FB54442D19;
	cvt.rn.f32.f64 	%f156, %fd237;
	neg.f32 	%f157, %f156;
	setp.lt.s32 	%p128, %r1290, 0;
	selp.f32 	%f321, %f157, %f156, %p128;
$L__BB10_170:
	mul.rn.f32 	%f158, %f321, %f321;
	and.b32  	%r1294, %r1820, 1;
	setp.eq.b32 	%p129, %r1294, 1;
	selp.f32 	%f159, 0f3F800000, %f321, %p129;
	fma.rn.f32 	%f160, %f158, %f159, 0f00000000;
	fma.rn.f32 	%f161, %f158, 0f37CBAC00, 0fBAB607ED;
	selp.f32 	%f162, %f161, 0fB94D4153, %p129;
	selp.f32 	%f163, 0f3D2AAABB, 0f3C0885E4, %p129;
	fma.rn.f32 	%f164, %f162, %f158, %f163;
	selp.f32 	%f165, 0fBEFFFFFF, 0fBE2AAAA8, %p129;
	fma.rn.f32 	%f166, %f164, %f158, %f165;
	fma.rn.f32 	%f167, %f166, %f160, %f159;
	and.b32  	%r1295, %r1820, 2;
	setp.eq.s32 	%p130, %r1295, 0;
	mov.f32 	%f168, 0f00000000;
	sub.f32 	%f169, %f168, %f167;
	selp.f32 	%f23, %f167, %f169, %p130;
	@%p3 bra 	$L__BB10_176;
	mov.b64 	%rd336, 0;
	mov.b32 	%r1821, 0;
	mov.u64 	%rd182, __cudart_i2opi_f;
$L__BB10_172:
	.pragma "nounroll";
	mul.wide.u32 	%rd181, %r1821, 4;
	add.s64 	%rd183, %rd182, %rd181;
	ld.global.nc.u32 	%r1297, [%rd183];
	mad.wide.u32 	%rd184, %r1297, %r559, %rd336;
	shr.u64 	%rd336, %rd184, 32;
	add.s64 	%rd185, %rd1, %rd181;
	st.local.u32 	[%rd185], %rd184;
	add.s32 	%r1821, %r1821, 1;
	setp.ne.s32 	%p131, %r1821, 6;
	@%p131 bra 	$L__BB10_172;
	setp.eq.s32 	%p132, %r560, 0;
	st.local.u32 	[%rd1+24], %rd336;
	ld.local.u32 	%r1822, [%rd19+24];
	ld.local.u32 	%r1823, [%rd19+20];
	@%p132 bra 	$L__BB10_175;
	shl.b32 	%r1298, %r1822, %r560;
	shr.u32 	%r1299, %r1823, %r561;
	add.s32 	%r1822, %r1299, %r1298;
	shl.b32 	%r1300, %r1823, %r560;
	ld.local.u32 	%r1301, [%rd19+16];
	shr.u32 	%r1302, %r1301, %r561;
	add.s32 	%r1823, %r1302, %r1300;
$L__BB10_175:
	setp.lt.s32 	%p133, %r558, 0;
	shr.u32 	%r1303, %r1822, 30;
	shf.l.wrap.b32 	%r1304, %r1823, %r1822, 2;
	shl.b32 	%r1305, %r1823, 2;
	shr.u32 	%r1306, %r1304, 31;
	add.s32 	%r1307, %r1306, %r1303;
	neg.s32 	%r1308, %r1307;
	selp.b32 	%r1824, %r1308, %r1307, %p133;
	xor.b32  	%r1309, %r1304, %r558;
	shr.s32 	%r1310, %r1304, 31;
	xor.b32  	%r1311, %r1310, %r1304;
	xor.b32  	%r1312, %r1310, %r1305;
	cvt.u64.u32 	%rd186, %r1311;
	shl.b64 	%rd187, %rd186, 32;
	cvt.u64.u32 	%rd188, %r1312;
	or.b64  	%rd189, %rd187, %rd188;
	cvt.rn.f64.s64 	%fd238, %rd189;
	mul.f64 	%fd239, %fd238, 0d3BF921FB54442D19;
	cvt.rn.f32.f64 	%f170, %fd239;
	neg.f32 	%f171, %f170;
	setp.lt.s32 	%p134, %r1309, 0;
	selp.f32 	%f322, %f171, %f170, %p134;
$L__BB10_176:
	ld.param.u32 	%r1501, [_Z14optimizeKernelIN4util9EggholderILi2EEELi2ELj128EEvddPdPiS3_S3_iib_param_7];
	add.s32 	%r1313, %r1824, 1;
	mul.rn.f32 	%f172, %f322, %f322;
	and.b32  	%r1314, %r1824, 1;
	setp.eq.b32 	%p135, %r1314, 1;
	selp.f32 	%f173, %f322, 0f3F800000, %p135;
	fma.rn.f32 	%f174, %f172, %f173, 0f00000000;
	fma.rn.f32 	%f175, %f172, 0f37CBAC00, 0fBAB607ED;
	selp.f32 	%f176, 0fB94D4153, %f175, %p135;
	selp.f32 	%f177, 0f3C0885E4, 0f3D2AAABB, %p135;
	fma.rn.f32 	%f178, %f176, %f172, %f177;
	selp.f32 	%f179, 0fBE2AAAA8, 0fBEFFFFFF, %p135;
	fma.rn.f32 	%f180, %f178, %f172, %f179;
	fma.rn.f32 	%f181, %f180, %f174, %f173;
	and.b32  	%r1315, %r1313, 2;
	setp.eq.s32 	%p136, %r1315, 0;
	mov.f32 	%f182, 0f00000000;
	sub.f32 	%f183, %f182, %f181;
	selp.f32 	%f184, %f181, %f183, %p136;
	cvt.f64.f32 	%fd240, %f184;
	mul.f64 	%fd241, %fd31, %fd240;
	cvt.f64.f32 	%fd242, %f23;
	mul.f64 	%fd243, %fd24, %fd241;
	fma.rn.f64 	%fd244, %fd242, 0d0000000000000000, %fd243;
	add.f64 	%fd584, %fd30, %fd244;
	setp.lt.s32 	%p137, %r1501, 1;
	@%p137 bra 	$L__BB10_255;
	mov.b32 	%r1825, 0;
	mov.f64 	%fd578, 0d3FF0000000000000;
	mov.f64 	%fd576, 0d0000000000000000;
	mov.u64 	%rd200, $str$1;
	mov.f64 	%fd577, %fd576;
	mov.f64 	%fd579, %fd578;
$L__BB10_178:
	mul.f64 	%fd247, %fd584, %fd584;
	fma.rn.f64 	%fd248, %fd585, %fd585, %fd247;
	sqrt.rn.f64 	%fd249, %fd248;
	setp.lt.f64 	%p138, %fd249, 0d3E45798EE2308C3A;
	@%p138 bra 	$L__BB10_255;
	fma.rn.f64 	%fd251, %fd578, %fd585, 0d0000000000000000;
	fma.rn.f64 	%fd44, %fd577, %fd584, %fd251;
	fma.rn.f64 	%fd252, %fd576, %fd585, 0d0000000000000000;
	fma.rn.f64 	%fd45, %fd579, %fd584, %fd252;
	mul.f64 	%fd253, %fd44, %fd585;
	mov.f64 	%fd254, 0d0000000000000000;
	sub.f64 	%fd255, %fd254, %fd253;
	mul.f64 	%fd256, %fd45, %fd584;
	sub.f64 	%fd46, %fd255, %fd256;
	mov.f64 	%fd572, 0d3FF0000000000000;
	mov.b32 	%r1826, 0;
$L__BB10_180:
	mul.f64 	%fd257, %fd44, %fd572;
	sub.f64 	%fd48, %fd583, %fd257;
	mul.f64 	%fd258, %fd45, %fd572;
	sub.f64 	%fd259, %fd582, %fd258;
	add.f64 	%fd49, %fd259, 0d4047800000000000;
	fma.rn.f64 	%fd260, %fd48, 0d3FE0000000000000, %fd259;
	add.f64 	%fd261, %fd260, 0d4047800000000000;
	abs.f64 	%fd262, %fd261;
	sqrt.rn.f64 	%fd50, %fd262;
	abs.f64 	%fd51, %fd50;
	setp.neu.f64 	%p139, %fd51, 0d7FF0000000000000;
	@%p139 bra 	$L__BB10_182;
	mov.f64 	%fd268, 0d0000000000000000;
	mul.rn.f64 	%fd570, %fd50, %fd268;
	mov.b32 	%r1827, 0;
	bra.uni 	$L__BB10_184;
$L__BB10_182:
	mul.f64 	%fd263, %fd50, 0d3FE45F306DC9C883;
	cvt.rni.s32.f64 	%r1827, %fd263;
	cvt.rn.f64.s32 	%fd264, %r1827;
	fma.rn.f64 	%fd265, %fd264, 0dBFF921FB54442D18, %fd50;
	fma.rn.f64 	%fd266, %fd264, 0dBC91A62633145C00, %fd265;
	fma.rn.f64 	%fd570, %fd264, 0dB97B839A252049C0, %fd266;
	setp.ltu.f64 	%p140, %fd51, 0d41E0000000000000;
	@%p140 bra 	$L__BB10_184;
	{ // callseq 65, 0
	.param .b64 param0;
	st.param.f64 	[param0], %fd50;
	.param .align 16 .b8 retval0[16];
	call.uni (retval0), 
	__internal_trig_reduction_slowpathd, 
	(
	param0
	);
	ld.param.f64 	%fd570, [retval0];
	ld.param.b32 	%r1827, [retval0+8];
	} // callseq 65
$L__BB10_184:
	shl.b32 	%r1320, %r1827, 6;
	cvt.u64.u32 	%rd190, %r1320;
	and.b64  	%rd191, %rd190, 64;
	add.s64 	%rd193, %rd117, %rd191;
	mul.rn.f64 	%fd269, %fd570, %fd570;
	and.b32  	%r1321, %r1827, 1;
	setp.eq.b32 	%p141, %r1321, 1;
	selp.f64 	%fd270, 0dBDA8FF8320FD8164, 0d3DE5DB65F9785EBA, %p141;
	ld.global.nc.v2.f64 	{%fd271, %fd272}, [%rd193];
	fma.rn.f64 	%fd273, %fd270, %fd269, %fd271;
	fma.rn.f64 	%fd274, %fd273, %fd269, %fd272;
	ld.global.nc.v2.f64 	{%fd275, %fd276}, [%rd193+16];
	fma.rn.f64 	%fd277, %fd274, %fd269, %fd275;
	fma.rn.f64 	%fd278, %fd277, %fd269, %fd276;
	ld.global.nc.v2.f64 	{%fd279, %fd280}, [%rd193+32];
	fma.rn.f64 	%fd281, %fd278, %fd269, %fd279;
	fma.rn.f64 	%fd282, %fd281, %fd269, %fd280;
	fma.rn.f64 	%fd283, %fd282, %fd570, %fd570;
	fma.rn.f64 	%fd284, %fd282, %fd269, 0d3FF0000000000000;
	selp.f64 	%fd285, %fd284, %fd283, %p141;
	and.b32  	%r1322, %r1827, 2;
	setp.eq.s32 	%p142, %r1322, 0;
	mov.f64 	%fd286, 0d0000000000000000;
	sub.f64 	%fd287, %fd286, %fd285;
	selp.f64 	%fd56, %fd285, %fd287, %p142;
	sub.f64 	%fd288, %fd48, %fd49;
	abs.f64 	%fd289, %fd288;
	sqrt.rn.f64 	%fd57, %fd289;
	abs.f64 	%fd58, %fd57;
	setp.neu.f64 	%p143, %fd58, 0d7FF0000000000000;
	@%p143 bra 	$L__BB10_186;
	mov.f64 	%fd295, 0d0000000000000000;
	mul.rn.f64 	%fd571, %fd57, %fd295;
	mov.b32 	%r1828, 0;
	bra.uni 	$L__BB10_188;
$L__BB10_186:
	mul.f64 	%fd290, %fd57, 0d3FE45F306DC9C883;
	cvt.rni.s32.f64 	%r1828, %fd290;
	cvt.rn.f64.s32 	%fd291, %r1828;
	fma.rn.f64 	%fd292, %fd291, 0dBFF921FB54442D18, %fd57;
	fma.rn.f64 	%fd293, %fd291, 0dBC91A62633145C00, %fd292;
	fma.rn.f64 	%fd571, %fd291, 0dB97B839A252049C0, %fd293;
	setp.ltu.f64 	%p144, %fd58, 0d41E0000000000000;
	@%p144 bra 	$L__BB10_188;
	{ // callseq 66, 0
	.param .b64 param0;
	st.param.f64 	[param0], %fd57;
	.param .align 16 .b8 retval0[16];
	call.uni (retval0), 
	__internal_trig_reduction_slowpathd, 
	(
	param0
	);
	ld.param.f64 	%fd571, [retval0];
	ld.param.b32 	%r1828, [retval0+8];
	} // callseq 66
$L__BB10_188:
	shl.b32 	%r1325, %r1828, 6;
	cvt.u64.u32 	%rd194, %r1325;
	and.b64  	%rd195, %rd194, 64;
	add.s64 	%rd197, %rd117, %rd195;
	mul.rn.f64 	%fd296, %fd571, %fd571;
	and.b32  	%r1326, %r1828, 1;
	setp.eq.b32 	%p145, %r1326, 1;
	selp.f64 	%fd297, 0dBDA8FF8320FD8164, 0d3DE5DB65F9785EBA, %p145;
	ld.global.nc.v2.f64 	{%fd298, %fd299}, [%rd197];
	fma.rn.f64 	%fd300, %fd297, %fd296, %fd298;
	fma.rn.f64 	%fd301, %fd300, %fd296, %fd299;
	ld.global.nc.v2.f64 	{%fd302, %fd303}, [%rd197+16];
	fma.rn.f64 	%fd304, %fd301, %fd296, %fd302;
	fma.rn.f64 	%fd305, %fd304, %fd296, %fd303;
	ld.global.nc.v2.f64 	{%fd306, %fd307}, [%rd197+32];
	fma.rn.f64 	%fd308, %fd305, %fd296, %fd306;
	fma.rn.f64 	%fd309, %fd308, %fd296, %fd307;
	fma.rn.f64 	%fd310, %fd309, %fd571, %fd571;
	fma.rn.f64 	%fd311, %fd309, %fd296, 0d3FF0000000000000;
	selp.f64 	%fd312, %fd311, %fd310, %p145;
	and.b32  	%r1327, %r1828, 2;
	setp.eq.s32 	%p146, %r1327, 0;
	mov.f64 	%fd313, 0d0000000000000000;
	sub.f64 	%fd314, %fd313, %fd312;
	selp.f64 	%fd315, %fd312, %fd314, %p146;
	neg.f64 	%fd316, %fd48;
	mul.f64 	%fd317, %fd315, %fd316;
	mul.f64 	%fd318, %fd49, %fd56;
	sub.f64 	%fd319, %fd317, %fd318;
	mul.f64 	%fd320, %fd572, 0d3FD3333333333333;
	fma.rn.f64 	%fd321, %fd46, %fd320, %fd586;
	setp.le.f64 	%p147, %fd319, %fd321;
	@%p147 bra 	$L__BB10_190;
	mul.f64 	%fd572, %fd572, 0d3FE0000000000000;
	add.s32 	%r1826, %r1826, 1;
	setp.ne.s32 	%p148, %r1826, 20;
	@%p148 bra 	$L__BB10_180;
$L__BB10_190:
	setp.neu.f64 	%p149, %fd572, 0d0000000000000000;
	@%p149 bra 	$L__BB10_192;
	cvta.to.local.u64 	%rd199, %rd98;
	st.local.u32 	[%rd199], %r1825;
	cvta.global.u64 	%rd201, %rd200;
	{ // callseq 67, 0
	.param .b64 param0;
	st.param.b64 	[param0], %rd201;
	.param .b64 param1;
	st.param.b64 	[param1], %rd98;
	.param .b32 retval0;
	call.uni (retval0), 
	vprintf, 
	(
	param0, 
	param1
	);
	ld.param.b32 	%r1328, [retval0];
	} // callseq 67
	mov.f64 	%fd572, 0d3F50624DD2F1A9FC;
$L__BB10_192:
	mul.f64 	%fd323, %fd44, %fd572;
	sub.f64 	%fd66, %fd583, %fd323;
	mul.f64 	%fd324, %fd45, %fd572;
	sub.f64 	%fd67, %fd582, %fd324;
	add.f64 	%fd68, %fd67, 0d4047800000000000;
	fma.rn.f64 	%fd325, %fd66, 0d3FE0000000000000, %fd67;
	add.f64 	%fd69, %fd325, 0d4047800000000000;
	abs.f64 	%fd326, %fd69;
	sqrt.rn.f64 	%fd70, %fd326;
	abs.f64 	%fd71, %fd70;
	setp.neu.f64 	%p150, %fd71, 0d7FF0000000000000;
	@%p150 bra 	$L__BB10_194;
	mov.f64 	%fd332, 0d0000000000000000;
	mul.rn.f64 	%fd574, %fd70, %fd332;
	mov.b32 	%r1829, 0;
	bra.uni 	$L__BB10_196;
$L__BB10_194:
	mul.f64 	%fd327, %fd70, 0d3FE45F306DC9C883;
	cvt.rni.s32.f64 	%r1829, %fd327;
	cvt.rn.f64.s32 	%fd328, %r1829;
	fma.rn.f64 	%fd329, %fd328, 0dBFF921FB54442D18, %fd70;
	fma.rn.f64 	%fd330, %fd328, 0dBC91A62633145C00, %fd329;
	fma.rn.f64 	%fd574, %fd328, 0dB97B839A252049C0, %fd330;
	setp.ltu.f64 	%p151, %fd71, 0d41E0000000000000;
	@%p151 bra 	$L__BB10_196;
	{ // callseq 68, 0
	.param .b64 param0;
	st.param.f64 	[param0], %fd70;
	.param .align 16 .b8 retval0[16];
	call.uni (retval0), 
	__internal_trig_reduction_slowpathd, 
	(
	param0
	);
	ld.param.f64 	%fd574, [retval0];
	ld.param.b32 	%r1829, [retval0+8];
	} // callseq 68
$L__BB10_196:
	shl.b32 	%r1332, %r1829, 6;
	cvt.u64.u32 	%rd202, %r1332;
	and.b64  	%rd203, %rd202, 64;
	add.s64 	%rd205, %rd117, %rd203;
	mul.rn.f64 	%fd333, %fd574, %fd574;
	and.b32  	%r1333, %r1829, 1;
	setp.eq.b32 	%p152, %r1333, 1;
	selp.f64 	%fd334, 0dBDA8FF8320FD8164, 0d3DE5DB65F9785EBA, %p152;
	ld.global.nc.v2.f64 	{%fd335, %fd336}, [%rd205];
	fma.rn.f64 	%fd337, %fd334, %fd333, %fd335;
	fma.rn.f64 	%fd338, %fd337, %fd333, %fd336;
	ld.global.nc.v2.f64 	{%fd339, %fd340}, [%rd205+16];
	fma.rn.f64 	%fd341, %fd338, %fd333, %fd339;
	fma.rn.f64 	%fd342, %fd341, %fd333, %fd340;
	ld.global.nc.v2.f64 	{%fd343, %fd344}, [%rd205+32];
	fma.rn.f64 	%fd345, %fd342, %fd333, %fd343;
	fma.rn.f64 	%fd346, %fd345, %fd333, %fd344;
	fma.rn.f64 	%fd347, %fd346, %fd574, %fd574;
	fma.rn.f64 	%fd348, %fd346, %fd333, 0d3FF0000000000000;
	selp.f64 	%fd349, %fd348, %fd347, %p152;
	and.b32  	%r1334, %r1829, 2;
	setp.eq.s32 	%p153, %r1334, 0;
	mov.f64 	%fd350, 0d0000000000000000;
	sub.f64 	%fd351, %fd350, %fd349;
	selp.f64 	%fd76, %fd349, %fd351, %p153;
	sub.f64 	%fd77, %fd66, %fd68;
	abs.f64 	%fd352, %fd77;
	sqrt.rn.f64 	%fd78, %fd352;
	abs.f64 	%fd79, %fd78;
	setp.neu.f64 	%p154, %fd79, 0d7FF0000000000000;
	@%p154 bra 	$L__BB10_198;
	mov.f64 	%fd358, 0d0000000000000000;
	mul.rn.f64 	%fd575, %fd78, %fd358;
	mov.b32 	%r1830, 0;
	bra.uni 	$L__BB10_200;
$L__BB10_198:
	mul.f64 	%fd353, %fd78, 0d3FE45F306DC9C883;
	cvt.rni.s32.f64 	%r1830, %fd353;
	cvt.rn.f64.s32 	%fd354, %r1830;
	fma.rn.f64 	%fd355, %fd354, 0dBFF921FB54442D18, %fd78;
	fma.rn.f64 	%fd356, %fd354, 0dBC91A62633145C00, %fd355;
	fma.rn.f64 	%fd575, %fd354, 0dB97B839A252049C0, %fd356;
	setp.ltu.f64 	%p155, %fd79, 0d41E0000000000000;
	@%p155 bra 	$L__BB10_200;
	{ // callseq 69, 0
	.param .b64 param0;
	st.param.f64 	[param0], %fd78;
	.param .align 16 .b8 retval0[16];
	call.uni (retval0), 
	__internal_trig_reduction_slowpathd, 
	(
	param0
	);
	ld.param.f64 	%fd575, [retval0];
	ld.param.b32 	%r1830, [retval0+8];
	} // callseq 69
$L__BB10_200:
	shl.b32 	%r1337, %r1830, 6;
	cvt.u64.u32 	%rd206, %r1337;
	and.b64  	%rd207, %rd206, 64;
	add.s64 	%rd209, %rd117, %rd207;
	mul.rn.f64 	%fd359, %fd575, %fd575;
	and.b32  	%r1338, %r1830, 1;
	setp.eq.b32 	%p156, %r1338, 1;
	selp.f64 	%fd360, 0dBDA8FF8320FD8164, 0d3DE5DB65F9785EBA, %p156;
	ld.global.nc.v2.f64 	{%fd361, %fd362}, [%rd209];
	fma.rn.f64 	%fd363, %fd360, %fd359, %fd361;
	fma.rn.f64 	%fd364, %fd363, %fd359, %fd362;
	ld.global.nc.v2.f64 	{%fd365, %fd366}, [%rd209+16];
	fma.rn.f64 	%fd367, %fd364, %fd359, %fd365;
	fma.rn.f64 	%fd368, %fd367, %fd359, %fd366;
	ld.global.nc.v2.f64 	{%fd369, %fd370}, [%rd209+32];
	fma.rn.f64 	%fd371, %fd368, %fd359, %fd369;
	fma.rn.f64 	%fd372, %fd371, %fd359, %fd370;
	fma.rn.f64 	%fd373, %fd372, %fd575, %fd575;
	fma.rn.f64 	%fd374, %fd372, %fd359, 0d3FF0000000000000;
	selp.f64 	%fd375, %fd374, %fd373, %p156;
	and.b32  	%r1339, %r1830, 2;
	setp.eq.s32 	%p157, %r1339, 0;
	mov.f64 	%fd376, 0d0000000000000000;
	sub.f64 	%fd377, %fd376, %fd375;
	selp.f64 	%fd378, %fd375, %fd377, %p157;
	neg.f64 	%fd379, %fd66;
	mul.f64 	%fd380, %fd378, %fd379;
	mul.f64 	%fd382, %fd68, %fd76;
	sub.f64 	%fd84, %fd380, %fd382;
	mul.f64 	%fd85, %fd66, 0d0000000000000000;
	setp.lt.f64 	%p158, %fd69, 0d0000000000000000;
	neg.f64 	%fd383, %fd69;
	selp.f64 	%fd384, %fd383, %fd69, %p158;
	cvt.rn.f32.f64 	%f185, %fd384;
	sqrt.rn.f32 	%f26, %f185;
	mul.f32 	%f186, %f26, 0f3F22F983;
	cvt.rni.s32.f32 	%r1340, %f186;
	cvt.rn.f32.s32 	%f187, %r1340;
	fma.rn.f32 	%f188, %f187, 0fBFC90FDA, %f26;
	fma.rn.f32 	%f189, %f187, 0fB3A22168, %f188;
	fma.rn.f32 	%f190, %f187, 0fA7C234C5, %f189;
	abs.f32 	%f191, %f26;
	setp.ltu.f32 	%p159, %f191, 0f47CE4780;
	setp.eq.f32 	%p160, %f191, 0f7F800000;
	mov.b32 	%r659, %f26;
	shr.u32 	%r1341, %r659, 23;
	and.b32  	%r1342, %r1341, 224;
	add.s32 	%r1343, %r1342, -128;
	shr.u32 	%r1344, %r1343, 5;
	and.b32  	%r660, %r1341, 31;
	mul.wide.u32 	%rd210, %r1344, 4;
	sub.s64 	%rd64, %rd4, %rd210;
	mov.f32 	%f192, 0f00000000;
	mul.rn.f32 	%f193, %f26, %f192;
	sub.s64 	%rd65, %rd3, %rd210;
	setp.lt.f64 	%p161, %fd77, 0d0000000000000000;
	neg.f64 	%fd385, %fd77;
	selp.f64 	%fd386, %fd385, %fd77, %p161;
	cvt.rn.f32.f64 	%f194, %fd386;
	sqrt.rn.f32 	%f27, %f194;
	mul.f32 	%f195, %f27, 0f3F22F983;
	cvt.rni.s32.f32 	%r661, %f195;
	cvt.rn.f32.s32 	%f196, %r661;
	fma.rn.f32 	%f197, %f196, 0fBFC90FDA, %f27;
	fma.rn.f32 	%f198, %f196, 0fB3A22168, %f197;
	fma.rn.f32 	%f28, %f196, 0fA7C234C5, %f198;
	abs.f32 	%f29, %f27;
	mov.b32 	%r662, %f27;
	shr.u32 	%r1345, %r662, 23;
	and.b32  	%r1346, %r1345, 224;
	add.s32 	%r1347, %r1346, -128;
	shr.u32 	%r1348, %r1347, 5;
	and.b32  	%r663, %r1345, 31;
	mul.wide.u32 	%rd211, %r1348, 4;
	sub.s64 	%rd66, %rd2, %rd211;
	mul.rn.f32 	%f30, %f27, %f192;
	sub.s64 	%rd67, %rd1, %rd211;
	mov.f64 	%fd387, 0d4000000000000000;
	sub.f64 	%fd388, %fd387, %fd85;
	fma.rn.f64 	%fd389, %fd388, 0d3FD0000000000000, 0d0000000000000000;
	neg.f64 	%fd390, %fd389;
	selp.f64 	%fd86, %fd390, %fd389, %p158;
	or.pred  	%p4, %p159, %p160;
	selp.b32 	%r1854, %r1340, 0, %p159;
	selp.f32 	%f328, %f190, %f193, %p159;
	mov.u32 	%r1834, %r1854;
	mov.f32 	%f323, %f328;
	@%p4 bra 	$L__BB10_206;
	mov.b64 	%rd339, 0;
	mov.b32 	%r1831, 0;
	mov.u64 	%rd337, __cudart_i2opi_f;
	mov.u64 	%rd338, %rd4;
$L__BB10_202:
	.pragma "nounroll";
	ld.global.nc.u32 	%r1350, [%rd337];
	shl.b32 	%r1351, %r659, 8;
	or.b32  	%r1352, %r1351, -2147483648;
	mad.wide.u32 	%rd214, %r1350, %r1352, %rd339;
	shr.u64 	%rd339, %rd214, 32;
	st.local.u32 	[%rd338], %rd214;
	add.s32 	%r1831, %r1831, 1;
	add.s64 	%rd338, %rd338, 4;
	add.s64 	%rd337, %rd337, 4;
	setp.ne.s32 	%p162, %r1831, 6;
	@%p162 bra 	$L__BB10_202;
	setp.eq.s32 	%p163, %r660, 0;
	st.local.u32 	[%rd4+24], %rd339;
	ld.local.u32 	%r1832, [%rd64+24];
	ld.local.u32 	%r1833, [%rd64+20];
	@%p163 bra 	$L__BB10_205;
	shf.l.wrap.b32 	%r1832, %r1833, %r1832, %r660;
	ld.local.u32 	%r1353, [%rd64+16];
	shf.l.wrap.b32 	%r1833, %r1353, %r1833, %r660;
$L__BB10_205:
	setp.lt.s32 	%p164, %r659, 0;
	shr.u32 	%r1354, %r1832, 30;
	shf.l.wrap.b32 	%r1355, %r1833, %r1832, 2;
	shl.b32 	%r1356, %r1833, 2;
	shr.u32 	%r1357, %r1355, 31;
	add.s32 	%r1358, %r1357, %r1354;
	neg.s32 	%r1359, %r1358;
	selp.b32 	%r1834, %r1359, %r1358, %p164;
	xor.b32  	%r1360, %r1355, %r659;
	shr.s32 	%r1361, %r1355, 31;
	xor.b32  	%r1362, %r1361, %r1355;
	xor.b32  	%r1363, %r1361, %r1356;
	cvt.u64.u32 	%rd215, %r1362;
	shl.b64 	%rd216, %rd215, 32;
	cvt.u64.u32 	%rd217, %r1363;
	or.b64  	%rd218, %rd216, %rd217;
	cvt.rn.f64.s64 	%fd391, %rd218;
	mul.f64 	%fd392, %fd391, 0d3BF921FB54442D19;
	cvt.rn.f32.f64 	%f199, %fd392;
	neg.f32 	%f200, %f199;
	setp.lt.s32 	%p165, %r1360, 0;
	selp.f32 	%f323, %f200, %f199, %p165;
$L__BB10_206:
	mul.rn.f32 	%f201, %f323, %f323;
	and.b32  	%r1364, %r1834, 1;
	setp.eq.b32 	%p166, %r1364, 1;
	selp.f32 	%f202, 0f3F800000, %f323, %p166;
	fma.rn.f32 	%f203, %f201, %f202, 0f00000000;
	fma.rn.f32 	%f204, %f201, 0f37CBAC00, 0fBAB607ED;
	selp.f32 	%f205, %f204, 0fB94D4153, %p166;
	selp.f32 	%f206, 0f3D2AAABB, 0f3C0885E4, %p166;
	fma.rn.f32 	%f207, %f205, %f201, %f206;
	selp.f32 	%f208, 0fBEFFFFFF, 0fBE2AAAA8, %p166;
	fma.rn.f32 	%f209, %f207, %f201, %f208;
	fma.rn.f32 	%f210, %f209, %f203, %f202;
	and.b32  	%r1365, %r1834, 2;
	setp.eq.s32 	%p167, %r1365, 0;
	mov.f32 	%f211, 0f00000000;
	sub.f32 	%f212, %f211, %f210;
	selp.f32 	%f34, %f210, %f212, %p167;
	mov.u32 	%r1838, %r1854;
	mov.f32 	%f324, %f328;
	@%p4 bra 	$L__BB10_212;
	mov.b64 	%rd340, 0;
	mov.b32 	%r1835, 0;
$L__BB10_208:
	.pragma "nounroll";
	mul.wide.u32 	%rd220, %r1835, 4;
	mov.u64 	%rd221, __cudart_i2opi_f;
	add.s64 	%rd222, %rd221, %rd220;
	ld.global.nc.u32 	%r1367, [%rd222];
	shl.b32 	%r1368, %r659, 8;
	or.b32  	%r1369, %r1368, -2147483648;
	mad.wide.u32 	%rd223, %r1367, %r1369, %rd340;
	shr.u64 	%rd340, %rd223, 32;
	add.s64 	%rd224, %rd3, %rd220;
	st.local.u32 	[%rd224], %rd223;
	add.s32 	%r1835, %r1835, 1;
	setp.ne.s32 	%p168, %r1835, 6;
	@%p168 bra 	$L__BB10_208;
	setp.eq.s32 	%p169, %r660, 0;
	st.local.u32 	[%rd3+24], %rd340;
	ld.local.u32 	%r1836, [%rd65+24];
	ld.local.u32 	%r1837, [%rd65+20];
	@%p169 bra 	$L__BB10_211;
	shf.l.wrap.b32 	%r1836, %r1837, %r1836, %r660;
	ld.local.u32 	%r1370, [%rd65+16];
	shf.l.wrap.b32 	%r1837, %r1370, %r1837, %r660;
$L__BB10_211:
	setp.lt.s32 	%p170, %r659, 0;
	shr.u32 	%r1371, %r1836, 30;
	shf.l.wrap.b32 	%r1372, %r1837, %r1836, 2;
	shl.b32 	%r1373, %r1837, 2;
	shr.u32 	%r1374, %r1372, 31;
	add.s32 	%r1375, %r1374, %r1371;
	neg.s32 	%r1376, %r1375;
	selp.b32 	%r1838, %r1376, %r1375, %p170;
	xor.b32  	%r1377, %r1372, %r659;
	shr.s32 	%r1378, %r1372, 31;
	xor.b32  	%r1379, %r1378, %r1372;
	xor.b32  	%r1380, %r1378, %r1373;
	cvt.u64.u32 	%rd225, %r1379;
	shl.b64 	%rd226, %rd225, 32;
	cvt.u64.u32 	%rd227, %r1380;
	or.b64  	%rd228, %rd226, %rd227;
	cvt.rn.f64.s64 	%fd393, %rd228;
	mul.f64 	%fd394, %fd393, 0d3BF921FB54442D19;
	cvt.rn.f32.f64 	%f213, %fd394;
	neg.f32 	%f214, %f213;
	setp.lt.s32 	%p171, %r1377, 0;
	selp.f32 	%f324, %f214, %f213, %p171;
$L__BB10_212:
	setp.eq.f32 	%p172, %f29, 0f7F800000;
	setp.ltu.f32 	%p173, %f29, 0f47CE4780;
	add.s32 	%r1381, %r1838, 1;
	mul.rn.f32 	%f215, %f324, %f324;
	and.b32  	%r1382, %r1838, 1;
	setp.eq.b32 	%p174, %r1382, 1;
	selp.f32 	%f216, %f324, 0f3F800000, %p174;
	fma.rn.f32 	%f217, %f215, %f216, 0f00000000;
	fma.rn.f32 	%f218, %f215, 0f37CBAC00, 0fBAB607ED;
	selp.f32 	%f219, 0fB94D4153, %f218, %p174;
	selp.f32 	%f220, 0f3C0885E4, 0f3D2AAABB, %p174;
	fma.rn.f32 	%f221, %f219, %f215, %f220;
	selp.f32 	%f222, 0fBE2AAAA8, 0fBEFFFFFF, %p174;
	fma.rn.f32 	%f223, %f221, %f215, %f222;
	fma.rn.f32 	%f224, %f223, %f217, %f216;
	and.b32  	%r1383, %r1381, 2;
	setp.eq.s32 	%p175, %r1383, 0;
	mov.f32 	%f225, 0f00000000;
	sub.f32 	%f226, %f225, %f224;
	selp.f32 	%f227, %f224, %f226, %p175;
	cvt.f64.f32 	%fd395, %f227;
	cvt.f64.f32 	%fd396, %f26;
	add.f64 	%fd397, %fd396, %fd396;
	div.rn.f64 	%fd398, %fd86, %fd397;
	mul.f64 	%fd399, %fd398, %fd395;
	cvt.f64.f32 	%fd400, %f34;
	add.f64 	%fd401, %fd67, 0d4047800000000000;
	mov.f64 	%fd402, 0d0000000000000000;
	sub.f64 	%fd403, %fd402, %fd401;
	mul.f64 	%fd404, %fd403, %fd399;
	fma.rn.f64 	%fd87, %fd400, 0d0000000000000000, %fd404;
	or.pred  	%p5, %p173, %p172;
	selp.b32 	%r1862, %r661, 0, %p173;
	selp.f32 	%f330, %f28, %f30, %p173;
	mov.u32 	%r1842, %r1862;
	mov.f32 	%f325, %f330;
	@%p5 bra 	$L__BB10_218;
	mov.b64 	%rd341, 0;
	mov.b32 	%r1839, 0;
$L__BB10_214:
	.pragma "nounroll";
	mul.wide.u32 	%rd230, %r1839, 4;
	mov.u64 	%rd231, __cudart_i2opi_f;
	add.s64 	%rd232, %rd231, %rd230;
	ld.global.nc.u32 	%r1385, [%rd232];
	shl.b32 	%r1386, %r662, 8;
	or.b32  	%r1387, %r1386, -2147483648;
	mad.wide.u32 	%rd233, %r1385, %r1387, %rd341;
	shr.u64 	%rd341, %rd233, 32;
	add.s64 	%rd234, %rd2, %rd230;
	st.local.u32 	[%rd234], %rd233;
	add.s32 	%r1839, %r1839, 1;
	setp.ne.s32 	%p176, %r1839, 6;
	@%p176 bra 	$L__BB10_214;
	setp.eq.s32 	%p177, %r663, 0;
	st.local.u32 	[%rd2+24], %rd341;
	ld.local.u32 	%r1840, [%rd66+24];
	ld.local.u32 	%r1841, [%rd66+20];
	@%p177 bra 	$L__BB10_217;
	shf.l.wrap.b32 	%r1840, %r1841, %r1840, %r663;
	ld.local.u32 	%r1388, [%rd66+16];
	shf.l.wrap.b32 	%r1841, %r1388, %r1841, %r663;
$L__BB10_217:
	setp.lt.s32 	%p178, %r662, 0;
	shr.u32 	%r1389, %r1840, 30;
	shf.l.wrap.b32 	%r1390, %r1841, %r1840, 2;
	shl.b32 	%r1391, %r1841, 2;
	shr.u32 	%r1392, %r1390, 31;
	add.s32 	%r1393, %r1392, %r1389;
	neg.s32 	%r1394, %r1393;
	selp.b32 	%r1842, %r1394, %r1393, %p178;
	xor.b32  	%r1395, %r1390, %r662;
	shr.s32 	%r1396, %r1390, 31;
	xor.b32  	%r1397, %r1396, %r1390;
	xor.b32  	%r1398, %r1396, %r1391;
	cvt.u64.u32 	%rd235, %r1397;
	shl.b64 	%rd236, %rd235, 32;
	cvt.u64.u32 	%rd237, %r1398;
	or.b64  	%rd238, %rd236, %rd237;
	cvt.rn.f64.s64 	%fd405, %rd238;
	mul.f64 	%fd406, %fd405, 0d3BF921FB54442D19;
	cvt.rn.f32.f64 	%f228, %fd406;
	neg.f32 	%f229, %f228;
	setp.lt.s32 	%p179, %r1395, 0;
	selp.f32 	%f325, %f229, %f228, %p179;
$L__BB10_218:
	mul.rn.f32 	%f230, %f325, %f325;
	and.b32  	%r1399, %r1842, 1;
	setp.eq.b32 	%p180, %r1399, 1;
	selp.f32 	%f231, 0f3F800000, %f325, %p180;
	fma.rn.f32 	%f232, %f230, %f231, 0f00000000;
	fma.rn.f32 	%f233, %f230, 0f37CBAC00, 0fBAB607ED;
	selp.f32 	%f234, %f233, 0fB94D4153, %p180;
	selp.f32 	%f235, 0f3D2AAABB, 0f3C0885E4, %p180;
	fma.rn.f32 	%f236, %f234, %f230, %f235;
	selp.f32 	%f237, 0fBEFFFFFF, 0fBE2AAAA8, %p180;
	fma.rn.f32 	%f238, %f236, %f230, %f237;
	fma.rn.f32 	%f239, %f238, %f232, %f231;
	and.b32  	%r1400, %r1842, 2;
	setp.eq.s32 	%p181, %r1400, 0;
	mov.f32 	%f240, 0f00000000;
	sub.f32 	%f241, %f240, %f239;
	selp.f32 	%f40, %f239, %f241, %p181;
	mov.u32 	%r1846, %r1862;
	mov.f32 	%f326, %f330;
	@%p5 bra 	$L__BB10_224;
	mov.b64 	%rd342, 0;
	mov.b32 	%r1843, 0;
$L__BB10_220:
	.pragma "nounroll";
	mul.wide.u32 	%rd240, %r1843, 4;
	mov.u64 	%rd241, __cudart_i2opi_f;
	add.s64 	%rd242, %rd241, %rd240;
	ld.global.nc.u32 	%r1402, [%rd242];
	shl.b32 	%r1403, %r662, 8;
	or.b32  	%r1404, %r1403, -2147483648;
	mad.wide.u32 	%rd243, %r1402, %r1404, %rd342;
	shr.u64 	%rd342, %rd243, 32;
	add.s64 	%rd244, %rd1, %rd240;
	st.local.u32 	[%rd244], %rd243;
	add.s32 	%r1843, %r1843, 1;
	setp.ne.s32 	%p182, %r1843, 6;
	@%p182 bra 	$L__BB10_220;
	setp.eq.s32 	%p183, %r663, 0;
	st.local.u32 	[%rd1+24], %rd342;
	ld.local.u32 	%r1844, [%rd67+24];
	ld.local.u32 	%r1845, [%rd67+20];
	@%p183 bra 	$L__BB10_223;
	shf.l.wrap.b32 	%r1844, %r1845, %r1844, %r663;
	ld.local.u32 	%r1405, [%rd67+16];
	shf.l.wrap.b32 	%r1845, %r1405, %r1845, %r663;
$L__BB10_223:
	setp.lt.s32 	%p184, %r662, 0;
	shr.u32 	%r1406, %r1844, 30;
	shf.l.wrap.b32 	%r1407, %r1845, %r1844, 2;
	shl.b32 	%r1408, %r1845, 2;
	shr.u32 	%r1409, %r1407, 31;
	add.s32 	%r1410, %r1409, %r1406;
	neg.s32 	%r1411, %r1410;
	selp.b32 	%r1846, %r1411, %r1410, %p184;
	xor.b32  	%r1412, %r1407, %r662;
	shr.s32 	%r1413, %r1407, 31;
	xor.b32  	%r1414, %r1413, %r1407;
	xor.b32  	%r1415, %r1413, %r1408;
	cvt.u64.u32 	%rd245, %r1414;
	shl.b64 	%rd246, %rd245, 32;
	cvt.u64.u32 	%rd247, %r1415;
	or.b64  	%rd248, %rd246, %rd247;
	cvt.rn.f64.s64 	%fd407, %rd248;
	mul.f64 	%fd408, %fd407, 0d3BF921FB54442D19;
	cvt.rn.f32.f64 	%f242, %fd408;
	neg.f32 	%f243, %f242;
	setp.lt.s32 	%p185, %r1412, 0;
	selp.f32 	%f326, %f243, %f242, %p185;
$L__BB10_224:
	add.s32 	%r1416, %r1846, 1;
	mul.rn.f32 	%f244, %f326, %f326;
	and.b32  	%r1417, %r1846, 1;
	setp.eq.b32 	%p187, %r1417, 1;
	selp.f32 	%f245, %f326, 0f3F800000, %p187;
	fma.rn.f32 	%f246, %f244, %f245, 0f00000000;
	fma.rn.f32 	%f247, %f244, 0f37CBAC00, 0fBAB607ED;
	selp.f32 	%f248, 0fB94D4153, %f247, %p187;
	selp.f32 	%f249, 0f3C0885E4, 0f3D2AAABB, %p187;
	fma.rn.f32 	%f250, %f248, %f244, %f249;
	selp.f32 	%f251, 0fBE2AAAA8, 0fBEFFFFFF, %p187;
	fma.rn.f32 	%f252, %f250, %f244, %f251;
	fma.rn.f32 	%f253, %f252, %f246, %f245;
	and.b32  	%r1418, %r1416, 2;
	setp.eq.s32 	%p188, %r1418, 0;
	mov.f32 	%f254, 0f00000000;
	sub.f32 	%f255, %f254, %f253;
	selp.f32 	%f256, %f253, %f255, %p188;
	cvt.f64.f32 	%fd409, %f256;
	selp.f64 	%fd410, 0dBFF0000000000000, 0d3FF0000000000000, %p161;
	cvt.f64.f32 	%fd411, %f27;
	add.f64 	%fd412, %fd411, %fd411;
	div.rn.f64 	%fd413, %fd410, %fd412;
	mul.f64 	%fd414, %fd413, %fd409;
	mov.f64 	%fd415, 0d0000000000000000;
	sub.f64 	%fd416, %fd415, %fd66;
	mul.f64 	%fd417, %fd416, %fd414;
	cvt.f64.f32 	%fd418, %f40;
	sub.f64 	%fd419, %fd417, %fd418;
	add.f64 	%fd88, %fd87, %fd419;
	sub.f64 	%fd420, %fd415, %fd85;
	fma.rn.f64 	%fd421, %fd420, 0d3FD0000000000000, 0d3FF0000000000000;
	neg.f64 	%fd422, %fd421;
	selp.f64 	%fd423, %fd422, %fd421, %p158;
	cvt.f64.f32 	%fd424, %f26;
	add.f64 	%fd425, %fd424, %fd424;
	div.rn.f64 	%fd89, %fd423, %fd425;
	mov.u32 	%r1850, %r1854;
	mov.f32 	%f327, %f328;
	@%p4 bra 	$L__BB10_230;
	mov.b64 	%rd343, 0;
	mov.b32 	%r1847, 0;
$L__BB10_226:
	.pragma "nounroll";
	mul.wide.u32 	%rd250, %r1847, 4;
	mov.u64 	%rd251, __cudart_i2opi_f;
	add.s64 	%rd252, %rd251, %rd250;
	ld.global.nc.u32 	%r1420, [%rd252];
	shl.b32 	%r1421, %r659, 8;
	or.b32  	%r1422, %r1421, -2147483648;
	mad.wide.u32 	%rd253, %r1420, %r1422, %rd343;
	shr.u64 	%rd343, %rd253, 32;
	add.s64 	%rd254, %rd4, %rd250;
	st.local.u32 	[%rd254], %rd253;
	add.s32 	%r1847, %r1847, 1;
	setp.ne.s32 	%p190, %r1847, 6;
	@%p190 bra 	$L__BB10_226;
	setp.eq.s32 	%p191, %r660, 0;
	st.local.u32 	[%rd4+24], %rd343;
	ld.local.u32 	%r1848, [%rd64+24];
	ld.local.u32 	%r1849, [%rd64+20];
	@%p191 bra 	$L__BB10_229;
	shf.l.wrap.b32 	%r1848, %r1849, %r1848, %r660;
	ld.local.u32 	%r1423, [%rd64+16];
	shf.l.wrap.b32 	%r1849, %r1423, %r1849, %r660;
$L__BB10_229:
	setp.lt.s32 	%p192, %r659, 0;
	shr.u32 	%r1424, %r1848, 30;
	shf.l.wrap.b32 	%r1425, %r1849, %r1848, 2;
	shl.b32 	%r1426, %r1849, 2;
	shr.u32 	%r1427, %r1425, 31;
	add.s32 	%r1428, %r1427, %r1424;
	neg.s32 	%r1429, %r1428;
	selp.b32 	%r1850, %r1429, %r1428, %p192;
	xor.b32  	%r1430, %r1425, %r659;
	shr.s32 	%r1431, %r1425, 31;
	xor.b32  	%r1432, %r1431, %r1425;
	xor.b32  	%r1433, %r1431, %r1426;
	cvt.u64.u32 	%rd255, %r1432;
	shl.b64 	%rd256, %rd255, 32;
	cvt.u64.u32 	%rd257, %r1433;
	or.b64  	%rd258, %rd256, %rd257;
	cvt.rn.f64.s64 	%fd426, %rd258;
	mul.f64 	%fd427, %fd426, 0d3BF921FB54442D19;
	cvt.rn.f32.f64 	%f257, %fd427;
	neg.f32 	%f258, %f257;
	setp.lt.s32 	%p193, %r1430, 0;
	selp.f32 	%f327, %f258, %f257, %p193;
$L__BB10_230:
	mul.rn.f32 	%f259, %f327, %f327;
	and.b32  	%r1434, %r1850, 1;
	setp.eq.b32 	%p194, %r1434, 1;
	selp.f32 	%f260, 0f3F800000, %f327, %p194;
	fma.rn.f32 	%f261, %f259, %f260, 0f00000000;
	fma.rn.f32 	%f262, %f259, 0f37CBAC00, 0fBAB607ED;
	selp.f32 	%f263, %f262, 0fB94D4153, %p194;
	selp.f32 	%f264, 0f3D2AAABB, 0f3C0885E4, %p194;
	fma.rn.f32 	%f265, %f263, %f259, %f264;
	selp.f32 	%f266, 0fBEFFFFFF, 0fBE2AAAA8, %p194;
	fma.rn.f32 	%f267, %f265, %f259, %f266;
	fma.rn.f32 	%f268, %f267, %f261, %f260;
	and.b32  	%r1435, %r1850, 2;
	setp.eq.s32 	%p195, %r1435, 0;
	mov.f32 	%f269, 0f00000000;
	sub.f32 	%f270, %f269, %f268;
	selp.f32 	%f45, %f268, %f270, %p195;
	@%p4 bra 	$L__BB10_236;
	mov.b64 	%rd344, 0;
	mov.b32 	%r1851, 0;
$L__BB10_232:
	.pragma "nounroll";
	mul.wide.u32 	%rd260, %r1851, 4;
	mov.u64 	%rd261, __cudart_i2opi_f;
	add.s64 	%rd262, %rd261, %rd260;
	ld.global.nc.u32 	%r1437, [%rd262];
	shl.b32 	%r1438, %r659, 8;
	or.b32  	%r1439, %r1438, -2147483648;
	mad.wide.u32 	%rd263, %r1437, %r1439, %rd344;
	shr.u64 	%rd344, %rd263, 32;
	add.s64 	%rd264, %rd3, %rd260;
	st.local.u32 	[%rd264], %rd263;
	add.s32 	%r1851, %r1851, 1;
	setp.ne.s32 	%p196, %r1851, 6;
	@%p196 bra 	$L__BB10_232;
	setp.eq.s32 	%p197, %r660, 0;
	st.local.u32 	[%rd3+24], %rd344;
	ld.local.u32 	%r1852, [%rd65+24];
	ld.local.u32 	%r1853, [%rd65+20];
	@%p197 bra 	$L__BB10_235;
	shf.l.wrap.b32 	%r1852, %r1853, %r1852, %r660;
	ld.local.u32 	%r1440, [%rd65+16];
	shf.l.wrap.b32 	%r1853, %r1440, %r1853, %r660;
$L__BB10_235:
	setp.lt.s32 	%p198, %r659, 0;
	shr.u32 	%r1441, %r1852, 30;
	shf.l.wrap.b32 	%r1442, %r1853, %r1852, 2;
	shl.b32 	%r1443, %r1853, 2;
	shr.u32 	%r1444, %r1442, 31;
	add.s32 	%r1445, %r1444, %r1441;
	neg.s32 	%r1446, %r1445;
	selp.b32 	%r1854, %r1446, %r1445, %p198;
	xor.b32  	%r1447, %r1442, %r659;
	shr.s32 	%r1448, %r1442, 31;
	xor.b32  	%r1449, %r1448, %r1442;
	xor.b32  	%r1450, %r1448, %r1443;
	cvt.u64.u32 	%rd265, %r1449;
	shl.b64 	%rd266, %rd265, 32;
	cvt.u64.u32 	%rd267, %r1450;
	or.b64  	%rd268, %rd266, %rd267;
	cvt.rn.f64.s64 	%fd428, %rd268;
	mul.f64 	%fd429, %fd428, 0d3BF921FB54442D19;
	cvt.rn.f32.f64 	%f271, %fd429;
	neg.f32 	%f272, %f271;
	setp.lt.s32 	%p199, %r1447, 0;
	selp.f32 	%f328, %f272, %f271, %p199;
$L__BB10_236:
	shl.b32 	%r1451, %r662, 8;
	or.b32  	%r726, %r1451, -2147483648;
	add.s32 	%r1452, %r1854, 1;
	mul.rn.f32 	%f273, %f328, %f328;
	and.b32  	%r1453, %r1854, 1;
	setp.eq.b32 	%p201, %r1453, 1;
	selp.f32 	%f274, %f328, 0f3F800000, %p201;
	fma.rn.f32 	%f275, %f273, %f274, 0f00000000;
	fma.rn.f32 	%f276, %f273, 0f37CBAC00, 0fBAB607ED;
	selp.f32 	%f277, 0fB94D4153, %f276, %p201;
	selp.f32 	%f278, 0f3C0885E4, 0f3D2AAABB, %p201;
	fma.rn.f32 	%f279, %f277, %f273, %f278;
	selp.f32 	%f280, 0fBE2AAAA8, 0fBEFFFFFF, %p201;
	fma.rn.f32 	%f281, %f279, %f273, %f280;
	fma.rn.f32 	%f282, %f281, %f275, %f274;
	and.b32  	%r1454, %r1452, 2;
	setp.eq.s32 	%p202, %r1454, 0;
	mov.f32 	%f283, 0f00000000;
	sub.f32 	%f284, %f283, %f282;
	selp.f32 	%f285, %f282, %f284, %p202;
	cvt.f64.f32 	%fd430, %f285;
	mul.f64 	%fd431, %fd89, %fd430;
	mov.f64 	%fd433, 0d0000000000000000;
	sub.f64 	%fd434, %fd433, %fd401;
	mul.f64 	%fd435, %fd434, %fd431;
	cvt.f64.f32 	%fd436, %f45;
	sub.f64 	%fd90, %fd435, %fd436;
	selp.f64 	%fd437, 0d3FF0000000000000, 0dBFF0000000000000, %p161;
	div.rn.f64 	%fd91, %fd437, %fd412;
	mov.u32 	%r1858, %r1862;
	mov.f32 	%f329, %f330;
	@%p5 bra 	$L__BB10_242;
	mov.b64 	%rd345, 0;
	mov.b32 	%r1855, 0;
$L__BB10_238:
	.pragma "nounroll";
	mul.wide.u32 	%rd270, %r1855, 4;
	mov.u64 	%rd271, __cudart_i2opi_f;
	add.s64 	%rd272, %rd271, %rd270;
	ld.global.nc.u32 	%r1456, [%rd272];
	mad.wide.u32 	%rd273, %r1456, %r726, %rd345;
	shr.u64 	%rd345, %rd273, 32;
	add.s64 	%rd274, %rd2, %rd270;
	st.local.u32 	[%rd274], %rd273;
	add.s32 	%r1855, %r1855, 1;
	setp.ne.s32 	%p203, %r1855, 6;
	@%p203 bra 	$L__BB10_238;
	setp.eq.s32 	%p204, %r663, 0;
	st.local.u32 	[%rd2+24], %rd345;
	ld.local.u32 	%r1856, [%rd66+24];
	ld.local.u32 	%r1857, [%rd66+20];
	@%p204 bra 	$L__BB10_241;
	shf.l.wrap.b32 	%r1856, %r1857, %r1856, %r663;
	ld.local.u32 	%r1457, [%rd66+16];
	shf.l.wrap.b32 	%r1857, %r1457, %r1857, %r663;
$L__BB10_241:
	setp.lt.s32 	%p205, %r662, 0;
	shr.u32 	%r1458, %r1856, 30;
	shf.l.wrap.b32 	%r1459, %r1857, %r1856, 2;
	shl.b32 	%r1460, %r1857, 2;
	shr.u32 	%r1461, %r1459, 31;
	add.s32 	%r1462, %r1461, %r1458;
	neg.s32 	%r1463, %r1462;
	selp.b32 	%r1858, %r1463, %r1462, %p205;
	xor.b32  	%r1464, %r1459, %r662;
	shr.s32 	%r1465, %r1459, 31;
	xor.b32  	%r1466, %r1465, %r1459;
	xor.b32  	%r1467, %r1465, %r1460;
	cvt.u64.u32 	%rd275, %r1466;
	shl.b64 	%rd276, %rd275, 32;
	cvt.u64.u32 	%rd277, %r1467;
	or.b64  	%rd278, %rd276, %rd277;
	cvt.rn.f64.s64 	%fd440, %rd278;
	mul.f64 	%fd441, %fd440, 0d3BF921FB54442D19;
	cvt.rn.f32.f64 	%f286, %fd441;
	neg.f32 	%f287, %f286;
	setp.lt.s32 	%p206, %r1464, 0;
	selp.f32 	%f329, %f287, %f286, %p206;
$L__BB10_242:
	mul.rn.f32 	%f288, %f329, %f329;
	and.b32  	%r1468, %r1858, 1;
	setp.eq.b32 	%p207, %r1468, 1;
	selp.f32 	%f289, 0f3F800000, %f329, %p207;
	fma.rn.f32 	%f290, %f288, %f289, 0f00000000;
	fma.rn.f32 	%f291, %f288, 0f37CBAC00, 0fBAB607ED;
	selp.f32 	%f292, %f291, 0fB94D4153, %p207;
	selp.f32 	%f293, 0f3D2AAABB, 0f3C0885E4, %p207;
	fma.rn.f32 	%f294, %f292, %f288, %f293;
	selp.f32 	%f295, 0fBEFFFFFF, 0fBE2AAAA8, %p207;
	fma.rn.f32 	%f296, %f294, %f288, %f295;
	fma.rn.f32 	%f297, %f296, %f290, %f289;
	and.b32  	%r1469, %r1858, 2;
	setp.eq.s32 	%p208, %r1469, 0;
	mov.f32 	%f298, 0f00000000;
	sub.f32 	%f299, %f298, %f297;
	selp.f32 	%f50, %f297, %f299, %p208;
	@%p5 bra 	$L__BB10_248;
	mov.b64 	%rd346, 0;
	mov.b32 	%r1859, 0;
$L__BB10_244:
	.pragma "nounroll";
	mul.wide.u32 	%rd280, %r1859, 4;
	mov.u64 	%rd281, __cudart_i2opi_f;
	add.s64 	%rd282, %rd281, %rd280;
	ld.global.nc.u32 	%r1471, [%rd282];
	mad.wide.u32 	%rd283, %r1471, %r726, %rd346;
	shr.u64 	%rd346, %rd283, 32;
	add.s64 	%rd284, %rd1, %rd280;
	st.local.u32 	[%rd284], %rd283;
	add.s32 	%r1859, %r1859, 1;
	setp.ne.s32 	%p209, %r1859, 6;
	@%p209 bra 	$L__BB10_244;
	setp.eq.s32 	%p210, %r663, 0;
	st.local.u32 	[%rd1+24], %rd346;
	ld.local.u32 	%r1860, [%rd67+24];
	ld.local.u32 	%r1861, [%rd67+20];
	@%p210 bra 	$L__BB10_247;
	shf.l.wrap.b32 	%r1860, %r1861, %r1860, %r663;
	ld.local.u32 	%r1472, [%rd67+16];
	shf.l.wrap.b32 	%r1861, %r1472, %r1861, %r663;
$L__BB10_247:
	setp.lt.s32 	%p211, %r662, 0;
	shr.u32 	%r1473, %r1860, 30;
	shf.l.wrap.b32 	%r1474, %r1861, %r1860, 2;
	shl.b32 	%r1475, %r1861, 2;
	shr.u32 	%r1476, %r1474, 31;
	add.s32 	%r1477, %r1476, %r1473;
	neg.s32 	%r1478, %r1477;
	selp.b32 	%r1862, %r1478, %r1477, %p211;
	xor.b32  	%r1479, %r1474, %r662;
	shr.s32 	%r1480, %r1474, 31;
	xor.b32  	%r1481, %r1480, %r1474;
	xor.b32  	%r1482, %r1480, %r1475;
	cvt.u64.u32 	%rd285, %r1481;
	shl.b64 	%rd286, %rd285, 32;
	cvt.u64.u32 	%rd287, %r1482;
	or.b64  	%rd288, %rd286, %rd287;
	cvt.rn.f64.s64 	%fd442, %rd288;
	mul.f64 	%fd443, %fd442, 0d3BF921FB54442D19;
	cvt.rn.f32.f64 	%f300, %fd443;
	neg.f32 	%f301, %f300;
	setp.lt.s32 	%p212, %r1479, 0;
	selp.f32 	%f330, %f301, %f300, %p212;
$L__BB10_248:
	add.s32 	%r1483, %r1862, 1;
	mul.rn.f32 	%f302, %f330, %f330;
	and.b32  	%r1484, %r1862, 1;
	setp.eq.b32 	%p213, %r1484, 1;
	selp.f32 	%f303, %f330, 0f3F800000, %p213;
	fma.rn.f32 	%f304, %f302, %f303, 0f00000000;
	fma.rn.f32 	%f305, %f302, 0f37CBAC00, 0fBAB607ED;
	selp.f32 	%f306, 0fB94D4153, %f305, %p213;
	selp.f32 	%f307, 0f3C0885E4, 0f3D2AAABB, %p213;
	fma.rn.f32 	%f308, %f306, %f302, %f307;
	selp.f32 	%f309, 0fBE2AAAA8, 0fBEFFFFFF, %p213;
	fma.rn.f32 	%f310, %f308, %f302, %f309;
	fma.rn.f32 	%f311, %f310, %f304, %f303;
	and.b32  	%r1485, %r1483, 2;
	setp.eq.s32 	%p214, %r1485, 0;
	mov.f32 	%f312, 0f00000000;
	sub.f32 	%f313, %f312, %f311;
	selp.f32 	%f314, %f311, %f313, %p214;
	cvt.f64.f32 	%fd444, %f314;
	mul.f64 	%fd445, %fd91, %fd444;
	cvt.f64.f32 	%fd446, %f50;
	mov.f64 	%fd447, 0d0000000000000000;
	sub.f64 	%fd448, %fd447, %fd66;
	mul.f64 	%fd449, %fd448, %fd445;
	fma.rn.f64 	%fd450, %fd446, 0d0000000000000000, %fd449;
	add.f64 	%fd92, %fd90, %fd450;
	sub.f64 	%fd93, %fd88, %fd585;
	sub.f64 	%fd94, %fd92, %fd584;
	sub.f64 	%fd451, %fd66, %fd583;
	fma.rn.f64 	%fd452, %fd451, %fd93, 0d0000000000000000;
	sub.f64 	%fd453, %fd67, %fd582;
	fma.rn.f64 	%fd95, %fd453, %fd94, %fd452;
	abs.f64 	%fd454, %fd95;
	setp.lt.f64 	%p215, %fd454, 0d3D06849B86A12B9B;
	@%p215 bra 	$L__BB10_250;
	rcp.rn.f64 	%fd455, %fd95;
	sub.f64 	%fd456, %fd66, %fd583;
	mul.f64 	%fd457, %fd455, %fd456;
	mul.f64 	%fd458, %fd457, %fd93;
	mov.f64 	%fd459, 0d3FF0000000000000;
	sub.f64 	%fd460, %fd459, %fd458;
	mul.f64 	%fd461, %fd455, %fd93;
	mul.f64 	%fd462, %fd461, %fd456;
	sub.f64 	%fd463, %fd459, %fd462;
	fma.rn.f64 	%fd464, %fd578, %fd463, 0d0000000000000000;
	mul.f64 	%fd465, %fd455, %fd94;
	mul.f64 	%fd466, %fd465, %fd456;
	mov.f64 	%fd467, 0d0000000000000000;
	sub.f64 	%fd468, %fd467, %fd466;
	fma.rn.f64 	%fd469, %fd577, %fd468, %fd464;
	mul.f64 	%fd470, %fd457, %fd94;
	sub.f64 	%fd471, %fd467, %fd470;
	fma.rn.f64 	%fd472, %fd460, %fd469, 0d0000000000000000;
	fma.rn.f64 	%fd473, %fd576, %fd463, 0d0000000000000000;
	fma.rn.f64 	%fd474, %fd579, %fd468, %fd473;
	fma.rn.f64 	%fd475, %fd471, %fd474, %fd472;
	fma.rn.f64 	%fd96, %fd457, %fd456, %fd475;
	sub.f64 	%fd476, %fd67, %fd582;
	mul.f64 	%fd477, %fd461, %fd476;
	sub.f64 	%fd478, %fd467, %fd477;
	fma.rn.f64 	%fd479, %fd578, %fd478, 0d0000000000000000;
	mul.f64 	%fd480, %fd465, %fd476;
	sub.f64 	%fd481, %fd459, %fd480;
	fma.rn.f64 	%fd482, %fd577, %fd481, %fd479;
	fma.rn.f64 	%fd483, %fd460, %fd482, 0d0000000000000000;
	fma.rn.f64 	%fd484, %fd576, %fd478, 0d0000000000000000;
	fma.rn.f64 	%fd485, %fd579, %fd481, %fd484;
	fma.rn.f64 	%fd486, %fd471, %fd485, %fd483;
	fma.rn.f64 	%fd577, %fd457, %fd476, %fd486;
	mul.f64 	%fd487, %fd455, %fd476;
	mul.f64 	%fd488, %fd487, %fd93;
	sub.f64 	%fd489, %fd467, %fd488;
	mul.f64 	%fd490, %fd487, %fd94;
	sub.f64 	%fd491, %fd459, %fd490;
	fma.rn.f64 	%fd492, %fd489, %fd469, 0d0000000000000000;
	fma.rn.f64 	%fd493, %fd491, %fd474, %fd492;
	fma.rn.f64 	%fd576, %fd487, %fd456, %fd493;
	fma.rn.f64 	%fd494, %fd489, %fd482, 0d0000000000000000;
	fma.rn.f64 	%fd495, %fd491, %fd485, %fd494;
	fma.rn.f64 	%fd579, %fd487, %fd476, %fd495;
	mov.f64 	%fd578, %fd96;
$L__BB10_250:
	setp.geu.f64 	%p216, %fd84, %fd586;
	@%p216 bra 	$L__BB10_252;
	mov.f64 	%fd582, %fd67;
	mov.f64 	%fd583, %fd66;
	mov.f64 	%fd584, %fd92;
	mov.f64 	%fd585, %fd88;
	mov.f64 	%fd586, %fd84;
$L__BB10_252:
	ld.param.s8 	%rs2, [_Z14optimizeKernelIN4util9EggholderILi2EEELi2ELj128EEvddPdPiS3_S3_iib_param_8];
	setp.eq.s16 	%p217, %rs2, 0;
	@%p217 bra 	$L__BB10_254;
	ld.param.u32 	%r1502, [_Z14optimizeKernelIN4util9EggholderILi2EEELi2ELj128EEvddPdPiS3_S3_iib_param_7];
	ld.param.u64 	%rd313, [_Z14optimizeKernelIN4util9EggholderILi2EEELi2ELj128EEvddPdPiS3_S3_iib_param_5];
	shl.b32 	%r1486, %r1825, 1;
	mul.lo.s32 	%r1487, %r1, %r1502;
	shl.b32 	%r1488, %r1487, 1;
	add.s32 	%r1489, %r1486, %r1488;
	cvta.to.global.u64 	%rd289, %rd313;
	mul.wide.s32 	%rd290, %r1489, 8;
	add.s64 	%rd291, %rd289, %rd290;
	st.global.f64 	[%rd291], %fd583;
	st.global.f64 	[%rd291+8], %fd582;
$L__BB10_254:
	ld.param.u32 	%r1503, [_Z14optimizeKernelIN4util9EggholderILi2EEELi2ELj128EEvddPdPiS3_S3_iib_param_7];
	add.s32 	%r1825, %r1825, 1;
	setp.ne.s32 	%p218, %r1825, %r1503;
	@%p218 bra 	$L__BB10_178;
$L__BB10_255:
	add.f64 	%fd115, %fd582, 0d4047800000000000;
	fma.rn.f64 	%fd496, %fd583, 0d3FE0000000000000, %fd582;
	add.f64 	%fd497, %fd496, 0d4047800000000000;
	abs.f64 	%fd498, %fd497;
	sqrt.rn.f64 	%fd116, %fd498;
	abs.f64 	%fd117, %fd116;
	setp.neu.f64 	%p219, %fd117, 0d7FF0000000000000;
	@%p219 bra 	$L__BB10_257;
	mov.f64 	%fd504, 0d0000000000000000;
	mul.rn.f64 	%fd591, %fd116, %fd504;
	mov.b32 	%r1863, 0;
	bra.uni 	$L__BB10_259;
$L__BB10_257:
	mul.f64 	%fd499, %fd116, 0d3FE45F306DC9C883;
	cvt.rni.s32.f64 	%r1863, %fd499;
	cvt.rn.f64.s32 	%fd500, %r1863;
	fma.rn.f64 	%fd501, %fd500, 0dBFF921FB54442D18, %fd116;
	fma.rn.f64 	%fd502, %fd500, 0dBC91A62633145C00, %fd501;
	fma.rn.f64 	%fd591, %fd500, 0dB97B839A252049C0, %fd502;
	setp.ltu.f64 	%p220, %fd117, 0d41E0000000000000;
	@%p220 bra 	$L__BB10_259;
	{ // callseq 70, 0
	.param .b64 param0;
	st.param.f64 	[param0], %fd116;
	.param .align 16 .b8 retval0[16];
	call.uni (retval0), 
	__internal_trig_reduction_slowpathd, 
	(
	param0
	);
	ld.param.f64 	%fd591, [retval0];
	ld.param.b32 	%r1863, [retval0+8];
	} // callseq 70
$L__BB10_259:
	shl.b32 	%r1492, %r1863, 6;
	cvt.u64.u32 	%rd292, %r1492;
	and.b64  	%rd293, %rd292, 64;
	mov.u64 	%rd294, __cudart_sin_cos_coeffs;
	add.s64 	%rd295, %rd294, %rd293;
	mul.rn.f64 	%fd505, %fd591, %fd591;
	and.b32  	%r1493, %r1863, 1;
	setp.eq.b32 	%p221, %r1493, 1;
	selp.f64 	%fd506, 0dBDA8FF8320FD8164, 0d3DE5DB65F9785EBA, %p221;
	ld.global.nc.v2.f64 	{%fd507, %fd508}, [%rd295];
	fma.rn.f64 	%fd509, %fd506, %fd505, %fd507;
	fma.rn.f64 	%fd510, %fd509, %fd505, %fd508;
	ld.global.nc.v2.f64 	{%fd511, %fd512}, [%rd295+16];
	fma.rn.f64 	%fd513, %fd510, %fd505, %fd511;
	fma.rn.f64 	%fd514, %fd513, %fd505, %fd512;
	ld.global.nc.v2.f64 	{%fd515, %fd516}, [%rd295+32];
	fma.rn.f64 	%fd517, %fd514, %fd505, %fd515;
	fma.rn.f64 	%fd518, %fd517, %fd505, %fd516;
	fma.rn.f64 	%fd519, %fd518, %fd591, %fd591;
	fma.rn.f64 	%fd520, %fd518, %fd505, 0d3FF0000000000000;
	selp.f64 	%fd521, %fd520, %fd519, %p221;
	and.b32  	%r1494, %r1863, 2;
	setp.eq.s32 	%p222, %r1494, 0;
	mov.f64 	%fd522, 0d0000000000000000;
	sub.f64 	%fd523, %fd522, %fd521;
	selp.f64 	%fd122, %fd521, %fd523, %p222;
	sub.f64 	%fd524, %fd583, %fd115;
	abs.f64 	%fd525, %fd524;
	sqrt.rn.f64 	%fd123, %fd525;
	abs.f64 	%fd124, %fd123;
	setp.neu.f64 	%p223, %fd124, 0d7FF0000000000000;
	@%p223 bra 	$L__BB10_261;
	mov.f64 	%fd531, 0d0000000000000000;
	mul.rn.f64 	%fd592, %fd123, %fd531;
	mov.b32 	%r1864, 0;
	bra.uni 	$L__BB10_263;
$L__BB10_261:
	mul.f64 	%fd526, %fd123, 0d3FE45F306DC9C883;
	cvt.rni.s32.f64 	%r1864, %fd526;
	cvt.rn.f64.s32 	%fd527, %r1864;
	fma.rn.f64 	%fd528, %fd527, 0dBFF921FB54442D18, %fd123;
	fma.rn.f64 	%fd529, %fd527, 0dBC91A62633145C00, %fd528;
	fma.rn.f64 	%fd592, %fd527, 0dB97B839A252049C0, %fd529;
	setp.ltu.f64 	%p224, %fd124, 0d41E0000000000000;
	@%p224 bra 	$L__BB10_263;
	{ // callseq 71, 0
	.param .b64 param0;
	st.param.f64 	[param0], %fd123;
	.param .align 16 .b8 retval0[16];
	call.uni (retval0), 
	__internal_trig_reduction_slowpathd, 
	(
	param0
	);
	ld.param.f64 	%fd592, [retval0];
	ld.param.b32 	%r1864, [retval0+8];
	} // callseq 71
$L__BB10_263:
	ld.param.u64 	%rd312, [_Z14optimizeKernelIN4util9EggholderILi2EEELi2ELj128EEvddPdPiS3_S3_iib_param_4];
	ld.param.u64 	%rd311, [_Z14optimizeKernelIN4util9EggholderILi2EEELi2ELj128EEvddPdPiS3_S3_iib_param_3];
	ld.param.u64 	%rd310, [_Z14optimizeKernelIN4util9EggholderILi2EEELi2ELj128EEvddPdPiS3_S3_iib_param_2];
	shl.b32 	%r1497, %r1864, 6;
	cvt.u64.u32 	%rd296, %r1497;
	and.b64  	%rd297, %rd296, 64;
	add.s64 	%rd299, %rd294, %rd297;
	mul.rn.f64 	%fd532, %fd592, %fd592;
	and.b32  	%r1498, %r1864, 1;
	setp.eq.b32 	%p225, %r1498, 1;
	selp.f64 	%fd533, 0dBDA8FF8320FD8164, 0d3DE5DB65F9785EBA, %p225;
	ld.global.nc.v2.f64 	{%fd534, %fd535}, [%rd299];
	fma.rn.f64 	%fd536, %fd533, %fd532, %fd534;
	fma.rn.f64 	%fd537, %fd536, %fd532, %fd535;
	ld.global.nc.v2.f64 	{%fd538, %fd539}, [%rd299+16];
	fma.rn.f64 	%fd540, %fd537, %fd532, %fd538;
	fma.rn.f64 	%fd541, %fd540, %fd532, %fd539;
	ld.global.nc.v2.f64 	{%fd542, %fd543}, [%rd299+32];
	fma.rn.f64 	%fd544, %fd541, %fd532, %fd542;
	fma.rn.f64 	%fd545, %fd544, %fd532, %fd543;
	fma.rn.f64 	%fd546, %fd545, %fd592, %fd592;
	fma.rn.f64 	%fd547, %fd545, %fd532, 0d3FF0000000000000;
	selp.f64 	%fd548, %fd547, %fd546, %p225;
	and.b32  	%r1499, %r1864, 2;
	setp.eq.s32 	%p226, %r1499, 0;
	mov.f64 	%fd549, 0d0000000000000000;
	sub.f64 	%fd550, %fd549, %fd548;
	selp.f64 	%fd551, %fd548, %fd550, %p226;
	neg.f64 	%fd552, %fd583;
	mul.f64 	%fd553, %fd551, %fd552;
	mul.f64 	%fd554, %fd115, %fd122;
	sub.f64 	%fd555, %fd553, %fd554;
	cvta.to.global.u64 	%rd300, %rd310;
	mul.wide.s32 	%rd301, %r1, 8;
	add.s64 	%rd302, %rd300, %rd301;
	st.global.f64 	[%rd302], %fd555;
	cvta.to.global.u64 	%rd303, %rd311;
	mul.wide.s32 	%rd304, %r1, 4;
	add.s64 	%rd305, %rd303, %rd304;
	st.global.u32 	[%rd305], %r1;
	shl.b32 	%r1500, %r1, 1;
	cvta.to.global.u64 	%rd306, %rd312;
	mul.wide.s32 	%rd307, %r1500, 8;
	add.s64 	%rd308, %rd306, %rd307;
	st.global.f64 	[%rd308], %fd583;
	st.global.f64 	[%rd308+8], %fd582;
$L__BB10_264:
	ret;

}
	// .globl	_Z14optimizeKernelIN4util9EggholderILi2EEELi2ELj256EEvddPdPiS3_S3_iib
.visible .entry _Z14optimizeKernelIN4util9EggholderILi2EEELi2ELj256EEvddPdPiS3_S3_iib(
	.param .f64 _Z14optimizeKernelIN4util9EggholderILi2EEELi2ELj256EEvddPdPiS3_S3_iib_param_0,
	.param .f64 _Z14optimizeKernelIN4util9EggholderILi2EEELi2ELj256EEvddPdPiS3_S3_iib_param_1,
	.param .u64 .ptr .align 1 _Z14optimizeKernelIN4util9EggholderILi2EEELi2ELj256EEvddPdPiS3_S3_iib_param_2,
	.param .u64 .ptr .align 1 _Z14optimizeKernelIN4util9EggholderILi2EEELi2ELj256EEvddPdPiS3_S3_iib_param_3,
	.param .u64 .ptr .align 1 _Z14optimizeKernelIN4util9EggholderILi2EEELi2ELj256EEvddPdPiS3_S3_iib_param_4,
	.param .u64 .ptr .align 1 _Z14optimizeKernelIN4util9EggholderILi2EEELi2ELj256EEvddPdPiS3_S3_iib_param_5,
	.param .u32 _Z14optimizeKernelIN4util9EggholderILi2EEELi2ELj256EEvddPdPiS3_S3_iib_param_6,
	.param .u32 _Z14optimizeKernelIN4util9EggholderILi2EEELi2ELj256EEvddPdPiS3_S3_iib_param_7,
	.param .u8 _Z14optimizeKernelIN4util9EggholderILi2EEELi2ELj256EEvddPdPiS3_S3_iib_param_8
)
{
	.local .align 16 .b8 	__local_depot11[80];
	.reg .b64 	%SP;
	.reg .b64 	%SPL;
	.reg .pred 	%p<228>;
	.reg .b16 	%rs<3>;
	.reg .b32 	%r<1865>;
	.reg .b32 	%f<331>;
	.reg .b64 	%rd<347>;
	.reg .b64 	%fd<593>;

	mov.u64 	%SPL, __local_depot11;
	cvta.local.u64 	%SP, %SPL;
	ld.param.f64 	%fd129, [_Z14optimizeKernelIN4util9EggholderILi2EEELi2ELj256EEvddPdPiS3_S3_iib_param_0];
	ld.param.f64 	%fd130, [_Z14optimizeKernelIN4util9EggholderILi2EEELi2ELj256EEvddPdPiS3_S3_iib_param_1];
	ld.param.u32 	%r755, [_Z14optimizeKernelIN4util9EggholderILi2EEELi2ELj256EEvddPdPiS3_S3_iib_param_6];
	add.u64 	%rd1, %SPL, 0;
	add.u64 	%rd2, %SPL, 0;
	add.u64 	%rd3, %SPL, 0;
	add.u64 	%rd4, %SPL, 0;
	add.u64 	%rd5, %SPL, 0;
	add.u64 	%rd6, %SPL, 48;
	add.u64 	%rd98, %SP, 64;
	add.u64 	%rd7, %SPL, 64;
	mov.u32 	%r756, %ctaid.x;
	mov.u32 	%r757, %ntid.x;
	mov.u32 	%r758, %tid.x;
	mad.lo.s32 	%r1, %r756, %r757, %r758;
	setp.ge.s32 	%p6, %r1, %r755;
	@%p6 bra 	$L__BB11_264;
	shl.b32 	%r760, %r1, 1;
	add.s32 	%r2, %r760, 135;
	cvt.s64.s32 	%rd8, %r1;
	sub.f64 	%fd1, %fd130, %fd129;
	mov.b32 	%r1504, 0;
	mov.pred 	%p227, -1;
$L__BB11_2:
	mov.pred 	%p1, %p227;
	setp.eq.s32 	%p8, %r1, 0;
	add.s32 	%r761, %r2, %r1504;
	xor.b32  	%r762, %r761, -1429050551;
	mul.lo.s32 	%r4, %r762, 1099087573;
	add.s32 	%r763, %r4, -638133224;
	add.s32 	%r1521, %r4, 123456789;
	st.local.v2.u32 	[%rd5], {%r763, %r1521};
	xor.b32  	%r1522, %r4, 362436069;
	mov.b32 	%r764, -123459836;
	st.local.v2.u32 	[%rd5+8], {%r1522, %r764};
	add.s32 	%r1525, %r4, 5783321;
	mov.b32 	%r765, -589760388;
	st.local.v2.u32 	[%rd5+16], {%r765, %r1525};
	@%p8 bra 	$L__BB11_117;
	mov.b32 	%r1508, 0;
	mov.u64 	%rd314, %rd8;
$L__BB11_4:
	mov.u64 	%rd9, %rd314;
	and.b64  	%rd10, %rd9, 3;
	setp.eq.s64 	%p9, %rd10, 0;
	@%p9 bra 	$L__BB11_116;
	mul.wide.u32 	%rd99, %r1508, 3200;
	mov.u64 	%rd100, precalc_xorwow_matrix;
	add.s64 	%rd11, %rd100, %rd99;
	mov.b32 	%r1521, 0;
	mov.u32 	%r1522, %r1521;
	mov.u32 	%r1523, %r1521;
	mov.u32 	%r1524, %r1521;
	mov.u32 	%r1525, %r1521;
	mov.u32 	%r1514, %r1521;
$L__BB11_6:
	mul.wide.u32 	%rd101, %r1514, 4;
	add.s64 	%rd102, %rd5, %rd101;
	ld.local.u32 	%r18, [%rd102+4];
	shl.b32 	%r19, %r1514, 5;
	mov.b32 	%r1520, 0;
$L__BB11_7:
	.pragma "nounroll";
	shr.u32 	%r769, %r18, %r1520;
	and.b32  	%r770, %r769, 1;
	setp.eq.b32 	%p10, %r770, 1;
	not.pred 	%p11, %p10;
	add.s32 	%r771, %r19, %r1520;
	mul.lo.s32 	%r772, %r771, 5;
	mul.wide.u32 	%rd103, %r772, 4;
	add.s64 	%rd12, %rd11, %rd103;
	@%p11 bra 	$L__BB11_9;
	ld.global.u32 	%r773, [%rd12];
	xor.b32  	%r1521, %r1521, %r773;
	ld.global.u32 	%r774, [%rd12+4];
	xor.b32  	%r1522, %r1522, %r774;
	ld.global.u32 	%r775, [%rd12+8];
	xor.b32  	%r1523, %r1523, %r775;
	ld.global.u32 	%r776, [%rd12+12];
	xor.b32  	%r1524, %r1524, %r776;
	ld.global.u32 	%r777, [%rd12+16];
	xor.b32  	%r1525, %r1525, %r777;
$L__BB11_9:
	and.b32  	%r779, %r769, 2;
	setp.eq.s32 	%p12, %r779, 0;
	@%p12 bra 	$L__BB11_11;
	ld.global.u32 	%r780, [%rd12+20];
	xor.b32  	%r1521, %r1521, %r780;
	ld.global.u32 	%r781, [%rd12+24];
	xor.b32  	%r1522, %r1522, %r781;
	ld.global.u32 	%r782, [%rd12+28];
	xor.b32  	%r1523, %r1523, %r782;
	ld.global.u32 	%r783, [%rd12+32];
	xor.b32  	%r1524, %r1524, %r783;
	ld.global.u32 	%r784, [%rd12+36];
	xor.b32  	%r1525, %r1525, %r784;
$L__BB11_11:
	and.b32  	%r786, %r769, 4;
	setp.eq.s32 	%p13, %r786, 0;
	@%p13 bra 	$L__BB11_13;
	ld.global.u32 	%r787, [%rd12+40];
	xor.b32  	%r1521, %r1521, %r787;
	ld.global.u32 	%r788, [%rd12+44];
	xor.b32  	%r1522, %r1522, %r788;
	ld.global.u32 	%r789, [%rd12+48];
	xor.b32  	%r1523, %r1523, %r789;
	ld.global.u32 	%r790, [%rd12+52];
	xor.b32  	%r1524, %r1524, %r790;
	ld.global.u32 	%r791, [%rd12+56];
	xor.b32  	%r1525, %r1525, %r791;
$L__BB11_13:
	and.b32  	%r793, %r769, 8;
	setp.eq.s32 	%p14, %r793, 0;
	@%p14 bra 	$L__BB11_15;
	ld.global.u32 	%r794, [%rd12+60];
	xor.b32  	%r1521, %r1521, %r794;
	ld.global.u32 	%r795, [%rd12+64];
	xor.b32  	%r1522, %r1522, %r795;
	ld.global.u32 	%r796, [%rd12+68];
	xor.b32  	%r1523, %r1523, %r796;
	ld.global.u32 	%r797, [%rd12+72];
	xor.b32  	%r1524, %r1524, %r797;
	ld.global.u32 	%r798, [%rd12+76];
	xor.b32  	%r1525, %r1525, %r798;
$L__BB11_15:
	and.b32  	%r800, %r769, 16;
	setp.eq.s32 	%p15, %r800, 0;
	@%p15 bra 	$L__BB11_17;
	ld.global.u32 	%r801, [%rd12+80];
	xor.b32  	%r1521, %r1521, %r801;
	ld.global.u32 	%r802, [%rd12+84];
	xor.b32  	%r1522, %r1522, %r802;
	ld.global.u32 	%r803, [%rd12+88];
	xor.b32  	%r1523, %r1523, %r803;
	ld.global.u32 	%r804, [%rd12+92];
	xor.b32  	%r1524, %r1524, %r804;
	ld.global.u32 	%r805, [%rd12+96];
	xor.b32  	%r1525, %r1525, %r805;
$L__BB11_17:
	and.b32  	%r807, %r769, 32;
	setp.eq.s32 	%p16, %r807, 0;
	@%p16 bra 	$L__BB11_19;
	ld.global.u32 	%r808, [%rd12+100];
	xor.b32  	%r1521, %r1521, %r808;
	ld.global.u32 	%r809, [%rd12+104];
	xor.b32  	%r1522, %r1522, %r809;
	ld.global.u32 	%r810, [%rd12+108];
	xor.b32  	%r1523, %r1523, %r810;
	ld.global.u32 	%r811, [%rd12+112];
	xor.b32  	%r1524, %r1524, %r811;
	ld.global.u32 	%r812, [%rd12+116];
	xor.b32  	%r1525, %r1525, %r812;
$L__BB11_19:
	and.b32  	%r814, %r769, 64;
	setp.eq.s32 	%p17, %r814, 0;
	@%p17 bra 	$L__BB11_21;
	ld.global.u32 	%r815, [%rd12+120];
	xor.b32  	%r1521, %r1521, %r815;
	ld.global.u32 	%r816, [%rd12+124];
	xor.b32  	%r1522, %r1522, %r816;
	ld.global.u32 	%r817, [%rd12+128];
	xor.b32  	%r1523, %r1523, %r817;
	ld.global.u32 	%r818, [%rd12+132];
	xor.b32  	%r1524, %r1524, %r818;
	ld.global.u32 	%r819, [%rd12+136];
	xor.b32  	%r1525, %r1525, %r819;
$L__BB11_21:
	and.b32  	%r821, %r769, 128;
	setp.eq.s32 	%p18, %r821, 0;
	@%p18 bra 	$L__BB11_23;
	ld.global.u32 	%r822, [%rd12+140];
	xor.b32  	%r1521, %r1521, %r822;
	ld.global.u32 	%r823, [%rd12+144];
	xor.b32  	%r1522, %r1522, %r823;
	ld.global.u32 	%r824, [%rd12+148];
	xor.b32  	%r1523, %r1523, %r824;
	ld.global.u32 	%r825, [%rd12+152];
	xor.b32  	%r1524, %r1524, %r825;
	ld.global.u32 	%r826, [%rd12+156];
	xor.b32  	%r1525, %r1525, %r826;
$L__BB11_23:
	and.b32  	%r828, %r769, 256;
	setp.eq.s32 	%p19, %r828, 0;
	@%p19 bra 	$L__BB11_25;
	ld.global.u32 	%r829, [%rd12+160];
	xor.b32  	%r1521, %r1521, %r829;
	ld.global.u32 	%r830, [%rd12+164];
	xor.b32  	%r1522, %r1522, %r830;
	ld.global.u32 	%r831, [%rd12+168];
	xor.b32  	%r1523, %r1523, %r831;
	ld.global.u32 	%r832, [%rd12+172];
	xor.b32  	%r1524, %r1524, %r832;
	ld.global.u32 	%r833, [%rd12+176];
	xor.b32  	%r1525, %r1525, %r833;
$L__BB11_25:
	and.b32  	%r835, %r769, 512;
	setp.eq.s32 	%p20, %r835, 0;
	@%p20 bra 	$L__BB11_27;
	ld.global.u32 	%r836, [%rd12+180];
	xor.b32  	%r1521, %r1521, %r836;
	ld.global.u32 	%r837, [%rd12+184];
	xor.b32  	%r1522, %r1522, %r837;
	ld.global.u32 	%r838, [%rd12+188];
	xor.b32  	%r1523, %r1523, %r838;
	ld.global.u32 	%r839, [%rd12+192];
	xor.b32  	%r1524, %r1524, %r839;
	ld.global.u32 	%r840, [%rd12+196];
	xor.b32  	%r1525, %r1525, %r840;
$L__BB11_27:
	and.b32  	%r842, %r769, 1024;
	setp.eq.s32 	%p21, %r842, 0;
	@%p21 bra 	$L__BB11_29;
	ld.global.u32 	%r843, [%rd12+200];
	xor.b32  	%r1521, %r1521, %r843;
	ld.global.u32 	%r844, [%rd12+204];
	xor.b32  	%r1522, %r1522, %r844;
	ld.global.u32 	%r845, [%rd12+208];
	xor.b32  	%r1523, %r1523, %r845;
	ld.global.u32 	%r846, [%rd12+212];
	xor.b32  	%r1524, %r1524, %r846;
	ld.global.u32 	%r847, [%rd12+216];
	xor.b32  	%r1525, %r1525, %r847;
$L__BB11_29:
	and.b32  	%r849, %r769, 2048;
	setp.eq.s32 	%p22, %r849, 0;
	@%p22 bra 	$L__BB11_31;
	ld.global.u32 	%r850, [%rd12+220];
	xor.b32  	%r1521, %r1521, %r850;
	ld.global.u32 	%r851, [%rd12+224];
	xor.b32  	%r1522, %r1522, %r851;
	ld.global.u32 	%r852, [%rd12+228];
	xor.b32  	%r1523, %r1523, %r852;
	ld.global.u32 	%r853, [%rd12+232];
	xor.b32  	%r1524, %r1524, %r853;
	ld.global.u32 	%r854, [%rd12+236];
	xor.b32  	%r1525, %r1525, %r854;
$L__BB11_31:
	and.b32  	%r856, %r769, 4096;
	setp.eq.s32 	%p23, %r856, 0;
	@%p23 bra 	$L__BB11_33;
	ld.global.u32 	%r857, [%rd12+240];
	xor.b32  	%r1521, %r1521, %r857;
	ld.global.u32 	%r858, [%rd12+244];
	xor.b32  	%r1522, %r1522, %r858;
	ld.global.u32 	%r859, [%rd12+248];
	xor.b32  	%r1523, %r1523, %r859;
	ld.global.u32 	%r860, [%rd12+252];
	xor.b32  	%r1524, %r1524, %r860;
	ld.global.u32 	%r861, [%rd12+256];
	xor.b32  	%r1525, %r1525, %r861;
$L__BB11_33:
	and.b32  	%r863, %r769, 8192;
	setp.eq.s32 	%p24, %r863, 0;
	@%p24 bra 	$L__BB11_35;
	ld.global.u32 	%r864, [%rd12+260];
	xor.b32  	%r1521, %r1521, %r864;
	ld.global.u32 	%r865, [%rd12+264];
	xor.b32  	%r1522, %r1522, %r865;
	ld.global.u32 	%r866, [%rd12+268];
	xor.b32  	%r1523, %r1523, %r866;
	ld.global.u32 	%r867, [%rd12+272];
	xor.b32  	%r1524, %r1524, %r867;
	ld.global.u32 	%r868, [%rd12+276];
	xor.b32  	%r1525, %r1525, %r868;
$L__BB11_35:
	and.b32  	%r870, %r769, 16384;
	setp.eq.s32 	%p25, %r870, 0;
	@%p25 bra 	$L__BB11_37;
	ld.global.u32 	%r871, [%rd12+280];
	xor.b32  	%r1521, %r1521, %r871;
	ld.global.u32 	%r872, [%rd12+284];
	xor.b32  	%r1522, %r1522, %r872;
	ld.global.u32 	%r873, [%rd12+288];
	xor.b32  	%r1523, %r1523, %r873;
	ld.global.u32 	%r874, [%rd12+292];
	xor.b32  	%r1524, %r1524, %r874;
	ld.global.u32 	%r875, [%rd12+296];
	xor.b32  	%r1525, %r1525, %r875;
$L__BB11_37:
	and.b32  	%r877, %r769, 32768;
	setp.eq.s32 	%p26, %r877, 0;
	@%p26 bra 	$L__BB11_39;
	ld.global.u32 	%r878, [%rd12+300];
	xor.b32  	%r1521, %r1521, %r878;
	ld.global.u32 	%r879, [%rd12+304];
	xor.b32  	%r1522, %r1522, %r879;
	ld.global.u32 	%r880, [%rd12+308];
	xor.b32  	%r1523, %r1523, %r880;
	ld.global.u32 	%r881, [%rd12+312];
	xor.b32  	%r1524, %r1524, %r881;
	ld.global.u32 	%r882, [%rd12+316];
	xor.b32  	%r1525, %r1525, %r882;
$L__BB11_39:
	add.s32 	%r1520, %r1520, 16;
	setp.ne.s32 	%p27, %r1520, 32;
	@%p27 bra 	$L__BB11_7;
	mad.lo.s32 	%r883, %r1514, -31, %r19;
	add.s32 	%r1514, %r883, 1;
	setp.ne.s32 	%p28, %r1514, 5;
	@%p28 bra 	$L__BB11_6;
	st.local.u32 	[%rd5+4], %r1521;
	st.local.v2.u32 	[%rd5+8], {%r1522, %r1523};
	st.local.v2.u32 	[%rd5+16], {%r1524, %r1525};
	setp.eq.s64 	%p29, %rd10, 1;
	@%p29 bra 	$L__BB11_116;
	mov.b32 	%r1521, 0;
	mov.u32 	%r1522, %r1521;
	mov.u32 	%r1615, %r1521;
	mov.u32 	%r1616, %r1521;
	mov.u32 	%r1525, %r1521;
	mov.u32 	%r1606, %r1521;
$L__BB11_43:
	mul.wide.u32 	%rd104, %r1606, 4;
	add.s64 	%rd105, %rd5, %rd104;
	ld.local.u32 	%r194, [%rd105+4];
	shl.b32 	%r195, %r1606, 5;
	mov.b32 	%r1612, 0;
$L__BB11_44:
	.pragma "nounroll";
	shr.u32 	%r886, %r194, %r1612;
	and.b32  	%r887, %r886, 1;
	setp.eq.b32 	%p30, %r887, 1;
	not.pred 	%p31, %p30;
	add.s32 	%r888, %r195, %r1612;
	mul.lo.s32 	%r889, %r888, 5;
	mul.wide.u32 	%rd106, %r889, 4;
	add.s64 	%rd13, %rd11, %rd106;
	@%p31 bra 	$L__BB11_46;
	ld.global.u32 	%r890, [%rd13];
	xor.b32  	%r1521, %r1521, %r890;
	ld.global.u32 	%r891, [%rd13+4];
	xor.b32  	%r1522, %r1522, %r891;
	ld.global.u32 	%r892, [%rd13+8];
	xor.b32  	%r1615, %r1615, %r892;
	ld.global.u32 	%r893, [%rd13+12];
	xor.b32  	%r1616, %r1616, %r893;
	ld.global.u32 	%r894, [%rd13+16];
	xor.b32  	%r1525, %r1525, %r894;
$L__BB11_46:
	and.b32  	%r896, %r886, 2;
	setp.eq.s32 	%p32, %r896, 0;
	@%p32 bra 	$L__BB11_48;
	ld.global.u32 	%r897, [%rd13+20];
	xor.b32  	%r1521, %r1521, %r897;
	ld.global.u32 	%r898, [%rd13+24];
	xor.b32  	%r1522, %r1522, %r898;
	ld.global.u32 	%r899, [%rd13+28];
	xor.b32  	%r1615, %r1615, %r899;
	ld.global.u32 	%r900, [%rd13+32];
	xor.b32  	%r1616, %r1616, %r900;
	ld.global.u32 	%r901, [%rd13+36];
	xor.b32  	%r1525, %r1525, %r901;
$L__BB11_48:
	and.b32  	%r903, %r886, 4;
	setp.eq.s32 	%p33, %r903, 0;
	@%p33 bra 	$L__BB11_50;
	ld.global.u32 	%r904, [%rd13+40];
	xor.b32  	%r1521, %r1521, %r904;
	ld.global.u32 	%r905, [%rd13+44];
	xor.b32  	%r1522, %r1522, %r905;
	ld.global.u32 	%r906, [%rd13+48];
	xor.b32  	%r1615, %r1615, %r906;
	ld.global.u32 	%r907, [%rd13+52];
	xor.b32  	%r1616, %r1616, %r907;
	ld.global.u32 	%r908, [%rd13+56];
	xor.b32  	%r1525, %r1525, %r908;
$L__BB11_50:
	and.b32  	%r910, %r886, 8;
	setp.eq.s32 	%p34, %r910, 0;
	@%p34 bra 	$L__BB11_52;
	ld.global.u32 	%r911, [%rd13+60];
	xor.b32  	%r1521, %r1521, %r911;
	ld.global.u32 	%r912, [%rd13+64];
	xor.b32  	%r1522, %r1522, %r912;
	ld.global.u32 	%r913, [%rd13+68];
	xor.b32  	%r1615, %r1615, %r913;
	ld.global.u32 	%r914, [%rd13+72];
	xor.b32  	%r1616, %r1616, %r914;
	ld.global.u32 	%r915, [%rd13+76];
	xor.b32  	%r1525, %r1525, %r915;
$L__BB11_52:
	and.b32  	%r917, %r886, 16;
	setp.eq.s32 	%p35, %r917, 0;
	@%p35 bra 	$L__BB11_54;
	ld.global.u32 	%r918, [%rd13+80];
	xor.b32  	%r1521, %r1521, %r918;
	ld.global.u32 	%r919, [%rd13+84];
	xor.b32  	%r1522, %r1522, %r919;
	ld.global.u32 	%r920, [%rd13+88];
	xor.b32  	%r1615, %r1615, %r920;
	ld.global.u32 	%r921, [%rd13+92];
	xor.b32  	%r1616, %r1616, %r921;
	ld.global.u32 	%r922, [%rd13+96];
	xor.b32  	%r1525, %r1525, %r922;
$L__BB11_54:
	and.b32  	%r924, %r886, 32;
	setp.eq.s32 	%p36, %r924, 0;
	@%p36 bra 	$L__BB11_56;
	ld.global.u32 	%r925, [%rd13+100];
	xor.b32  	%r1521, %r1521, %r925;
	ld.global.u32 	%r926, [%rd13+104];
	xor.b32  	%r1522, %r1522, %r926;
	ld.global.u32 	%r927, [%rd13+108];
	xor.b32  	%r1615, %r1615, %r927;
	ld.global.u32 	%r928, [%rd13+112];
	xor.b32  	%r1616, %r1616, %r928;
	ld.global.u32 	%r929, [%rd13+116];
	xor.b32  	%r1525, %r1525, %r929;
$L__BB11_56:
	and.b32  	%r931, %r886, 64;
	setp.eq.s32 	%p37, %r931, 0;
	@%p37 bra 	$L__BB11_58;
	ld.global.u32 	%r932, [%rd13+120];
	xor.b32  	%r1521, %r1521, %r932;
	ld.global.u32 	%r933, [%rd13+124];
	xor.b32  	%r1522, %r1522, %r933;
	ld.global.u32 	%r934, [%rd13+128];
	xor.b32  	%r1615, %r1615, %r934;
	ld.global.u32 	%r935, [%rd13+132];
	xor.b32  	%r1616, %r1616, %r935;
	ld.global.u32 	%r936, [%rd13+136];
	xor.b32  	%r1525, %r1525, %r936;
$L__BB11_58:
	and.b32  	%r938, %r886, 128;
	setp.eq.s32 	%p38, %r938, 0;
	@%p38 bra 	$L__BB11_60;
	ld.global.u32 	%r939, [%rd13+140];
	xor.b32  	%r1521, %r1521, %r939;
	ld.global.u32 	%r940, [%rd13+144];
	xor.b32  	%r1522, %r1522, %r940;
	ld.global.u32 	%r941, [%rd13+148];
	xor.b32  	%r1615, %r1615, %r941;
	ld.global.u32 	%r942, [%rd13+152];
	xor.b32  	%r1616, %r1616, %r942;
	ld.global.u32 	%r943, [%rd13+156];
	xor.b32  	%r1525, %r1525, %r943;
$L__BB11_60:
	and.b32  	%r945, %r886, 256;
	setp.eq.s32 	%p39, %r945, 0;
	@%p39 bra 	$L__BB11_62;
	ld.global.u32 	%r946, [%rd13+160];
	xor.b32  	%r1521, %r1521, %r946;
	ld.global.u32 	%r947, [%rd13+164];
	xor.b32  	%r1522, %r1522, %r947;
	ld.global.u32 	%r948, [%rd13+168];
	xor.b32  	%r1615, %r1615, %r948;
	ld.global.u32 	%r949, [%rd13+172];
	xor.b32  	%r1616, %r1616, %r949;
	ld.global.u32 	%r950, [%rd13+176];
	xor.b32  	%r1525, %r1525, %r950;
$L__BB11_62:
	and.b32  	%r952, %r886, 512;
	setp.eq.s32 	%p40, %r952, 0;
	@%p40 bra 	$L__BB11_64;
	ld.global.u32 	%r953, [%rd13+180];
	xor.b32  	%r1521, %r1521, %r953;
	ld.global.u32 	%r954, [%rd13+184];
	xor.b32  	%r1522, %r1522, %r954;
	ld.global.u32 	%r955, [%rd13+188];
	xor.b32  	%r1615, %r1615, %r955;
	ld.global.u32 	%r956, [%rd13+192];
	xor.b32  	%r1616, %r1616, %r956;
	ld.global.u32 	%r957, [%rd13+196];
	xor.b32  	%r1525, %r1525, %r957;
$L__BB11_64:
	and.b32  	%r959, %r886, 1024;
	setp.eq.s32 	%p41, %r959, 0;
	@%p41 bra 	$L__BB11_66;
	ld.global.u32 	%r960, [%rd13+200];
	xor.b32  	%r1521, %r1521, %r960;
	ld.global.u32 	%r961, [%rd13+204];
	xor.b32  	%r1522, %r1522, %r961;
	ld.global.u32 	%r962, [%rd13+208];
	xor.b32  	%r1615, %r1615, %r962;
	ld.global.u32 	%r963, [%rd13+212];
	xor.b32  	%r1616, %r1616, %r963;
	ld.global.u32 	%r964, [%rd13+216];
	xor.b32  	%r1525, %r1525, %r964;
$L__BB11_66:
	and.b32  	%r966, %r886, 2048;
	setp.eq.s32 	%p42, %r966, 0;
	@%p42 bra 	$L__BB11_68;
	ld.global.u32 	%r967, [%rd13+220];
	xor.b32  	%r1521, %r1521, %r967;
	ld.global.u32 	%r968, [%rd13+224];
	xor.b32  	%r1522, %r1522, %r968;
	ld.global.u32 	%r969, [%rd13+228];
	xor.b32  	%r1615, %r1615, %r969;
	ld.global.u32 	%r970, [%rd13+232];
	xor.b32  	%r1616, %r1616, %r970;
	ld.global.u32 	%r971, [%rd13+236];
	xor.b32  	%r1525, %r1525, %r971;
$L__BB11_68:
	and.b32  	%r973, %r886, 4096;
	setp.eq.s32 	%p43, %r973, 0;
	@%p43 bra 	$L__BB11_70;
	ld.global.u32 	%r974, [%rd13+240];
	xor.b32  	%r1521, %r1521, %r974;
	ld.global.u32 	%r975, [%rd13+244];
	xor.b32  	%r1522, %r1522, %r975;
	ld.global.u32 	%r976, [%rd13+248];
	xor.b32  	%r1615, %r1615, %r976;
	ld.global.u32 	%r977, [%rd13+252];
	xor.b32  	%r1616, %r1616, %r977;
	ld.global.u32 	%r978, [%rd13+256];
	xor.b32  	%r1525, %r1525, %r978;
$L__BB11_70:
	and.b32  	%r980, %r886, 8192;
	setp.eq.s32 	%p44, %r980, 0;
	@%p44 bra 	$L__BB11_72;
	ld.global.u32 	%r981, [%rd13+260];
	xor.b32  	%r1521, %r1521, %r981;
	ld.global.u32 	%r982, [%rd13+264];
	xor.b32  	%r1522, %r1522, %r982;
	ld.global.u32 	%r983, [%rd13+268];
	xor.b32  	%r1615, %r1615, %r983;
	ld.global.u32 	%r984, [%rd13+272];
	xor.b32  	%r1616, %r1616, %r984;
	ld.global.u32 	%r985, [%rd13+276];
	xor.b32  	%r1525, %r1525, %r985;
$L__BB11_72:
	and.b32  	%r987, %r886, 16384;
	setp.eq.s32 	%p45, %r987, 0;
	@%p45 bra 	$L__BB11_74;
	ld.global.u32 	%r988, [%rd13+280];
	xor.b32  	%r1521, %r1521, %r988;
	ld.global.u32 	%r989, [%rd13+284];
	xor.b32  	%r1522, %r1522, %r989;
	ld.global.u32 	%r990, [%rd13+288];
	xor.b32  	%r1615, %r1615, %r990;
	ld.global.u32 	%r991, [%rd13+292];
	xor.b32  	%r1616, %r1616, %r991;
	ld.global.u32 	%r992, [%rd13+296];
	xor.b32  	%r1525, %r1525, %r992;
$L__BB11_74:
	and.b32  	%r994, %r886, 32768;
	setp.eq.s32 	%p46, %r994, 0;
	@%p46 bra 	$L__BB11_76;
	ld.global.u32 	%r995, [%rd13+300];
	xor.b32  	%r1521, %r1521, %r995;
	ld.global.u32 	%r996, [%rd13+304];
	xor.b32  	%r1522, %r1522, %r996;
	ld.global.u32 	%r997, [%rd13+308];
	xor.b32  	%r1615, %r1615, %r997;
	ld.global.u32 	%r998, [%rd13+312];
	xor.b32  	%r1616, %r1616, %r998;
	ld.global.u32 	%r999, [%rd13+316];
	xor.b32  	%r1525, %r1525, %r999;
$L__BB11_76:
	add.s32 	%r1612, %r1612, 16;
	setp.ne.s32 	%p47, %r1612, 32;
	@%p47 bra 	$L__BB11_44;
	mad.lo.s32 	%r1000, %r1606, -31, %r195;
	add.s32 	%r1606, %r1000, 1;
	setp.ne.s32 	%p48, %r1606, 5;
	@%p48 bra 	$L__BB11_43;
	st.local.u32 	[%rd5+4], %r1521;
	st.local.v2.u32 	[%rd5+8], {%r1522, %r1615};
	st.local.v2.u32 	[%rd5+16], {%r1616, %r1525};
	setp.ne.s64 	%p49, %rd10, 3;
	@%p49 bra 	$L__BB11_116;
	mov.b32 	%r1521, 0;
	mov.u32 	%r1522, %r1521;
	mov.u32 	%r1707, %r1521;
	mov.u32 	%r1708, %r1521;
	mov.u32 	%r1525, %r1521;
	mov.u32 	%r1698, %r1521;
$L__BB11_80:
	mul.wide.u32 	%rd107, %r1698, 4;
	add.s64 	%rd108, %rd5, %rd107;
	ld.local.u32 	%r370, [%rd108+4];
	shl.b32 	%r371, %r1698, 5;
	mov.b32 	%r1704, 0;
$L__BB11_81:
	.pragma "nounroll";
	shr.u32 	%r1003, %r370, %r1704;
	and.b32  	%r1004, %r1003, 1;
	setp.eq.b32 	%p50, %r1004, 1;
	not.pred 	%p51, %p50;
	add.s32 	%r1005, %r371, %r1704;
	mul.lo.s32 	%r1006, %r1005, 5;
	mul.wide.u32 	%rd109, %r1006, 4;
	add.s64 	%rd14, %rd11, %rd109;
	@%p51 bra 	$L__BB11_83;
	ld.global.u32 	%r1007, [%rd14];
	xor.b32  	%r1521, %r1521, %r1007;
	ld.global.u32 	%r1008, [%rd14+4];
	xor.b32  	%r1522, %r1522, %r1008;
	ld.global.u32 	%r1009, [%rd14+8];
	xor.b32  	%r1707, %r1707, %r1009;
	ld.global.u32 	%r1010, [%rd14+12];
	xor.b32  	%r1708, %r1708, %r1010;
	ld.global.u32 	%r1011, [%rd14+16];
	xor.b32  	%r1525, %r1525, %r1011;
$L__BB11_83:
	and.b32  	%r1013, %r1003, 2;
	setp.eq.s32 	%p52, %r1013, 0;
	@%p52 bra 	$L__BB11_85;
	ld.global.u32 	%r1014, [%rd14+20];
	xor.b32  	%r1521, %r1521, %r1014;
	ld.global.u32 	%r1015, [%rd14+24];
	xor.b32  	%r1522, %r1522, %r1015;
	ld.global.u32 	%r1016, [%rd14+28];
	xor.b32  	%r1707, %r1707, %r1016;
	ld.global.u32 	%r1017, [%rd14+32];
	xor.b32  	%r1708, %r1708, %r1017;
	ld.global.u32 	%r1018, [%rd14+36];
	xor.b32  	%r1525, %r1525, %r1018;
$L__BB11_85:
	and.b32  	%r1020, %r1003, 4;
	setp.eq.s32 	%p53, %r1020, 0;
	@%p53 bra 	$L__BB11_87;
	ld.global.u32 	%r1021, [%rd14+40];
	xor.b32  	%r1521, %r1521, %r1021;
	ld.global.u32 	%r1022, [%rd14+44];
	xor.b32  	%r1522, %r1522, %r1022;
	ld.global.u32 	%r1023, [%rd14+48];
	xor.b32  	%r1707, %r1707, %r1023;
	ld.global.u32 	%r1024, [%rd14+52];
	xor.b32  	%r1708, %r1708, %r1024;
	ld.global.u32 	%r1025, [%rd14+56];
	xor.b32  	%r1525, %r1525, %r1025;
$L__BB11_87:
	and.b32  	%r1027, %r1003, 8;
	setp.eq.s32 	%p54, %r1027, 0;
	@%p54 bra 	$L__BB11_89;
	ld.global.u32 	%r1028, [%rd14+60];
	xor.b32  	%r1521, %r1521, %r1028;
	ld.global.u32 	%r1029, [%rd14+64];
	xor.b32  	%r1522, %r1522, %r1029;
	ld.global.u32 	%r1030, [%rd14+68];
	xor.b32  	%r1707, %r1707, %r1030;
	ld.global.u32 	%r1031, [%rd14+72];
	xor.b32  	%r1708, %r1708, %r1031;
	ld.global.u32 	%r1032, [%rd14+76];
	xor.b32  	%r1525, %r1525, %r1032;
$L__BB11_89:
	and.b32  	%r1034, %r1003, 16;
	setp.eq.s32 	%p55, %r1034, 0;
	@%p55 bra 	$L__BB11_91;
	ld.global.u32 	%r1035, [%rd14+80];
	xor.b32  	%r1521, %r1521, %r1035;
	ld.global.u32 	%r1036, [%rd14+84];
	xor.b32  	%r1522, %r1522, %r1036;
	ld.global.u32 	%r1037, [%rd14+88];
	xor.b32  	%r1707, %r1707, %r1037;
	ld.global.u32 	%r1038, [%rd14+92];
	xor.b32  	%r1708, %r1708, %r1038;
	ld.global.u32 	%r1039, [%rd14+96];
	xor.b32  	%r1525, %r1525, %r1039;
$L__BB11_91:
	and.b32  	%r1041, %r1003, 32;
	setp.eq.s32 	%p56, %r1041, 0;
	@%p56 bra 	$L__BB11_93;
	ld.global.u32 	%r1042, [%rd14+100];
	xor.b32  	%r1521, %r1521, %r1042;
	ld.global.u32 	%r1043, [%rd14+104];
	xor.b32  	%r1522, %r1522, %r1043;
	ld.global.u32 	%r1044, [%rd14+108];
	xor.b32  	%r1707, %r1707, %r1044;
	ld.global.u32 	%r1045, [%rd14+112];
	xor.b32  	%r1708, %r1708, %r1045;
	ld.global.u32 	%r1046, [%rd14+116];
	xor.b32  	%r1525, %r1525, %r1046;
$L__BB11_93:
	and.b32  	%r1048, %r1003, 64;
	setp.eq.s32 	%p57, %r1048, 0;
	@%p57 bra 	$L__BB11_95;
	ld.global.u32 	%r1049, [%rd14+120];
	xor.b32  	%r1521, %r1521, %r1049;
	ld.global.u32 	%r1050, [%rd14+124];
	xor.b32  	%r1522, %r1522, %r1050;
	ld.global.u32 	%r1051, [%rd14+128];
	xor.b32  	%r1707, %r1707, %r1051;
	ld.global.u32 	%r1052, [%rd14+132];
	xor.b32  	%r1708, %r1708, %r1052;
	ld.global.u32 	%r1053, [%rd14+136];
	xor.b32  	%r1525, %r1525, %r1053;
$L__BB11_95:
	and.b32  	%r1055, %r1003, 128;
	setp.eq.s32 	%p58, %r1055, 0;
	@%p58 bra 	$L__BB11_97;
	ld.global.u32 	%r1056, [%rd14+140];
	xor.b32  	%r1521, %r1521, %r1056;
	ld.global.u32 	%r1057, [%rd14+144];
	xor.b32  	%r1522, %r1522, %r1057;
	ld.global.u32 	%r1058, [%rd14+148];
	xor.b32  	%r1707, %r1707, %r1058;
	ld.global.u32 	%r1059, [%rd14+152];
	xor.b32  	%r1708, %r1708, %r1059;
	ld.global.u32 	%r1060, [%rd14+156];
	xor.b32  	%r1525, %r1525, %r1060;
$L__BB11_97:
	and.b32  	%r1062, %r1003, 256;
	setp.eq.s32 	%p59, %r1062, 0;
	@%p59 bra 	$L__BB11_99;
	ld.global.u32 	%r1063, [%rd14+160];
	xor.b32  	%r1521, %r1521, %r1063;
	ld.global.u32 	%r1064, [%rd14+164];
	xor.b32  	%r1522, %r1522, %r1064;
	ld.global.u32 	%r1065, [%rd14+168];
	xor.b32  	%r1707, %r1707, %r1065;
	ld.global.u32 	%r1066, [%rd14+172];
	xor.b32  	%r1708, %r1708, %r1066;
	ld.global.u32 	%r1067, [%rd14+176];
	xor.b32  	%r1525, %r1525, %r1067;
$L__BB11_99:
	and.b32  	%r1069, %r1003, 512;
	setp.eq.s32 	%p60, %r1069, 0;
	@%p60 bra 	$L__BB11_101;
	ld.global.u32 	%r1070, [%rd14+180];
	xor.b32  	%r1521, %r1521, %r1070;
	ld.global.u32 	%r1071, [%rd14+184];
	xor.b32  	%r1522, %r1522, %r1071;
	ld.global.u32 	%r1072, [%rd14+188];
	xor.b32  	%r1707, %r1707, %r1072;
	ld.global.u32 	%r1073, [%rd14+192];
	xor.b32  	%r1708, %r1708, %r1073;
	ld.global.u32 	%r1074, [%rd14+196];
	xor.b32  	%r1525, %r1525, %r1074;
$L__BB11_101:
	and.b32  	%r1076, %r1003, 1024;
	setp.eq.s32 	%p61, %r1076, 0;
	@%p61 bra 	$L__BB11_103;
	ld.global.u32 	%r1077, [%rd14+200];
	xor.b32  	%r1521, %r1521, %r1077;
	ld.global.u32 	%r1078, [%rd14+204];
	xor.b32  	%r1522, %r1522, %r1078;
	ld.global.u32 	%r1079, [%rd14+208];
	xor.b32  	%r1707, %r1707, %r1079;
	ld.global.u32 	%r1080, [%rd14+212];
	xor.b32  	%r1708, %r1708, %r1080;
	ld.global.u32 	%r1081, [%rd14+216];
	xor.b32  	%r1525, %r1525, %r1081;
$L__BB11_103:
	and.b32  	%r1083, %r1003, 2048;
	setp.eq.s32 	%p62, %r1083, 0;
	@%p62 bra 	$L__BB11_105;
	ld.global.u32 	%r1084, [%rd14+220];
	xor.b32  	%r1521, %r1521, %r1084;
	ld.global.u32 	%r1085, [%rd14+224];
	xor.b32  	%r1522, %r1522, %r1085;
	ld.global.u32 	%r1086, [%rd14+228];
	xor.b32  	%r1707, %r1707, %r1086;
	ld.global.u32 	%r1087, [%rd14+232];
	xor.b32  	%r1708, %r1708, %r1087;
	ld.global.u32 	%r1088, [%rd14+236];
	xor.b32  	%r1525, %r1525, %r1088;
$L__BB11_105:
	and.b32  	%r1090, %r1003, 4096;
	setp.eq.s32 	%p63, %r1090, 0;
	@%p63 bra 	$L__BB11_107;
	ld.global.u32 	%r1091, [%rd14+240];
	xor.b32  	%r1521, %r1521, %r1091;
	ld.global.u32 	%r1092, [%rd14+244];
	xor.b32  	%r1522, %r1522, %r1092;
	ld.global.u32 	%r1093, [%rd14+248];
	xor.b32  	%r1707, %r1707, %r1093;
	ld.global.u32 	%r1094, [%rd14+252];
	xor.b32  	%r1708, %r1708, %r1094;
	ld.global.u32 	%r1095, [%rd14+256];
	xor.b32  	%r1525, %r1525, %r1095;
$L__BB11_107:
	and.b32  	%r1097, %r1003, 8192;
	setp.eq.s32 	%p64, %r1097, 0;
	@%p64 bra 	$L__BB11_109;
	ld.global.u32 	%r1098, [%rd14+260];
	xor.b32  	%r1521, %r1521, %r1098;
	ld.global.u32 	%r1099, [%rd14+264];
	xor.b32  	%r1522, %r1522, %r1099;
	ld.global.u32 	%r1100, [%rd14+268];
	xor.b32  	%r1707, %r1707, %r1100;
	ld.global.u32 	%r1101, [%rd14+272];
	xor.b32  	%r1708, %r1708, %r1101;
	ld.global.u32 	%r1102, [%rd14+276];
	xor.b32  	%r1525, %r1525, %r1102;
$L__BB11_109:
	and.b32  	%r1104, %r1003, 16384;
	setp.eq.s32 	%p65, %r1104, 0;
	@%p65 bra 	$L__BB11_111;
	ld.global.u32 	%r1105, [%rd14+280];
	xor.b32  	%r1521, %r1521, %r1105;
	ld.global.u32 	%r1106, [%rd14+284];
	xor.b32  	%r1522, %r1522, %r1106;
	ld.global.u32 	%r1107, [%rd14+288];
	xor.b32  	%r1707, %r1707, %r1107;
	ld.global.u32 	%r1108, [%rd14+292];
	xor.b32  	%r1708, %r1708, %r1108;
	ld.global.u32 	%r1109, [%rd14+296];
	xor.b32  	%r1525, %r1525, %r1109;
$L__BB11_111:
	and.b32  	%r1111, %r1003, 32768;
	setp.eq.s32 	%p66, %r1111, 0;
	@%p66 bra 	$L__BB11_113;
	ld.global.u32 	%r1112, [%rd14+300];
	xor.b32  	%r1521, %r1521, %r1112;
	ld.global.u32 	%r1113, [%rd14+304];
	xor.b32  	%r1522, %r1522, %r1113;
	ld.global.u32 	%r1114, [%rd14+308];
	xor.b32  	%r1707, %r1707, %r1114;
	ld.global.u32 	%r1115, [%rd14+312];
	xor.b32  	%r1708, %r1708, %r1115;
	ld.global.u32 	%r1116, [%rd14+316];
	xor.b32  	%r1525, %r1525, %r1116;
$L__BB11_113:
	add.s32 	%r1704, %r1704, 16;
	setp.ne.s32 	%p67, %r1704, 32;
	@%p67 bra 	$L__BB11_81;
	mad.lo.s32 	%r1117, %r1698, -31, %r371;
	add.s32 	%r1698, %r1117, 1;
	setp.ne.s32 	%p68, %r1698, 5;
	@%p68 bra 	$L__BB11_80;
	st.local.u32 	[%rd5+4], %r1521;
	st.local.v2.u32 	[%rd5+8], {%r1522, %r1707};
	st.local.v2.u32 	[%rd5+16], {%r1708, %r1525};
$L__BB11_116:
	shr.u64 	%rd314, %rd9, 2;
	add.s32 	%r1508, %r1508, 1;
	setp.gt.u64 	%p69, %rd9, 3;
	@%p69 bra 	$L__BB11_4;
$L__BB11_117:
	shr.u32 	%r1119, %r1521, 2;
	xor.b32  	%r1120, %r1119, %r1521;
	shl.b32 	%r1121, %r1525, 4;
	shl.b32 	%r1122, %r1120, 1;
	xor.b32  	%r1123, %r1122, %r1121;
	xor.b32  	%r1124, %r1123, %r1120;
	xor.b32  	%r1125, %r1124, %r1525;
	add.s32 	%r1126, %r4, %r1125;
	add.s32 	%r1127, %r1126, -637770787;
	shr.u32 	%r1128, %r1522, 2;
	xor.b32  	%r1129, %r1128, %r1522;
	shl.b32 	%r1130, %r1125, 4;
	shl.b32 	%r1131, %r1129, 1;
	xor.b32  	%r1132, %r1131, %r1130;
	xor.b32  	%r1133, %r1132, %r1129;
	xor.b32  	%r1134, %r1133, %r1125;
	add.s32 	%r1135, %r4, %r1134;
	add.s32 	%r1136, %r1135, -637408350;
	cvt.u64.u32 	%rd110, %r1127;
	mul.wide.u32 	%rd111, %r1136, 2097152;
	xor.b64  	%rd112, %rd111, %rd110;
	cvt.rn.f64.u64 	%fd131, %rd112;
	fma.rn.f64 	%fd132, %fd131, 0d3CA0000000000000, 0d3C90000000000000;
	fma.rn.f64 	%fd133, %fd1, %fd132, %fd129;
	mul.wide.u32 	%rd113, %r1504, 8;
	add.s64 	%rd114, %rd6, %rd113;
	st.local.f64 	[%rd114], %fd133;
	mov.b32 	%r1504, 1;
	mov.pred 	%p227, 0;
	@%p1 bra 	$L__BB11_2;
	ld.local.v2.f64 	{%fd583, %fd582}, [%rd6];
	add.f64 	%fd4, %fd582, 0d4047800000000000;
	fma.rn.f64 	%fd134, %fd583, 0d3FE0000000000000, %fd582;
	add.f64 	%fd5, %fd134, 0d4047800000000000;
	abs.f64 	%fd135, %fd5;
	sqrt.rn.f64 	%fd6, %fd135;
	abs.f64 	%fd7, %fd6;
	setp.neu.f64 	%p71, %fd7, 0d7FF0000000000000;
	@%p71 bra 	$L__BB11_120;
	mov.f64 	%fd141, 0d0000000000000000;
	mul.rn.f64 	%fd556, %fd6, %fd141;
	mov.b32 	%r1791, 0;
	bra.uni 	$L__BB11_122;
$L__BB11_120:
	mul.f64 	%fd136, %fd6, 0d3FE45F306DC9C883;
	cvt.rni.s32.f64 	%r1791, %fd136;
	cvt.rn.f64.s32 	%fd137, %r1791;
	fma.rn.f64 	%fd138, %fd137, 0dBFF921FB54442D18, %fd6;
	fma.rn.f64 	%fd139, %fd137, 0dBC91A62633145C00, %fd138;
	fma.rn.f64 	%fd556, %fd137, 0dB97B839A252049C0, %fd139;
	setp.ltu.f64 	%p72, %fd7, 0d41E0000000000000;
	@%p72 bra 	$L__BB11_122;
	{ // callseq 72, 0
	.param .b64 param0;
	st.param.f64 	[param0], %fd6;
	.param .align 16 .b8 retval0[16];
	call.uni (retval0), 
	__internal_trig_reduction_slowpathd, 
	(
	param0
	);
	ld.param.f64 	%fd556, [retval0];
	ld.param.b32 	%r1791, [retval0+8];
	} // callseq 72
$L__BB11_122:
	shl.b32 	%r1139, %r1791, 6;
	cvt.u64.u32 	%rd115, %r1139;
	and.b64  	%rd116, %rd115, 64;
	mov.u64 	%rd117, __cudart_sin_cos_coeffs;
	add.s64 	%rd118, %rd117, %rd116;
	mul.rn.f64 	%fd142, %fd556, %fd556;
	and.b32  	%r1140, %r1791, 1;
	setp.eq.b32 	%p73, %r1140, 1;
	selp.f64 	%fd143, 0dBDA8FF8320FD8164, 0d3DE5DB65F9785EBA, %p73;
	ld.global.nc.v2.f64 	{%fd144, %fd145}, [%rd118];
	fma.rn.f64 	%fd146, %fd143, %fd142, %fd144;
	fma.rn.f64 	%fd147, %fd146, %fd142, %fd145;
	ld.global.nc.v2.f64 	{%fd148, %fd149}, [%rd118+16];
	fma.rn.f64 	%fd150, %fd147, %fd142, %fd148;
	fma.rn.f64 	%fd151, %fd150, %fd142, %fd149;
	ld.global.nc.v2.f64 	{%fd152, %fd153}, [%rd118+32];
	fma.rn.f64 	%fd154, %fd151, %fd142, %fd152;
	fma.rn.f64 	%fd155, %fd154, %fd142, %fd153;
	fma.rn.f64 	%fd156, %fd155, %fd556, %fd556;
	fma.rn.f64 	%fd157, %fd155, %fd142, 0d3FF0000000000000;
	selp.f64 	%fd158, %fd157, %fd156, %p73;
	and.b32  	%r1141, %r1791, 2;
	setp.eq.s32 	%p74, %r1141, 0;
	mov.f64 	%fd159, 0d0000000000000000;
	sub.f64 	%fd160, %fd159, %fd158;
	selp.f64 	%fd12, %fd158, %fd160, %p74;
	sub.f64 	%fd13, %fd583, %fd4;
	abs.f64 	%fd161, %fd13;
	sqrt.rn.f64 	%fd14, %fd161;
	abs.f64 	%fd15, %fd14;
	setp.neu.f64 	%p75, %fd15, 0d7FF0000000000000;
	@%p75 bra 	$L__BB11_124;
	mov.f64 	%fd167, 0d0000000000000000;
	mul.rn.f64 	%fd557, %fd14, %fd167;
	mov.b32 	%r1792, 0;
	bra.uni 	$L__BB11_126;
$L__BB11_124:
	mul.f64 	%fd162, %fd14, 0d3FE45F306DC9C883;
	cvt.rni.s32.f64 	%r1792, %fd162;
	cvt.rn.f64.s32 	%fd163, %r1792;
	fma.rn.f64 	%fd164, %fd163, 0dBFF921FB54442D18, %fd14;
	fma.rn.f64 	%fd165, %fd163, 0dBC91A62633145C00, %fd164;
	fma.rn.f64 	%fd557, %fd163, 0dB97B839A252049C0, %fd165;
	setp.ltu.f64 	%p76, %fd15, 0d41E0000000000000;
	@%p76 bra 	$L__BB11_126;
	{ // callseq 73, 0
	.param .b64 param0;
	st.param.f64 	[param0], %fd14;
	.param .align 16 .b8 retval0[16];
	call.uni (retval0), 
	__internal_trig_reduction_slowpathd, 
	(
	param0
	);
	ld.param.f64 	%fd557, [retval0];
	ld.param.b32 	%r1792, [retval0+8];
	} // callseq 73
$L__BB11_126:
	ld.param.u64 	%rd309, [_Z14optimizeKernelIN4util9EggholderILi2EEELi2ELj256EEvddPdPiS3_S3_iib_param_2];
	setp.ne.s32 	%p77, %r1, 0;
	shl.b32 	%r1144, %r1792, 6;
	cvt.u64.u32 	%rd119, %r1144;
	and.b64  	%rd120, %rd119, 64;
	add.s64 	%rd122, %rd117, %rd120;
	mul.rn.f64 	%fd168, %fd557, %fd557;
	and.b32  	%r1145, %r1792, 1;
	setp.eq.b32 	%p78, %r1145, 1;
	selp.f64 	%fd169, 0dBDA8FF8320FD8164, 0d3DE5DB65F9785EBA, %p78;
	ld.global.nc.v2.f64 	{%fd170, %fd171}, [%rd122];
	fma.rn.f64 	%fd172, %fd169, %fd168, %fd170;
	fma.rn.f64 	%fd173, %fd172, %fd168, %fd171;
	ld.global.nc.v2.f64 	{%fd174, %fd175}, [%rd122+16];
	fma.rn.f64 	%fd176, %fd173, %fd168, %fd174;
	fma.rn.f64 	%fd177, %fd176, %fd168, %fd175;
	ld.global.nc.v2.f64 	{%fd178, %fd179}, [%rd122+32];
	fma.rn.f64 	%fd180, %fd177, %fd168, %fd178;
	fma.rn.f64 	%fd181, %fd180, %fd168, %fd179;
	fma.rn.f64 	%fd182, %fd181, %fd557, %fd557;
	fma.rn.f64 	%fd183, %fd181, %fd168, 0d3FF0000000000000;
	selp.f64 	%fd184, %fd183, %fd182, %p78;
	and.b32  	%r1146, %r1792, 2;
	setp.eq.s32 	%p79, %r1146, 0;
	mov.f64 	%fd185, 0d0000000000000000;
	sub.f64 	%fd186, %fd185, %fd184;
	selp.f64 	%fd187, %fd184, %fd186, %p79;
	neg.f64 	%fd188, %fd583;
	mul.f64 	%fd189, %fd187, %fd188;
	mul.f64 	%fd190, %fd4, %fd12;
	sub.f64 	%fd586, %fd189, %fd190;
	cvta.to.global.u64 	%rd123, %rd309;
	shl.b64 	%rd124, %rd8, 3;
	add.s64 	%rd125, %rd123, %rd124;
	st.global.f64 	[%rd125], %fd586;
	@%p77 bra 	$L__BB11_128;
	st.local.f64 	[%rd7], %fd586;
	mov.u64 	%rd126, $str;
	cvta.global.u64 	%rd127, %rd126;
	{ // callseq 74, 0
	.param .b64 param0;
	st.param.b64 	[param0], %rd127;
	.param .b64 param1;
	st.param.b64 	[param1], %rd98;
	.param .b32 retval0;
	call.uni (retval0), 
	vprintf, 
	(
	param0, 
	param1
	);
	ld.param.b32 	%r1147, [retval0];
	} // callseq 74
$L__BB11_128:
	mov.f64 	%fd191, 0d0000000000000000;
	sub.f64 	%fd21, %fd191, %fd4;
	mul.f64 	%fd22, %fd583, 0d0000000000000000;
	setp.lt.f64 	%p80, %fd5, 0d0000000000000000;
	neg.f64 	%fd192, %fd5;
	selp.f64 	%fd193, %fd192, %fd5, %p80;
	cvt.rn.f32.f64 	%f53, %fd193;
	sqrt.rn.f32 	%f54, %f53;
	cvt.f64.f32 	%fd194, %f54;
	add.f64 	%fd23, %fd194, %fd194;
	mul.f32 	%f55, %f54, 0f3F22F983;
	cvt.rni.s32.f32 	%r1149, %f55;
	cvt.rn.f32.s32 	%f56, %r1149;
	fma.rn.f32 	%f57, %f56, 0fBFC90FDA, %f54;
	fma.rn.f32 	%f58, %f56, 0fB3A22168, %f57;
	fma.rn.f32 	%f59, %f56, 0fA7C234C5, %f58;
	abs.f32 	%f60, %f54;
	setp.ltu.f32 	%p81, %f60, 0f47CE4780;
	setp.eq.f32 	%p82, %f60, 0f7F800000;
	mov.b32 	%r553, %f54;
	shr.u32 	%r1150, %r553, 23;
	and.b32  	%r1151, %r1150, 224;
	add.s32 	%r1152, %r1151, -128;
	shl.b32 	%r1153, %r553, 8;
	or.b32  	%r554, %r1153, -2147483648;
	shr.u32 	%r1154, %r1152, 5;
	and.b32  	%r555, %r1150, 31;
	mul.wide.u32 	%rd129, %r1154, 4;
	sub.s64 	%rd16, %rd4, %rd129;
	sub.s32 	%r556, 32, %r555;
	mov.f32 	%f61, 0f00000000;
	mul.rn.f32 	%f62, %f54, %f61;
	sub.s64 	%rd17, %rd3, %rd129;
	sub.f64 	%fd24, %fd191, %fd583;
	setp.lt.f64 	%p83, %fd13, 0d0000000000000000;
	neg.f64 	%fd195, %fd13;
	selp.f64 	%fd196, %fd195, %fd13, %p83;
	cvt.rn.f32.f64 	%f63, %fd196;
	sqrt.rn.f32 	%f64, %f63;
	cvt.f64.f32 	%fd197, %f64;
	add.f64 	%fd25, %fd197, %fd197;
	mul.f32 	%f65, %f64, 0f3F22F983;
	cvt.rni.s32.f32 	%r557, %f65;
	cvt.rn.f32.s32 	%f66, %r557;
	fma.rn.f32 	%f67, %f66, 0fBFC90FDA, %f64;
	fma.rn.f32 	%f68, %f66, 0fB3A22168, %f67;
	fma.rn.f32 	%f1, %f66, 0fA7C234C5, %f68;
	abs.f32 	%f2, %f64;
	mov.b32 	%r558, %f64;
	shr.u32 	%r1155, %r558, 23;
	and.b32  	%r1156, %r1155, 224;
	add.s32 	%r1157, %r1156, -128;
	shl.b32 	%r1158, %r558, 8;
	or.b32  	%r559, %r1158, -2147483648;
	shr.u32 	%r1159, %r1157, 5;
	and.b32  	%r560, %r1155, 31;
	mul.wide.u32 	%rd130, %r1159, 4;
	sub.s64 	%rd18, %rd2, %rd130;
	sub.s32 	%r561, 32, %r560;
	mul.rn.f32 	%f3, %f64, %f61;
	sub.s64 	%rd19, %rd1, %rd130;
	mov.f64 	%fd198, 0d4000000000000000;
	sub.f64 	%fd199, %fd198, %fd22;
	fma.rn.f64 	%fd200, %fd199, 0d3FD0000000000000, 0d0000000000000000;
	neg.f64 	%fd201, %fd200;
	selp.f64 	%fd26, %fd201, %fd200, %p80;
	or.pred  	%p2, %p81, %p82;
	selp.b32 	%r1816, %r1149, 0, %p81;
	selp.f32 	%f320, %f59, %f62, %p81;
	mov.u32 	%r1796, %r1816;
	mov.f32 	%f315, %f320;
	@%p2 bra 	$L__BB11_134;
	mov.b64 	%rd317, 0;
	mov.b32 	%r1793, 0;
	mov.u64 	%rd315, __cudart_i2opi_f;
	mov.u64 	%rd316, %rd4;
$L__BB11_130:
	.pragma "nounroll";
	ld.global.nc.u32 	%r1161, [%rd315];
	mad.wide.u32 	%rd133, %r1161, %r554, %rd317;
	shr.u64 	%rd317, %rd133, 32;
	st.local.u32 	[%rd316], %rd133;
	add.s32 	%r1793, %r1793, 1;
	add.s64 	%rd316, %rd316, 4;
	add.s64 	%rd315, %rd315, 4;
	setp.ne.s32 	%p84, %r1793, 6;
	@%p84 bra 	$L__BB11_130;
	setp.eq.s32 	%p85, %r555, 0;
	st.local.u32 	[%rd4+24], %rd317;
	ld.local.u32 	%r1794, [%rd16+24];
	ld.local.u32 	%r1795, [%rd16+20];
	@%p85 bra 	$L__BB11_133;
	shl.b32 	%r1162, %r1794, %r555;
	shr.u32 	%r1163, %r1795, %r556;
	add.s32 	%r1794, %r1163, %r1162;
	shl.b32 	%r1164, %r1795, %r555;
	ld.local.u32 	%r1165, [%rd16+16];
	shr.u32 	%r1166, %r1165, %r556;
	add.s32 	%r1795, %r1166, %r1164;
$L__BB11_133:
	setp.lt.s32 	%p86, %r553, 0;
	shr.u32 	%r1167, %r1794, 30;
	shf.l.wrap.b32 	%r1168, %r1795, %r1794, 2;
	shl.b32 	%r1169, %r1795, 2;
	shr.u32 	%r1170, %r1168, 31;
	add.s32 	%r1171, %r1170, %r1167;
	neg.s32 	%r1172, %r1171;
	selp.b32 	%r1796, %r1172, %r1171, %p86;
	xor.b32  	%r1173, %r1168, %r553;
	shr.s32 	%r1174, %r1168, 31;
	xor.b32  	%r1175, %r1174, %r1168;
	xor.b32  	%r1176, %r1174, %r1169;
	cvt.u64.u32 	%rd134, %r1175;
	shl.b64 	%rd135, %rd134, 32;
	cvt.u64.u32 	%rd136, %r1176;
	or.b64  	%rd137, %rd135, %rd136;
	cvt.rn.f64.s64 	%fd202, %rd137;
	mul.f64 	%fd203, %fd202, 0d3BF921FB54442D19;
	cvt.rn.f32.f64 	%f69, %fd203;
	neg.f32 	%f70, %f69;
	setp.lt.s32 	%p87, %r1173, 0;
	selp.f32 	%f315, %f70, %f69, %p87;
$L__BB11_134:
	mul.rn.f32 	%f71, %f315, %f315;
	and.b32  	%r1177, %r1796, 1;
	setp.eq.b32 	%p88, %r1177, 1;
	selp.f32 	%f72, 0f3F800000, %f315, %p88;
	fma.rn.f32 	%f73, %f71, %f72, 0f00000000;
	fma.rn.f32 	%f74, %f71, 0f37CBAC00, 0fBAB607ED;
	selp.f32 	%f75, %f74, 0fB94D4153, %p88;
	selp.f32 	%f76, 0f3D2AAABB, 0f3C0885E4, %p88;
	fma.rn.f32 	%f77, %f75, %f71, %f76;
	selp.f32 	%f78, 0fBEFFFFFF, 0fBE2AAAA8, %p88;
	fma.rn.f32 	%f79, %f77, %f71, %f78;
	fma.rn.f32 	%f80, %f79, %f73, %f72;
	and.b32  	%r1178, %r1796, 2;
	setp.eq.s32 	%p89, %r1178, 0;
	mov.f32 	%f81, 0f00000000;
	sub.f32 	%f82, %f81, %f80;
	selp.f32 	%f7, %f80, %f82, %p89;
	mov.u32 	%r1800, %r1816;
	mov.f32 	%f316, %f320;
	@%p2 bra 	$L__BB11_140;
	mov.b64 	%rd320, 0;
	mov.b32 	%r1797, 0;
	mov.u64 	%rd318, __cudart_i2opi_f;
	mov.u64 	%rd319, %rd3;
$L__BB11_136:
	.pragma "nounroll";
	ld.global.nc.u32 	%r1180, [%rd318];
	mad.wide.u32 	%rd140, %r1180, %r554, %rd320;
	shr.u64 	%rd320, %rd140, 32;
	st.local.u32 	[%rd319], %rd140;
	add.s32 	%r1797, %r1797, 1;
	add.s64 	%rd319, %rd319, 4;
	add.s64 	%rd318, %rd318, 4;
	setp.ne.s32 	%p90, %r1797, 6;
	@%p90 bra 	$L__BB11_136;
	setp.eq.s32 	%p91, %r555, 0;
	st.local.u32 	[%rd3+24], %rd320;
	ld.local.u32 	%r1798, [%rd17+24];
	ld.local.u32 	%r1799, [%rd17+20];
	@%p91 bra 	$L__BB11_139;
	shl.b32 	%r1181, %r1798, %r555;
	shr.u32 	%r1182, %r1799, %r556;
	add.s32 	%r1798, %r1182, %r1181;
	shl.b32 	%r1183, %r1799, %r555;
	ld.local.u32 	%r1184, [%rd17+16];
	shr.u32 	%r1185, %r1184, %r556;
	add.s32 	%r1799, %r1185, %r1183;
$L__BB11_139:
	setp.lt.s32 	%p92, %r553, 0;
	shr.u32 	%r1186, %r1798, 30;
	shf.l.wrap.b32 	%r1187, %r1799, %r1798, 2;
	shl.b32 	%r1188, %r1799, 2;
	shr.u32 	%r1189, %r1187, 31;
	add.s32 	%r1190, %r1189, %r1186;
	neg.s32 	%r1191, %r1190;
	selp.b32 	%r1800, %r1191, %r1190, %p92;
	xor.b32  	%r1192, %r1187, %r553;
	shr.s32 	%r1193, %r1187, 31;
	xor.b32  	%r1194, %r1193, %r1187;
	xor.b32  	%r1195, %r1193, %r1188;
	cvt.u64.u32 	%rd141, %r1194;
	shl.b64 	%rd142, %rd141, 32;
	cvt.u64.u32 	%rd143, %r1195;
	or.b64  	%rd144, %rd142, %rd143;
	cvt.rn.f64.s64 	%fd204, %rd144;
	mul.f64 	%fd205, %fd204, 0d3BF921FB54442D19;
	cvt.rn.f32.f64 	%f83, %fd205;
	neg.f32 	%f84, %f83;
	setp.lt.s32 	%p93, %r1192, 0;
	selp.f32 	%f316, %f84, %f83, %p93;
$L__BB11_140:
	setp.eq.f32 	%p94, %f2, 0f7F800000;
	setp.ltu.f32 	%p95, %f2, 0f47CE4780;
	add.s32 	%r1196, %r1800, 1;
	mul.rn.f32 	%f85, %f316, %f316;
	and.b32  	%r1197, %r1800, 1;
	setp.eq.b32 	%p96, %r1197, 1;
	selp.f32 	%f86, %f316, 0f3F800000, %p96;
	fma.rn.f32 	%f87, %f85, %f86, 0f00000000;
	fma.rn.f32 	%f88, %f85, 0f37CBAC00, 0fBAB607ED;
	selp.f32 	%f89, 0fB94D4153, %f88, %p96;
	selp.f32 	%f90, 0f3C0885E4, 0f3D2AAABB, %p96;
	fma.rn.f32 	%f91, %f89, %f85, %f90;
	selp.f32 	%f92, 0fBE2AAAA8, 0fBEFFFFFF, %p96;
	fma.rn.f32 	%f93, %f91, %f85, %f92;
	fma.rn.f32 	%f94, %f93, %f87, %f86;
	and.b32  	%r1198, %r1196, 2;
	setp.eq.s32 	%p97, %r1198, 0;
	mov.f32 	%f95, 0f00000000;
	sub.f32 	%f96, %f95, %f94;
	selp.f32 	%f97, %f94, %f96, %p97;
	cvt.f64.f32 	%fd206, %f97;
	div.rn.f64 	%fd207, %fd26, %fd23;
	mul.f64 	%fd208, %fd207, %fd206;
	cvt.f64.f32 	%fd209, %f7;
	mul.f64 	%fd210, %fd21, %fd208;
	fma.rn.f64 	%fd27, %fd209, 0d0000000000000000, %fd210;
	or.pred  	%p3, %p95, %p94;
	selp.b32 	%r1824, %r557, 0, %p95;
	selp.f32 	%f322, %f1, %f3, %p95;
	mov.u32 	%r1804, %r1824;
	mov.f32 	%f317, %f322;
	@%p3 bra 	$L__BB11_146;
	mov.b64 	%rd323, 0;
	mov.b32 	%r1801, 0;
	mov.u64 	%rd321, __cudart_i2opi_f;
	mov.u64 	%rd322, %rd2;
$L__BB11_142:
	.pragma "nounroll";
	ld.global.nc.u32 	%r1200, [%rd321];
	mad.wide.u32 	%rd147, %r1200, %r559, %rd323;
	shr.u64 	%rd323, %rd147, 32;
	st.local.u32 	[%rd322], %rd147;
	add.s32 	%r1801, %r1801, 1;
	add.s64 	%rd322, %rd322, 4;
	add.s64 	%rd321, %rd321, 4;
	setp.ne.s32 	%p98, %r1801, 6;
	@%p98 bra 	$L__BB11_142;
	setp.eq.s32 	%p99, %r560, 0;
	st.local.u32 	[%rd2+24], %rd323;
	ld.local.u32 	%r1802, [%rd18+24];
	ld.local.u32 	%r1803, [%rd18+20];
	@%p99 bra 	$L__BB11_145;
	shl.b32 	%r1201, %r1802, %r560;
	shr.u32 	%r1202, %r1803, %r561;
	add.s32 	%r1802, %r1202, %r1201;
	shl.b32 	%r1203, %r1803, %r560;
	ld.local.u32 	%r1204, [%rd18+16];
	shr.u32 	%r1205, %r1204, %r561;
	add.s32 	%r1803, %r1205, %r1203;
$L__BB11_145:
	setp.lt.s32 	%p100, %r558, 0;
	shr.u32 	%r1206, %r1802, 30;
	shf.l.wrap.b32 	%r1207, %r1803, %r1802, 2;
	shl.b32 	%r1208, %r1803, 2;
	shr.u32 	%r1209, %r1207, 31;
	add.s32 	%r1210, %r1209, %r1206;
	neg.s32 	%r1211, %r1210;
	selp.b32 	%r1804, %r1211, %r1210, %p100;
	xor.b32  	%r1212, %r1207, %r558;
	shr.s32 	%r1213, %r1207, 31;
	xor.b32  	%r1214, %r1213, %r1207;
	xor.b32  	%r1215, %r1213, %r1208;
	cvt.u64.u32 	%rd148, %r1214;
	shl.b64 	%rd149, %rd148, 32;
	cvt.u64.u32 	%rd150, %r1215;
	or.b64  	%rd151, %rd149, %rd150;
	cvt.rn.f64.s64 	%fd211, %rd151;
	mul.f64 	%fd212, %fd211, 0d3BF921FB54442D19;
	cvt.rn.f32.f64 	%f98, %fd212;
	neg.f32 	%f99, %f98;
	setp.lt.s32 	%p101, %r1212, 0;
	selp.f32 	%f317, %f99, %f98, %p101;
$L__BB11_146:
	mul.rn.f32 	%f100, %f317, %f317;
	and.b32  	%r1216, %r1804, 1;
	setp.eq.b32 	%p102, %r1216, 1;
	selp.f32 	%f101, 0f3F800000, %f317, %p102;
	fma.rn.f32 	%f102, %f100, %f101, 0f00000000;
	fma.rn.f32 	%f103, %f100, 0f37CBAC00, 0fBAB607ED;
	selp.f32 	%f104, %f103, 0fB94D4153, %p102;
	selp.f32 	%f105, 0f3D2AAABB, 0f3C0885E4, %p102;
	fma.rn.f32 	%f106, %f104, %f100, %f105;
	selp.f32 	%f107, 0fBEFFFFFF, 0fBE2AAAA8, %p102;
	fma.rn.f32 	%f108, %f106, %f100, %f107;
	fma.rn.f32 	%f109, %f108, %f102, %f101;
	and.b32  	%r1217, %r1804, 2;
	setp.eq.s32 	%p103, %r1217, 0;
	mov.f32 	%f110, 0f00000000;
	sub.f32 	%f111, %f110, %f109;
	selp.f32 	%f13, %f109, %f111, %p103;
	mov.u32 	%r1808, %r1824;
	mov.f32 	%f318, %f322;
	@%p3 bra 	$L__BB11_152;
	mov.b64 	%rd326, 0;
	mov.b32 	%r1805, 0;
	mov.u64 	%rd324, __cudart_i2opi_f;
	mov.u64 	%rd325, %rd1;
$L__BB11_148:
	.pragma "nounroll";
	ld.global.nc.u32 	%r1219, [%rd324];
	mad.wide.u32 	%rd154, %r1219, %r559, %rd326;
	shr.u64 	%rd326, %rd154, 32;
	st.local.u32 	[%rd325], %rd154;
	add.s32 	%r1805, %r1805, 1;
	add.s64 	%rd325, %rd325, 4;
	add.s64 	%rd324, %rd324, 4;
	setp.ne.s32 	%p104, %r1805, 6;
	@%p104 bra 	$L__BB11_148;
	setp.eq.s32 	%p105, %r560, 0;
	st.local.u32 	[%rd1+24], %rd326;
	ld.local.u32 	%r1806, [%rd19+24];
	ld.local.u32 	%r1807, [%rd19+20];
	@%p105 bra 	$L__BB11_151;
	shl.b32 	%r1220, %r1806, %r560;
	shr.u32 	%r1221, %r1807, %r561;
	add.s32 	%r1806, %r1221, %r1220;
	shl.b32 	%r1222, %r1807, %r560;
	ld.local.u32 	%r1223, [%rd19+16];
	shr.u32 	%r1224, %r1223, %r561;
	add.s32 	%r1807, %r1224, %r1222;
$L__BB11_151:
	setp.lt.s32 	%p106, %r558, 0;
	shr.u32 	%r1225, %r1806, 30;
	shf.l.wrap.b32 	%r1226, %r1807, %r1806, 2;
	shl.b32 	%r1227, %r1807, 2;
	shr.u32 	%r1228, %r1226, 31;
	add.s32 	%r1229, %r1228, %r1225;
	neg.s32 	%r1230, %r1229;
	selp.b32 	%r1808, %r1230, %r1229, %p106;
	xor.b32  	%r1231, %r1226, %r558;
	shr.s32 	%r1232, %r1226, 31;
	xor.b32  	%r1233, %r1232, %r1226;
	xor.b32  	%r1234, %r1232, %r1227;
	cvt.u64.u32 	%rd155, %r1233;
	shl.b64 	%rd156, %rd155, 32;
	cvt.u64.u32 	%rd157, %r1234;
	or.b64  	%rd158, %rd156, %rd157;
	cvt.rn.f64.s64 	%fd213, %rd158;
	mul.f64 	%fd214, %fd213, 0d3BF921FB54442D19;
	cvt.rn.f32.f64 	%f112, %fd214;
	neg.f32 	%f113, %f112;
	setp.lt.s32 	%p107, %r1231, 0;
	selp.f32 	%f318, %f113, %f112, %p107;
$L__BB11_152:
	setp.lt.f64 	%p108, %fd5, 0d0000000000000000;
	add.s32 	%r1235, %r1808, 1;
	mul.rn.f32 	%f114, %f318, %f318;
	and.b32  	%r1236, %r1808, 1;
	setp.eq.b32 	%p109, %r1236, 1;
	selp.f32 	%f115, %f318, 0f3F800000, %p109;
	fma.rn.f32 	%f116, %f114, %f115, 0f00000000;
	fma.rn.f32 	%f117, %f114, 0f37CBAC00, 0fBAB607ED;
	selp.f32 	%f118, 0fB94D4153, %f117, %p109;
	selp.f32 	%f119, 0f3C0885E4, 0f3D2AAABB, %p109;
	fma.rn.f32 	%f120, %f118, %f114, %f119;
	selp.f32 	%f121, 0fBE2AAAA8, 0fBEFFFFFF, %p109;
	fma.rn.f32 	%f122, %f120, %f114, %f121;
	fma.rn.f32 	%f123, %f122, %f116, %f115;
	and.b32  	%r1237, %r1235, 2;
	setp.eq.s32 	%p110, %r1237, 0;
	mov.f32 	%f124, 0f00000000;
	sub.f32 	%f125, %f124, %f123;
	selp.f32 	%f126, %f123, %f125, %p110;
	cvt.f64.f32 	%fd215, %f126;
	setp.lt.f64 	%p111, %fd13, 0d0000000000000000;
	selp.f64 	%fd216, 0dBFF0000000000000, 0d3FF0000000000000, %p111;
	div.rn.f64 	%fd217, %fd216, %fd25;
	mul.f64 	%fd218, %fd217, %fd215;
	mul.f64 	%fd219, %fd24, %fd218;
	cvt.f64.f32 	%fd220, %f13;
	sub.f64 	%fd221, %fd219, %fd220;
	add.f64 	%fd585, %fd27, %fd221;
	mov.f64 	%fd222, 0d0000000000000000;
	sub.f64 	%fd223, %fd222, %fd22;
	fma.rn.f64 	%fd224, %fd223, 0d3FD0000000000000, 0d3FF0000000000000;
	neg.f64 	%fd225, %fd224;
	selp.f64 	%fd226, %fd225, %fd224, %p108;
	div.rn.f64 	%fd29, %fd226, %fd23;
	mov.u32 	%r1812, %r1816;
	mov.f32 	%f319, %f320;
	@%p2 bra 	$L__BB11_158;
	mov.b64 	%rd329, 0;
	mov.b32 	%r1809, 0;
	mov.u64 	%rd327, __cudart_i2opi_f;
	mov.u64 	%rd328, %rd4;
$L__BB11_154:
	.pragma "nounroll";
	ld.global.nc.u32 	%r1239, [%rd327];
	mad.wide.u32 	%rd161, %r1239, %r554, %rd329;
	shr.u64 	%rd329, %rd161, 32;
	st.local.u32 	[%rd328], %rd161;
	add.s32 	%r1809, %r1809, 1;
	add.s64 	%rd328, %rd328, 4;
	add.s64 	%rd327, %rd327, 4;
	setp.ne.s32 	%p112, %r1809, 6;
	@%p112 bra 	$L__BB11_154;
	setp.eq.s32 	%p113, %r555, 0;
	st.local.u32 	[%rd4+24], %rd329;
	ld.local.u32 	%r1810, [%rd16+24];
	ld.local.u32 	%r1811, [%rd16+20];
	@%p113 bra 	$L__BB11_157;
	shl.b32 	%r1240, %r1810, %r555;
	shr.u32 	%r1241, %r1811, %r556;
	add.s32 	%r1810, %r1241, %r1240;
	shl.b32 	%r1242, %r1811, %r555;
	ld.local.u32 	%r1243, [%rd16+16];
	shr.u32 	%r1244, %r1243, %r556;
	add.s32 	%r1811, %r1244, %r1242;
$L__BB11_157:
	setp.lt.s32 	%p114, %r553, 0;
	shr.u32 	%r1245, %r1810, 30;
	shf.l.wrap.b32 	%r1246, %r1811, %r1810, 2;
	shl.b32 	%r1247, %r1811, 2;
	shr.u32 	%r1248, %r1246, 31;
	add.s32 	%r1249, %r1248, %r1245;
	neg.s32 	%r1250, %r1249;
	selp.b32 	%r1812, %r1250, %r1249, %p114;
	xor.b32  	%r1251, %r1246, %r553;
	shr.s32 	%r1252, %r1246, 31;
	xor.b32  	%r1253, %r1252, %r1246;
	xor.b32  	%r1254, %r1252, %r1247;
	cvt.u64.u32 	%rd162, %r1253;
	shl.b64 	%rd163, %rd162, 32;
	cvt.u64.u32 	%rd164, %r1254;
	or.b64  	%rd165, %rd163, %rd164;
	cvt.rn.f64.s64 	%fd227, %rd165;
	mul.f64 	%fd228, %fd227, 0d3BF921FB54442D19;
	cvt.rn.f32.f64 	%f127, %fd228;
	neg.f32 	%f128, %f127;
	setp.lt.s32 	%p115, %r1251, 0;
	selp.f32 	%f319, %f128, %f127, %p115;
$L__BB11_158:
	mul.rn.f32 	%f129, %f319, %f319;
	and.b32  	%r1255, %r1812, 1;
	setp.eq.b32 	%p116, %r1255, 1;
	selp.f32 	%f130, 0f3F800000, %f319, %p116;
	fma.rn.f32 	%f131, %f129, %f130, 0f00000000;
	fma.rn.f32 	%f132, %f129, 0f37CBAC00, 0fBAB607ED;
	selp.f32 	%f133, %f132, 0fB94D4153, %p116;
	selp.f32 	%f134, 0f3D2AAABB, 0f3C0885E4, %p116;
	fma.rn.f32 	%f135, %f133, %f129, %f134;
	selp.f32 	%f136, 0fBEFFFFFF, 0fBE2AAAA8, %p116;
	fma.rn.f32 	%f137, %f135, %f129, %f136;
	fma.rn.f32 	%f138, %f137, %f131, %f130;
	and.b32  	%r1256, %r1812, 2;
	setp.eq.s32 	%p117, %r1256, 0;
	mov.f32 	%f139, 0f00000000;
	sub.f32 	%f140, %f139, %f138;
	selp.f32 	%f18, %f138, %f140, %p117;
	@%p2 bra 	$L__BB11_164;
	mov.b64 	%rd332, 0;
	mov.b32 	%r1813, 0;
	mov.u64 	%rd330, __cudart_i2opi_f;
	mov.u64 	%rd331, %rd3;
$L__BB11_160:
	.pragma "nounroll";
	ld.global.nc.u32 	%r1258, [%rd330];
	mad.wide.u32 	%rd168, %r1258, %r554, %rd332;
	shr.u64 	%rd332, %rd168, 32;
	st.local.u32 	[%rd331], %rd168;
	add.s32 	%r1813, %r1813, 1;
	add.s64 	%rd331, %rd331, 4;
	add.s64 	%rd330, %rd330, 4;
	setp.ne.s32 	%p118, %r1813, 6;
	@%p118 bra 	$L__BB11_160;
	setp.eq.s32 	%p119, %r555, 0;
	st.local.u32 	[%rd3+24], %rd332;
	ld.local.u32 	%r1814, [%rd17+24];
	ld.local.u32 	%r1815, [%rd17+20];
	@%p119 bra 	$L__BB11_163;
	shl.b32 	%r1259, %r1814, %r555;
	shr.u32 	%r1260, %r1815, %r556;
	add.s32 	%r1814, %r1260, %r1259;
	shl.b32 	%r1261, %r1815, %r555;
	ld.local.u32 	%r1262, [%rd17+16];
	shr.u32 	%r1263, %r1262, %r556;
	add.s32 	%r1815, %r1263, %r1261;
$L__BB11_163:
	setp.lt.s32 	%p120, %r553, 0;
	shr.u32 	%r1264, %r1814, 30;
	shf.l.wrap.b32 	%r1265, %r1815, %r1814, 2;
	shl.b32 	%r1266, %r1815, 2;
	shr.u32 	%r1267, %r1265, 31;
	add.s32 	%r1268, %r1267, %r1264;
	neg.s32 	%r1269, %r1268;
	selp.b32 	%r1816, %r1269, %r1268, %p120;
	xor.b32  	%r1270, %r1265, %r553;
	shr.s32 	%r1271, %r1265, 31;
	xor.b32  	%r1272, %r1271, %r1265;
	xor.b32  	%r1273, %r1271, %r1266;
	cvt.u64.u32 	%rd169, %r1272;
	shl.b64 	%rd170, %rd169, 32;
	cvt.u64.u32 	%rd171, %r1273;
	or.b64  	%rd172, %rd170, %rd171;
	cvt.rn.f64.s64 	%fd229, %rd172;
	mul.f64 	%fd230, %fd229, 0d3BF921FB54442D19;
	cvt.rn.f32.f64 	%f141, %fd230;
	neg.f32 	%f142, %f141;
	setp.lt.s32 	%p121, %r1270, 0;
	selp.f32 	%f320, %f142, %f141, %p121;
$L__BB11_164:
	setp.lt.f64 	%p122, %fd13, 0d0000000000000000;
	add.s32 	%r1274, %r1816, 1;
	mul.rn.f32 	%f143, %f320, %f320;
	and.b32  	%r1275, %r1816, 1;
	setp.eq.b32 	%p123, %r1275, 1;
	selp.f32 	%f144, %f320, 0f3F800000, %p123;
	fma.rn.f32 	%f145, %f143, %f144, 0f00000000;
	fma.rn.f32 	%f146, %f143, 0f37CBAC00, 0fBAB607ED;
	selp.f32 	%f147, 0fB94D4153, %f146, %p123;
	selp.f32 	%f148, 0f3C0885E4, 0f3D2AAABB, %p123;
	fma.rn.f32 	%f149, %f147, %f143, %f148;
	selp.f32 	%f150, 0fBE2AAAA8, 0fBEFFFFFF, %p123;
	fma.rn.f32 	%f151, %f149, %f143, %f150;
	fma.rn.f32 	%f152, %f151, %f145, %f144;
	and.b32  	%r1276, %r1274, 2;
	setp.eq.s32 	%p124, %r1276, 0;
	mov.f32 	%f153, 0f00000000;
	sub.f32 	%f154, %f153, %f152;
	selp.f32 	%f155, %f152, %f154, %p124;
	cvt.f64.f32 	%fd231, %f155;
	mul.f64 	%fd232, %fd29, %fd231;
	mul.f64 	%fd233, %fd21, %fd232;
	cvt.f64.f32 	%fd234, %f18;
	sub.f64 	%fd30, %fd233, %fd234;
	selp.f64 	%fd235, 0d3FF0000000000000, 0dBFF0000000000000, %p122;
	div.rn.f64 	%fd31, %fd235, %fd25;
	mov.u32 	%r1820, %r1824;
	mov.f32 	%f321, %f322;
	@%p3 bra 	$L__BB11_170;
	mov.b64 	%rd335, 0;
	mov.b32 	%r1817, 0;
	mov.u64 	%rd333, __cudart_i2opi_f;
	mov.u64 	%rd334, %rd2;
$L__BB11_166:
	.pragma "nounroll";
	ld.global.nc.u32 	%r1278, [%rd333];
	mad.wide.u32 	%rd175, %r1278, %r559, %rd335;
	shr.u64 	%rd335, %rd175, 32;
	st.local.u32 	[%rd334], %rd175;
	add.s32 	%r1817, %r1817, 1;
	add.s64 	%rd334, %rd334, 4;
	add.s64 	%rd333, %rd333, 4;
	setp.ne.s32 	%p125, %r1817, 6;
	@%p125 bra 	$L__BB11_166;
	setp.eq.s32 	%p126, %r560, 0;
	st.local.u32 	[%rd2+24], %rd335;
	ld.local.u32 	%r1818, [%rd18+24];
	ld.local.u32 	%r1819, [%rd18+20];
	@%p126 bra 	$L__BB11_169;
	shl.b32 	%r1279, %r1818, %r560;
	shr.u32 	%r1280, %r1819, %r561;
	add.s32 	%r1818, %r1280, %r1279;
	shl.b32 	%r1281, %r1819, %r560;
	ld.local.u32 	%r1282, [%rd18+16];
	shr.u32 	%r1283, %r1282, %r561;
	add.s32 	%r1819, %r1283, %r1281;
$L__BB11_169:
	setp.lt.s32 	%p127, %r558, 0;
	shr.u32 	%r1284, %r1818, 30;
	shf.l.wrap.b32 	%r1285, %r1819, %r1818, 2;
	shl.b32 	%r1286, %r1819, 2;
	shr.u32 	%r1287, %r1285, 31;
	add.s32 	%r1288, %r1287, %r1284;
	neg.s32 	%r1289, %r1288;
	selp.b32 	%r1820, %r1289, %r1288, %p127;
	xor.b32  	%r1290, %r1285, %r558;
	shr.s32 	%r1291, %r1285, 31;
	xor.b32  	%r1292, %r1291, %r1285;
	xor.b32  	%r1293, %r1291, %r1286;
	cvt.u64.u32 	%rd176, %r1292;
	shl.b64 	%rd177, %rd176, 32;
	cvt.u64.u32 	%rd178, %r1293;
	or.b64  	%rd179, %rd177, %rd178;
	cvt.rn.f64.s64 	%fd236, %rd179;
	mul.f64 	%fd237, %fd236, 0d3BF921FB54442D19;
	cvt.rn.f32.f64 	%f156, %fd237;
	neg.f32 	%f157, %f156;
	setp.lt.s32 	%p128, %r1290, 0;
	selp.f32 	%f321, %f157, %f156, %p128;
$L__BB11_170:
	mul.rn.f32 	%f158, %f321, %f321;
	and.b32  	%r1294, %r1820, 1;
	setp.eq.b32 	%p129, %r1294, 1;
	selp.f32 	%f159, 0f3F800000, %f321, %p129;
	fma.rn.f32 	%f160, %f158, %f159, 0f00000000;
	fma.rn.f32 	%f161, %f158, 0f37CBAC00, 0fBAB607ED;
	selp.f32 	%f162, %f161, 0fB94D4153, %p129;
	selp.f32 	%f163, 0f3D2AAABB, 0f3C0885E4, %p129;
	fma.rn.f32 	%f164, %f162, %f158, %f163;
	selp.f32 	%f165, 0fBEFFFFFF, 0fBE2AAAA8, %p129;
	fma.rn.f32 	%f166, %f164, %f158, %f165;
	fma.rn.f32 	%f167, %f166, %f160, %f159;
	and.b32  	%r1295, %r1820, 2;
	setp.eq.s32 	%p130, %r1295, 0;
	mov.f32 	%f168, 0f00000000;
	sub.f32 	%f169, %f168, %f167;
	selp.f32 	%f23, %f167, %f169, %p130;
	@%p3 bra 	$L__BB11_176;
	mov.b64 	%rd336, 0;
	mov.b32 	%r1821, 0;
	mov.u64 	%rd182, __cudart_i2opi_f;
$L__BB11_172:
	.pragma "nounroll";
	mul.wide.u32 	%rd181, %r1821, 4;
	add.s64 	%rd183, %rd182, %rd181;
	ld.global.nc.u32 	%r1297, [%rd183];
	mad.wide.u32 	%rd184, %r1297, %r559, %rd336;
	shr.u64 	%rd336, %rd184, 32;
	add.s64 	%rd185, %rd1, %rd181;
	st.local.u32 	[%rd185], %rd184;
	add.s32 	%r1821, %r1821, 1;
	setp.ne.s32 	%p131, %r1821, 6;
	@%p131 bra 	$L__BB11_172;
	setp.eq.s32 	%p132, %r560, 0;
	st.local.u32 	[%rd1+24], %rd336;
	ld.local.u32 	%r1822, [%rd19+24];
	ld.local.u32 	%r1823, [%rd19+20];
	@%p132 bra 	$L__BB11_175;
	shl.b32 	%r1298, %r1822, %r560;
	shr.u32 	%r1299, %r1823, %r561;
	add.s32 	%r1822, %r1299, %r1298;
	shl.b32 	%r1300, %r1823, %r560;
	ld.local.u32 	%r1301, [%rd19+16];
	shr.u32 	%r1302, %r1301, %r561;
	add.s32 	%r1823, %r1302, %r1300;
$L__BB11_175:
	setp.lt.s32 	%p133, %r558, 0;
	shr.u32 	%r1303, %r1822, 30;
	shf.l.wrap.b32 	%r1304, %r1823, %r1822, 2;
	shl.b32 	%r1305, %r1823, 2;
	shr.u32 	%r1306, %r1304, 31;
	add.s32 	%r1307, %r1306, %r1303;
	neg.s32 	%r1308, %r1307;
	selp.b32 	%r1824, %r1308, %r1307, %p133;
	xor.b32  	%r1309, %r1304, %r558;
	shr.s32 	%r1310, %r1304, 31;
	xor.b32  	%r1311, %r1310, %r1304;
	xor.b32  	%r1312, %r1310, %r1305;
	cvt.u64.u32 	%rd186, %r1311;
	shl.b64 	%rd187, %rd186, 32;
	cvt.u64.u32 	%rd188, %r1312;
	or.b64  	%rd189, %rd187, %rd188;
	cvt.rn.f64.s64 	%fd238, %rd189;
	mul.f64 	%fd239, %fd238, 0d3BF921FB54442D19;
	cvt.rn.f32.f64 	%f170, %fd239;
	neg.f32 	%f171, %f170;
	setp.lt.s32 	%p134, %r1309, 0;
	selp.f32 	%f322, %f171, %f170, %p134;
$L__BB11_176:
	ld.param.u32 	%r1501, [_Z14optimizeKernelIN4util9EggholderILi2EEELi2ELj256EEvddPdPiS3_S3_iib_param_7];
	add.s32 	%r1313, %r1824, 1;
	mul.rn.f32 	%f172, %f322, %f322;
	and.b32  	%r1314, %r1824, 1;
	setp.eq.b32 	%p135, %r1314, 1;
	selp.f32 	%f173, %f322, 0f3F800000, %p135;
	fma.rn.f32 	%f174, %f172, %f173, 0f00000000;
	fma.rn.f32 	%f175, %f172, 0f37CBAC00, 0fBAB607ED;
	selp.f32 	%f176, 0fB94D4153, %f175, %p135;
	selp.f32 	%f177, 0f3C0885E4, 0f3D2AAABB, %p135;
	fma.rn.f32 	%f178, %f176, %f172, %f177;
	selp.f32 	%f179, 0fBE2AAAA8, 0fBEFFFFFF, %p135;
	fma.rn.f32 	%f180, %f178, %f172, %f179;
	fma.rn.f32 	%f181, %f180, %f174, %f173;
	and.b32  	%r1315, %r1313, 2;
	setp.eq.s32 	%p136, %r1315, 0;
	mov.f32 	%f182, 0f00000000;
	sub.f32 	%f183, %f182, %f181;
	selp.f32 	%f184, %f181, %f183, %p136;
	cvt.f64.f32 	%fd240, %f184;
	mul.f64 	%fd241, %fd31, %fd240;
	cvt.f64.f32 	%fd242, %f23;
	mul.f64 	%fd243, %fd24, %fd241;
	fma.rn.f64 	%fd244, %fd242, 0d0000000000000000, %fd243;
	add.f64 	%fd584, %fd30, %fd244;
	setp.lt.s32 	%p137, %r1501, 1;
	@%p137 bra 	$L__BB11_255;
	mov.b32 	%r1825, 0;
	mov.f64 	%fd578, 0d3FF0000000000000;
	mov.f64 	%fd576, 0d0000000000000000;
	mov.u64 	%rd200, $str$1;
	mov.f64 	%fd577, %fd576;
	mov.f64 	%fd579, %fd578;
$L__BB11_178:
	mul.f64 	%fd247, %fd584, %fd584;
	fma.rn.f64 	%fd248, %fd585, %fd585, %fd247;
	sqrt.rn.f64 	%fd249, %fd248;
	setp.lt.f64 	%p138, %fd249, 0d3E45798EE2308C3A;
	@%p138 bra 	$L__BB11_255;
	fma.rn.f64 	%fd251, %fd578, %fd585, 0d0000000000000000;
	fma.rn.f64 	%fd44, %fd577, %fd584, %fd251;
	fma.rn.f64 	%fd252, %fd576, %fd585, 0d0000000000000000;
	fma.rn.f64 	%fd45, %fd579, %fd584, %fd252;
	mul.f64 	%fd253, %fd44, %fd585;
	mov.f64 	%fd254, 0d0000000000000000;
	sub.f64 	%fd255, %fd254, %fd253;
	mul.f64 	%fd256, %fd45, %fd584;
	sub.f64 	%fd46, %fd255, %fd256;
	mov.f64 	%fd572, 0d3FF0000000000000;
	mov.b32 	%r1826, 0;
$L__BB11_180:
	mul.f64 	%fd257, %fd44, %fd572;
	sub.f64 	%fd48, %fd583, %fd257;
	mul.f64 	%fd258, %fd45, %fd572;
	sub.f64 	%fd259, %fd582, %fd258;
	add.f64 	%fd49, %fd259, 0d4047800000000000;
	fma.rn.f64 	%fd260, %fd48, 0d3FE0000000000000, %fd259;
	add.f64 	%fd261, %fd260, 0d4047800000000000;
	abs.f64 	%fd262, %fd261;
	sqrt.rn.f64 	%fd50, %fd262;
	abs.f64 	%fd51, %fd50;
	setp.neu.f64 	%p139, %fd51, 0d7FF0000000000000;
	@%p139 bra 	$L__BB11_182;
	mov.f64 	%fd268, 0d0000000000000000;
	mul.rn.f64 	%fd570, %fd50, %fd268;
	mov.b32 	%r1827, 0;
	bra.uni 	$L__BB11_184;
$L__BB11_182:
	mul.f64 	%fd263, %fd50, 0d3FE45F306DC9C883;
	cvt.rni.s32.f64 	%r1827, %fd263;
	cvt.rn.f64.s32 	%fd264, %r1827;
	fma.rn.f64 	%fd265, %fd264, 0dBFF921FB54442D18, %fd50;
	fma.rn.f64 	%fd266, %fd264, 0dBC91A62633145C00, %fd265;
	fma.rn.f64 	%fd570, %fd264, 0dB97B839A252049C0, %fd266;
	setp.ltu.f64 	%p140, %fd51, 0d41E0000000000000;
	@%p140 bra 	$L__BB11_184;
	{ // callseq 75, 0
	.param .b64 param0;
	st.param.f64 	[param0], %fd50;
	.param .align 16 .b8 retval0[16];
	call.uni (retval0), 
	__internal_trig_reduction_slowpathd, 
	(
	param0
	);
	ld.param.f64 	%fd570, [retval0];
	ld.param.b32 	%r1827, [retval0+8];
	} // callseq 75
$L__BB11_184:
	shl.b32 	%r1320, %r1827, 6;
	cvt.u64.u32 	%rd190, %r1320;
	and.b64  	%rd191, %rd190, 64;
	add.s64 	%rd193, %rd117, %rd191;
	mul.rn.f64 	%fd269, %fd570, %fd570;
	and.b32  	%r1321, %r1827, 1;
	setp.eq.b32 	%p141, %r1321, 1;
	selp.f64 	%fd270, 0dBDA8FF8320FD8164, 0d3DE5DB65F9785EBA, %p141;
	ld.global.nc.v2.f64 	{%fd271, %fd272}, [%rd193];
	fma.rn.f64 	%fd273, %fd270, %fd269, %fd271;
	fma.rn.f64 	%fd274, %fd273, %fd269, %fd272;
	ld.global.nc.v2.f64 	{%fd275, %fd276}, [%rd193+16];
	fma.rn.f64 	%fd277, %fd274, %fd269, %fd275;
	fma.rn.f64 	%fd278, %fd277, %fd269, %fd276;
	ld.global.nc.v2.f64 	{%fd279, %fd280}, [%rd193+32];
	fma.rn.f64 	%fd281, %fd278, %fd269, %fd279;
	fma.rn.f64 	%fd282, %fd281, %fd269, %fd280;
	fma.rn.f64 	%fd283, %fd282, %fd570, %fd570;
	fma.rn.f64 	%fd284, %fd282, %fd269, 0d3FF0000000000000;
	selp.f64 	%fd285, %fd284, %fd283, %p141;
	and.b32  	%r1322, %r1827, 2;
	setp.eq.s32 	%p142, %r1322, 0;
	mov.f64 	%fd286, 0d0000000000000000;
	sub.f64 	%fd287, %fd286, %fd285;
	selp.f64 	%fd56, %fd285, %fd287, %p142;
	sub.f64 	%fd288, %fd48, %fd49;
	abs.f64 	%fd289, %fd288;
	sqrt.rn.f64 	%fd57, %fd289;
	abs.f64 	%fd58, %fd57;
	setp.neu.f64 	%p143, %fd58, 0d7FF0000000000000;
	@%p143 bra 	$L__BB11_186;
	mov.f64 	%fd295, 0d0000000000000000;
	mul.rn.f64 	%fd571, %fd57, %fd295;
	mov.b32 	%r1828, 0;
	bra.uni 	$L__BB11_188;
$L__BB11_186:
	mul.f64 	%fd290, %fd57, 0d3FE45F306DC9C883;
	cvt.rni.s32.f64 	%r1828, %fd290;
	cvt.rn.f64.s32 	%fd291, %r1828;
	fma.rn.f64 	%fd292, %fd291, 0dBFF921FB54442D18, %fd57;
	fma.rn.f64 	%fd293, %fd291, 0dBC91A62633145C00, %fd292;
	fma.rn.f64 	%fd571, %fd291, 0dB97B839A252049C0, %fd293;
	setp.ltu.f64 	%p144, %fd58, 0d41E0000000000000;
	@%p144 bra 	$L__BB11_188;
	{ // callseq 76, 0
	.param .b64 param0;
	st.param.f64 	[param0], %fd57;
	.param .align 16 .b8 retval0[16];
	call.uni (retval0), 
	__internal_trig_reduction_slowpathd, 
	(
	param0
	);
	ld.param.f64 	%fd571, [retval0];
	ld.param.b32 	%r1828, [retval0+8];
	} // callseq 76
$L__BB11_188:
	shl.b32 	%r1325, %r1828, 6;
	cvt.u64.u32 	%rd194, %r1325;
	and.b64  	%rd195, %rd194, 64;
	add.s64 	%rd197, %rd117, %rd195;
	mul.rn.f64 	%fd296, %fd571, %fd571;
	and.b32  	%r1326, %r1828, 1;
	setp.eq.b32 	%p145, %r1326, 1;
	selp.f64 	%fd297, 0dBDA8FF8320FD8164, 0d3DE5DB65F9785EBA, %p145;
	ld.global.nc.v2.f64 	{%fd298, %fd299}, [%rd197];
	fma.rn.f64 	%fd300, %fd297, %fd296, %fd298;
	fma.rn.f64 	%fd301, %fd300, %fd296, %fd299;
	ld.global.nc.v2.f64 	{%fd302, %fd303}, [%rd197+16];
	fma.rn.f64 	%fd304, %fd301, %fd296, %fd302;
	fma.rn.f64 	%fd305, %fd304, %fd296, %fd303;
	ld.global.nc.v2.f64 	{%fd306, %fd307}, [%rd197+32];
	fma.rn.f64 	%fd308, %fd305, %fd296, %fd306;
	fma.rn.f64 	%fd309, %fd308, %fd296, %fd307;
	fma.rn.f64 	%fd310, %fd309, %fd571, %fd571;
	fma.rn.f64 	%fd311, %fd309, %fd296, 0d3FF0000000000000;
	selp.f64 	%fd312, %fd311, %fd310, %p145;
	and.b32  	%r1327, %r1828, 2;
	setp.eq.s32 	%p146, %r1327, 0;
	mov.f64 	%fd313, 0d0000000000000000;
	sub.f64 	%fd314, %fd313, %fd312;
	selp.f64 	%fd315, %fd312, %fd314, %p146;
	neg.f64 	%fd316, %fd48;
	mul.f64 	%fd317, %fd315, %fd316;
	mul.f64 	%fd318, %fd49, %fd56;
	sub.f64 	%fd319, %fd317, %fd318;
	mul.f64 	%fd320, %fd572, 0d3FD3333333333333;
	fma.rn.f64 	%fd321, %fd46, %fd320, %fd586;
	setp.le.f64 	%p147, %fd319, %fd321;
	@%p147 bra 	$L__BB11_190;
	mul.f64 	%fd572, %fd572, 0d3FE0000000000000;
	add.s32 	%r1826, %r1826, 1;
	setp.ne.s32 	%p148, %r1826, 20;
	@%p148 bra 	$L__BB11_180;
$L__BB11_190:
	setp.neu.f64 	%p149, %fd572, 0d0000000000000000;
	@%p149 bra 	$L__BB11_192;
	cvta.to.local.u64 	%rd199, %rd98;
	st.local.u32 	[%rd199], %r1825;
	cvta.global.u64 	%rd201, %rd200;
	{ // callseq 77, 0
	.param .b64 param0;
	st.param.b64 	[param0], %rd201;
	.param .b64 param1;
	st.param.b64 	[param1], %rd98;
	.param .b32 retval0;
	call.uni (retval0), 
	vprintf, 
	(
	param0, 
	param1
	);
	ld.param.b32 	%r1328, [retval0];
	} // callseq 77
	mov.f64 	%fd572, 0d3F50624DD2F1A9FC;
$L__BB11_192:
	mul.f64 	%fd323, %fd44, %fd572;
	sub.f64 	%fd66, %fd583, %fd323;
	mul.f64 	%fd324, %fd45, %fd572;
	sub.f64 	%fd67, %fd582, %fd324;
	add.f64 	%fd68, %fd67, 0d4047800000000000;
	fma.rn.f64 	%fd325, %fd66, 0d3FE0000000000000, %fd67;
	add.f64 	%fd69, %fd325, 0d4047800000000000;
	abs.f64 	%fd326, %fd69;
	sqrt.rn.f64 	%fd70, %fd326;
	abs.f64 	%fd71, %fd70;
	setp.neu.f64 	%p150, %fd71, 0d7FF0000000000000;
	@%p150 bra 	$L__BB11_194;
	mov.f64 	%fd332, 0d0000000000000000;
	mul.rn.f64 	%fd574, %fd70, %fd332;
	mov.b32 	%r1829, 0;
	bra.uni 	$L__BB11_196;
$L__BB11_194:
	mul.f64 	%fd327, %fd70, 0d3FE45F306DC9C883;
	cvt.rni.s32.f64 	%r1829, %fd327;
	cvt.rn.f64.s32 	%fd328, %r1829;
	fma.rn.f64 	%fd329, %fd328, 0dBFF921FB54442D18, %fd70;
	fma.rn.f64 	%fd330, %fd328, 0dBC91A62633145C00, %fd329;
	fma.rn.f64 	%fd574, %fd328, 0dB97B839A252049C0, %fd330;
	setp.ltu.f64 	%p151, %fd71, 0d41E0000000000000;
	@%p151 bra 	$L__BB11_196;
	{ // callseq 78, 0
	.param .b64 param0;
	st.param.f64 	[param0], %fd70;
	.param .align 16 .b8 retval0[16];
	call.uni (retval0), 
	__internal_trig_reduction_slowpathd, 
	(
	param0
	);
	ld.param.f64 	%fd574, [retval0];
	ld.param.b32 	%r1829, [retval0+8];
	} // callseq 78
$L__BB11_196:
	shl.b32 	%r1332, %r1829, 6;
	cvt.u64.u32 	%rd202, %r1332;
	and.b64  	%rd203, %rd202, 64;
	add.s64 	%rd205, %rd117, %rd203;
	mul.rn.f64 	%fd333, %fd574, %fd574;
	and.b32  	%r1333, %r1829, 1;
	setp.eq.b32 	%p152, %r1333, 1;
	selp.f64 	%fd334, 0dBDA8FF8320FD8164, 0d3DE5DB65F9785EBA, %p152;
	ld.global.nc.v2.f64 	{%fd335, %fd336}, [%rd205];
	fma.rn.f64 	%fd337, %fd334, %fd333, %fd335;
	fma.rn.f64 	%fd338, %fd337, %fd333, %fd336;
	ld.global.nc.v2.f64 	{%fd339, %fd340}, [%rd205+16];
	fma.rn.f64 	%fd341, %fd338, %fd333, %fd339;
	fma.rn.f64 	%fd342, %fd341, %fd333, %fd340;
	ld.global.nc.v2.f64 	{%fd343, %fd344}, [%rd205+32];
	fma.rn.f64 	%fd345, %fd342, %fd333, %fd343;
	fma.rn.f64 	%fd346, %fd345, %fd333, %fd344;
	fma.rn.f64 	%fd347, %fd346, %fd574, %fd574;
	fma.rn.f64 	%fd348, %fd346, %fd333, 0d3FF0000000000000;
	selp.f64 	%fd349, %fd348, %fd347, %p152;
	and.b32  	%r1334, %r1829, 2;
	setp.eq.s32 	%p153, %r1334, 0;
	mov.f64 	%fd350, 0d0000000000000000;
	sub.f64 	%fd351, %fd350, %fd349;
	selp.f64 	%fd76, %fd349, %fd351, %p153;
	sub.f64 	%fd77, %fd66, %fd68;
	abs.f64 	%fd352, %fd77;
	sqrt.rn.f64 	%fd78, %fd352;
	abs.f64 	%fd79, %fd78;
	setp.neu.f64 	%p154, %fd79, 0d7FF0000000000000;
	@%p154 bra 	$L__BB11_198;
	mov.f64 	%fd358, 0d0000000000000000;
	mul.rn.f64 	%fd575, %fd78, %fd358;
	mov.b32 	%r1830, 0;
	bra.uni 	$L__BB11_200;
$L__BB11_198:
	mul.f64 	%fd353, %fd78, 0d3FE45F306DC9C883;
	cvt.rni.s32.f64 	%r1830, %fd353;
	cvt.rn.f64.s32 	%fd354, %r1830;
	fma.rn.f64 	%fd355, %fd354, 0dBFF921FB54442D18, %fd78;
	fma.rn.f64 	%fd356, %fd354, 0dBC91A62633145C00, %fd355;
	fma.rn.f64 	%fd575, %fd354, 0dB97B839A252049C0, %fd356;
	setp.ltu.f64 	%p155, %fd79, 0d41E0000000000000;
	@%p155 bra 	$L__BB11_200;
	{ // callseq 79, 0
	.param .b64 param0;
	st.param.f64 	[param0], %fd78;
	.param .align 16 .b8 retval0[16];
	call.uni (retval0), 
	__internal_trig_reduction_slowpathd, 
	(
	param0
	);
	ld.param.f64 	%fd575, [retval0];
	ld.param.b32 	%r1830, [retval0+8];
	} // callseq 79
$L__BB11_200:
	shl.b32 	%r1337, %r1830, 6;
	cvt.u64.u32 	%rd206, %r1337;
	and.b64  	%rd207, %rd206, 64;
	add.s64 	%rd209, %rd117, %rd207;
	mul.rn.f64 	%fd359, %fd575, %fd575;
	and.b32  	%r1338, %r1830, 1;
	setp.eq.b32 	%p156, %r1338, 1;
	selp.f64 	%fd360, 0dBDA8FF8320FD8164, 0d3DE5DB65F9785EBA, %p156;
	ld.global.nc.v2.f64 	{%fd361, %fd362}, [%rd209];
	fma.rn.f64 	%fd363, %fd360, %fd359, %fd361;
	fma.rn.f64 	%fd364, %fd363, %fd359, %fd362;
	ld.global.nc.v2.f64 	{%fd365, %fd366}, [%rd209+16];
	fma.rn.f64 	%fd367, %fd364, %fd359, %fd365;
	fma.rn.f64 	%fd368, %fd367, %fd359, %fd366;
	ld.global.nc.v2.f64 	{%fd369, %fd370}, [%rd209+32];
	fma.rn.f64 	%fd371, %fd368, %fd359, %fd369;
	fma.rn.f64 	%fd372, %fd371, %fd359, %fd370;
	fma.rn.f64 	%fd373, %fd372, %fd575, %fd575;
	fma.rn.f64 	%fd374, %fd372, %fd359, 0d3FF0000000000000;
	selp.f64 	%fd375, %fd374, %fd373, %p156;
	and.b32  	%r1339, %r1830, 2;
	setp.eq.s32 	%p157, %r1339, 0;
	mov.f64 	%fd376, 0d0000000000000000;
	sub.f64 	%fd377, %fd376, %fd375;
	selp.f64 	%fd378, %fd375, %fd377, %p157;
	neg.f64 	%fd379, %fd66;
	mul.f64 	%fd380, %fd378, %fd379;
	mul.f64 	%fd382, %fd68, %fd76;
	sub.f64 	%fd84, %fd380, %fd382;
	mul.f64 	%fd85, %fd66, 0d0000000000000000;
	setp.lt.f64 	%p158, %fd69, 0d0000000000000000;
	neg.f64 	%fd383, %fd69;
	selp.f64 	%fd384, %fd383, %fd69, %p158;
	cvt.rn.f32.f64 	%f185, %fd384;
	sqrt.rn.f32 	%f26, %f185;
	mul.f32 	%f186, %f26, 0f3F22F983;
	cvt.rni.s32.f32 	%r1340, %f186;
	cvt.rn.f32.s32 	%f187, %r1340;
	fma.rn.f32 	%f188, %f187, 0fBFC90FDA, %f26;
	fma.rn.f32 	%f189, %f187, 0fB3A22168, %f188;
	fma.rn.f32 	%f190, %f187, 0fA7C234C5, %f189;
	abs.f32 	%f191, %f26;
	setp.ltu.f32 	%p159, %f191, 0f47CE4780;
	setp.eq.f32 	%p160, %f191, 0f7F800000;
	mov.b32 	%r659, %f26;
	shr.u32 	%r1341, %r659, 23;
	and.b32  	%r1342, %r1341, 224;
	add.s32 	%r1343, %r1342, -128;
	shr.u32 	%r1344, %r1343, 5;
	and.b32  	%r660, %r1341, 31;
	mul.wide.u32 	%rd210, %r1344, 4;
	sub.s64 	%rd64, %rd4, %rd210;
	mov.f32 	%f192, 0f00000000;
	mul.rn.f32 	%f193, %f26, %f192;
	sub.s64 	%rd65, %rd3, %rd210;
	setp.lt.f64 	%p161, %fd77, 0d0000000000000000;
	neg.f64 	%fd385, %fd77;
	selp.f64 	%fd386, %fd385, %fd77, %p161;
	cvt.rn.f32.f64 	%f194, %fd386;
	sqrt.rn.f32 	%f27, %f194;
	mul.f32 	%f195, %f27, 0f3F22F983;
	cvt.rni.s32.f32 	%r661, %f195;
	cvt.rn.f32.s32 	%f196, %r661;
	fma.rn.f32 	%f197, %f196, 0fBFC90FDA, %f27;
	fma.rn.f32 	%f198, %f196, 0fB3A22168, %f197;
	fma.rn.f32 	%f28, %f196, 0fA7C234C5, %f198;
	abs.f32 	%f29, %f27;
	mov.b32 	%r662, %f27;
	shr.u32 	%r1345, %r662, 23;
	and.b32  	%r1346, %r1345, 224;
	add.s32 	%r1347, %r1346, -128;
	shr.u32 	%r1348, %r1347, 5;
	and.b32  	%r663, %r1345, 31;
	mul.wide.u32 	%rd211, %r1348, 4;
	sub.s64 	%rd66, %rd2, %rd211;
	mul.rn.f32 	%f30, %f27, %f192;
	sub.s64 	%rd67, %rd1, %rd211;
	mov.f64 	%fd387, 0d4000000000000000;
	sub.f64 	%fd388, %fd387, %fd85;
	fma.rn.f64 	%fd389, %fd388, 0d3FD0000000000000, 0d0000000000000000;
	neg.f64 	%fd390, %fd389;
	selp.f64 	%fd86, %fd390, %fd389, %p158;
	or.pred  	%p4, %p159, %p160;
	selp.b32 	%r1854, %r1340, 0, %p159;
	selp.f32 	%f328, %f190, %f193, %p159;
	mov.u32 	%r1834, %r1854;
	mov.f32 	%f323, %f328;
	@%p4 bra 	$L__BB11_206;
	mov.b64 	%rd339, 0;
	mov.b32 	%r1831, 0;
	mov.u64 	%rd337, __cudart_i2opi_f;
	mov.u64 	%rd338, %rd4;
$L__BB11_202:
	.pragma "nounroll";
	ld.global.nc.u32 	%r1350, [%rd337];
	shl.b32 	%r1351, %r659, 8;
	or.b32  	%r1352, %r1351, -2147483648;
	mad.wide.u32 	%rd214, %r1350, %r1352, %rd339;
	shr.u64 	%rd339, %rd214, 32;
	st.local.u32 	[%rd338], %rd214;
	add.s32 	%r1831, %r1831, 1;
	add.s64 	%rd338, %rd338, 4;
	add.s64 	%rd337, %rd337, 4;
	setp.ne.s32 	%p162, %r1831, 6;
	@%p162 bra 	$L__BB11_202;
	setp.eq.s32 	%p163, %r660, 0;
	st.local.u32 	[%rd4+24], %rd339;
	ld.local.u32 	%r1832, [%rd64+24];
	ld.local.u32 	%r1833, [%rd64+20];
	@%p163 bra 	$L__BB11_205;
	shf.l.wrap.b32 	%r1832, %r1833, %r1832, %r660;
	ld.local.u32 	%r1353, [%rd64+16];
	shf.l.wrap.b32 	%r1833, %r1353, %r1833, %r660;
$L__BB11_205:
	setp.lt.s32 	%p164, %r659, 0;
	shr.u32 	%r1354, %r1832, 30;
	shf.l.wrap.b32 	%r1355, %r1833, %r1832, 2;
	shl.b32 	%r1356, %r1833, 2;
	shr.u32 	%r1357, %r1355, 31;
	add.s32 	%r1358, %r1357, %r1354;
	neg.s32 	%r1359, %r1358;
	selp.b32 	%r1834, %r1359, %r1358, %p164;
	xor.b32  	%r1360, %r1355, %r659;
	shr.s32 	%r1361, %r1355, 31;
	xor.b32  	%r1362, %r1361, %r1355;
	xor.b32  	%r1363, %r1361, %r1356;
	cvt.u64.u32 	%rd215, %r1362;
	shl.b64 	%rd216, %rd215, 32;
	cvt.u64.u32 	%rd217, %r1363;
	or.b64  	%rd218, %rd216, %rd217;
	cvt.rn.f64.s64 	%fd391, %rd218;
	mul.f64 	%fd392, %fd391, 0d3BF921FB54442D19;
	cvt.rn.f32.f64 	%f199, %fd392;
	neg.f32 	%f200, %f199;
	setp.lt.s32 	%p165, %r1360, 0;
	selp.f32 	%f323, %f200, %f199, %p165;
$L__BB11_206:
	mul.rn.f32 	%f201, %f323, %f323;
	and.b32  	%r1364, %r1834, 1;
	setp.eq.b32 	%p166, %r1364, 1;
	selp.f32 	%f202, 0f3F800000, %f323, %p166;
	fma.rn.f32 	%f203, %f201, %f202, 0f00000000;
	fma.rn.f32 	%f204, %f201, 0f37CBAC00, 0fBAB607ED;
	selp.f32 	%f205, %f204, 0fB94D4153, %p166;
	selp.f32 	%f206, 0f3D2AAABB, 0f3C0885E4, %p166;
	fma.rn.f32 	%f207, %f205, %f201, %f206;
	selp.f32 	%f208, 0fBEFFFFFF, 0fBE2AAAA8, %p166;
	fma.rn.f32 	%f209, %f207, %f201, %f208;
	fma.rn.f32 	%f210, %f209, %f203, %f202;
	and.b32  	%r1365, %r1834, 2;
	setp.eq.s32 	%p167, %r1365, 0;
	mov.f32 	%f211, 0f00000000;
	sub.f32 	%f212, %f211, %f210;
	selp.f32 	%f34, %f210, %f212, %p167;
	mov.u32 	%r1838, %r1854;
	mov.f32 	%f324, %f328;
	@%p4 bra 	$L__BB11_212;
	mov.b64 	%rd340, 0;
	mov.b32 	%r1835, 0;
$L__BB11_208:
	.pragma "nounroll";
	mul.wide.u32 	%rd220, %r1835, 4;
	mov.u64 	%rd221, __cudart_i2opi_f;
	add.s64 	%rd222, %rd221, %rd220;
	ld.global.nc.u32 	%r1367, [%rd222];
	shl.b32 	%r1368, %r659, 8;
	or.b32  	%r1369, %r1368, -2147483648;
	mad.wide.u32 	%rd223, %r1367, %r1369, %rd340;
	shr.u64 	%rd340, %rd223, 32;
	add.s64 	%rd224, %rd3, %rd220;
	st.local.u32 	[%rd224], %rd223;
	add.s32 	%r1835, %r1835, 1;
	setp.ne.s32 	%p168, %r1835, 6;
	@%p168 bra 	$L__BB11_208;
	setp.eq.s32 	%p169, %r660, 0;
	st.local.u32 	[%rd3+24], %rd340;
	ld.local.u32 	%r1836, [%rd65+24];
	ld.local.u32 	%r1837, [%rd65+20];
	@%p169 bra 	$L__BB11_211;
	shf.l.wrap.b32 	%r1836, %r1837, %r1836, %r660;
	ld.local.u32 	%r1370, [%rd65+16];
	shf.l.wrap.b32 	%r1837, %r1370, %r1837, %r660;
$L__BB11_211:
	setp.lt.s32 	%p170, %r659, 0;
	shr.u32 	%r1371, %r1836, 30;
	shf.l.wrap.b32 	%r1372, %r1837, %r1836, 2;
	shl.b32 	%r1373, %r1837, 2;
	shr.u32 	%r1374, %r1372, 31;
	add.s32 	%r1375, %r1374, %r1371;
	neg.s32 	%r1376, %r1375;
	selp.b32 	%r1838, %r1376, %r1375, %p170;
	xor.b32  	%r1377, %r1372, %r659;
	shr.s32 	%r1378, %r1372, 31;
	xor.b32  	%r1379, %r1378, %r1372;
	xor.b32  	%r1380, %r1378, %r1373;
	cvt.u64.u32 	%rd225, %r1379;
	shl.b64 	%rd226, %rd225, 32;
	cvt.u64.u32 	%rd227, %r1380;
	or.b64  	%rd228, %rd226, %rd227;
	cvt.rn.f64.s64 	%fd393, %rd228;
	mul.f64 	%fd394, %fd393, 0d3BF921FB54442D19;
	cvt.rn.f32.f64 	%f213, %fd394;
	neg.f32 	%f214, %f213;
	setp.lt.s32 	%p171, %r1377, 0;
	selp.f32 	%f324, %f214, %f213, %p171;
$L__BB11_212:
	setp.eq.f32 	%p172, %f29, 0f7F800000;
	setp.ltu.f32 	%p173, %f29, 0f47CE4780;
	add.s32 	%r1381, %r1838, 1;
	mul.rn.f32 	%f215, %f324, %f324;
	and.b32  	%r1382, %r1838, 1;
	setp.eq.b32 	%p174, %r1382, 1;
	selp.f32 	%f216, %f324, 0f3F800000, %p174;
	fma.rn.f32 	%f217, %f215, %f216, 0f00000000;
	fma.rn.f32 	%f218, %f215, 0f37CBAC00, 0fBAB607ED;
	selp.f32 	%f219, 0fB94D4153, %f218, %p174;
	selp.f32 	%f220, 0f3C0885E4, 0f3D2AAABB, %p174;
	fma.rn.f32 	%f221, %f219, %f215, %f220;
	selp.f32 	%f222, 0fBE2AAAA8, 0fBEFFFFFF, %p174;
	fma.rn.f32 	%f223, %f221, %f215, %f222;
	fma.rn.f32 	%f224, %f223, %f217, %f216;
	and.b32  	%r1383, %r1381, 2;
	setp.eq.s32 	%p175, %r1383, 0;
	mov.f32 	%f225, 0f00000000;
	sub.f32 	%f226, %f225, %f224;
	selp.f32 	%f227, %f224, %f226, %p175;
	cvt.f64.f32 	%fd395, %f227;
	cvt.f64.f32 	%fd396, %f26;
	add.f64 	%fd397, %fd396, %fd396;
	div.rn.f64 	%fd398, %fd86, %fd397;
	mul.f64 	%fd399, %fd398, %fd395;
	cvt.f64.f32 	%fd400, %f34;
	add.f64 	%fd401, %fd67, 0d4047800000000000;
	mov.f64 	%fd402, 0d0000000000000000;
	sub.f64 	%fd403, %fd402, %fd401;
	mul.f64 	%fd404, %fd403, %fd399;
	fma.rn.f64 	%fd87, %fd400, 0d0000000000000000, %fd404;
	or.pred  	%p5, %p173, %p172;
	selp.b32 	%r1862, %r661, 0, %p173;
	selp.f32 	%f330, %f28, %f30, %p173;
	mov.u32 	%r1842, %r1862;
	mov.f32 	%f325, %f330;
	@%p5 bra 	$L__BB11_218;
	mov.b64 	%rd341, 0;
	mov.b32 	%r1839, 0;
$L__BB11_214:
	.pragma "nounroll";
	mul.wide.u32 	%rd230, %r1839, 4;
	mov.u64 	%rd231, __cudart_i2opi_f;
	add.s64 	%rd232, %rd231, %rd230;
	ld.global.nc.u32 	%r1385, [%rd232];
	shl.b32 	%r1386, %r662, 8;
	or.b32  	%r1387, %r1386, -2147483648;
	mad.wide.u32 	%rd233, %r1385, %r1387, %rd341;
	shr.u64 	%rd341, %rd233, 32;
	add.s64 	%rd234, %rd2, %rd230;
	st.local.u32 	[%rd234], %rd233;
	add.s32 	%r1839, %r1839, 1;
	setp.ne.s32 	%p176, %r1839, 6;
	@%p176 bra 	$L__BB11_214;
	setp.eq.s32 	%p177, %r663, 0;
	st.local.u32 	[%rd2+24], %rd341;
	ld.local.u32 	%r1840, [%rd66+24];
	ld.local.u32 	%r1841, [%rd66+20];
	@%p177 bra 	$L__BB11_217;
	shf.l.wrap.b32 	%r1840, %r1841, %r1840, %r663;
	ld.local.u32 	%r1388, [%rd66+16];
	shf.l.wrap.b32 	%r1841, %r1388, %r1841, %r663;
$L__BB11_217:
	setp.lt.s32 	%p178, %r662, 0;
	shr.u32 	%r1389, %r1840, 30;
	shf.l.wrap.b32 	%r1390, %r1841, %r1840, 2;
	shl.b32 	%r1391, %r1841, 2;
	shr.u32 	%r1392, %r1390, 31;
	add.s32 	%r1393, %r1392, %r1389;
	neg.s32 	%r1394, %r1393;
	selp.b32 	%r1842, %r1394, %r1393, %p178;
	xor.b32  	%r1395, %r1390, %r662;
	shr.s32 	%r1396, %r1390, 31;
	xor.b32  	%r1397, %r1396, %r1390;
	xor.b32  	%r1398, %r1396, %r1391;
	cvt.u64.u32 	%rd235, %r1397;
	shl.b64 	%rd236, %rd235, 32;
	cvt.u64.u32 	%rd237, %r1398;
	or.b64  	%rd238, %rd236, %rd237;
	cvt.rn.f64.s64 	%fd405, %rd238;
	mul.f64 	%fd406, %fd405, 0d3BF921FB54442D19;
	cvt.rn.f32.f64 	%f228, %fd406;
	neg.f32 	%f229, %f228;
	setp.lt.s32 	%p179, %r1395, 0;
	selp.f32 	%f325, %f229, %f228, %p179;
$L__BB11_218:
	mul.rn.f32 	%f230, %f325, %f325;
	and.b32  	%r1399, %r1842, 1;
	setp.eq.b32 	%p180, %r1399, 1;
	selp.f32 	%f231, 0f3F800000, %f325, %p180;
	fma.rn.f32 	%f232, %f230, %f231, 0f00000000;
	fma.rn.f32 	%f233, %f230, 0f37CBAC00, 0fBAB607ED;
	selp.f32 	%f234, %f233, 0fB94D4153, %p180;
	selp.f32 	%f235, 0f3D2AAABB, 0f3C0885E4, %p180;
	fma.rn.f32 	%f236, %f234, %f230, %f235;
	selp.f32 	%f237, 0fBEFFFFFF, 0fBE2AAAA8, %p180;
	fma.rn.f32 	%f238, %f236, %f230, %f237;
	fma.rn.f32 	%f239, %f238, %f232, %f231;
	and.b32  	%r1400, %r1842, 2;
	setp.eq.s32 	%p181, %r1400, 0;
	mov.f32 	%f240, 0f00000000;
	sub.f32 	%f241, %f240, %f239;
	selp.f32 	%f40, %f239, %f241, %p181;
	mov.u32 	%r1846, %r1862;
	mov.f32 	%f326, %f330;
	@%p5 bra 	$L__BB11_224;
	mov.b64 	%rd342, 0;
	mov.b32 	%r1843, 0;
$L__BB11_220:
	.pragma "nounroll";
	mul.wide.u32 	%rd240, %r1843, 4;
	mov.u64 	%rd241, __cudart_i2opi_f;
	add.s64 	%rd242, %rd241, %rd240;
	ld.global.nc.u32 	%r1402, [%rd242];
	shl.b32 	%r1403, %r662, 8;
	or.b32  	%r1404, %r1403, -2147483648;
	mad.wide.u32 	%rd243, %r1402, %r1404, %rd342;
	shr.u64 	%rd342, %rd243, 32;
	add.s64 	%rd244, %rd1, %rd240;
	st.local.u32 	[%rd244], %rd243;
	add.s32 	%r1843, %r1843, 1;
	setp.ne.s32 	%p182, %r1843, 6;
	@%p182 bra 	$L__BB11_220;
	setp.eq.s32 	%p183, %r663, 0;
	st.local.u32 	[%rd1+24], %rd342;
	ld.local.u32 	%r1844, [%rd67+24];
	ld.local.u32 	%r1845, [%rd67+20];
	@%p183 bra 	$L__BB11_223;
	shf.l.wrap.b32 	%r1844, %r1845, %r1844, %r663;
	ld.local.u32 	%r1405, [%rd67+16];
	shf.l.wrap.b32 	%r1845, %r1405, %r1845, %r663;
$L__BB11_223:
	setp.lt.s32 	%p184, %r662, 0;
	shr.u32 	%r1406, %r1844, 30;
	shf.l.wrap.b32 	%r1407, %r1845, %r1844, 2;
	shl.b32 	%r1408, %r1845, 2;
	shr.u32 	%r1409, %r1407, 31;
	add.s32 	%r1410, %r1409, %r1406;
	neg.s32 	%r1411, %r1410;
	selp.b32 	%r1846, %r1411, %r1410, %p184;
	xor.b32  	%r1412, %r1407, %r662;
	shr.s32 	%r1413, %r1407, 31;
	xor.b32  	%r1414, %r1413, %r1407;
	xor.b32  	%r1415, %r1413, %r1408;
	cvt.u64.u32 	%rd245, %r1414;
	shl.b64 	%rd246, %rd245, 32;
	cvt.u64.u32 	%rd247, %r1415;
	or.b64  	%rd248, %rd246, %rd247;
	cvt.rn.f64.s64 	%fd407, %rd248;
	mul.f64 	%fd408, %fd407, 0d3BF921FB54442D19;
	cvt.rn.f32.f64 	%f242, %fd408;
	neg.f32 	%f243, %f242;
	setp.lt.s32 	%p185, %r1412, 0;
	selp.f32 	%f326, %f243, %f242, %p185;
$L__BB11_224:
	add.s32 	%r1416, %r1846, 1;
	mul.rn.f32 	%f244, %f326, %f326;
	and.b32  	%r1417, %r1846, 1;
	setp.eq.b32 	%p187, %r1417, 1;
	selp.f32 	%f245, %f326, 0f3F800000, %p187;
	fma.rn.f32 	%f246, %f244, %f245, 0f00000000;
	fma.rn.f32 	%f247, %f244, 0f37CBAC00, 0fBAB607ED;
	selp.f32 	%f248, 0fB94D4153, %f247, %p187;
	selp.f32 	%f249, 0f3C0885E4, 0f3D2AAABB, %p187;
	fma.rn.f32 	%f250, %f248, %f244, %f249;
	selp.f32 	%f251, 0fBE2AAAA8, 0fBEFFFFFF, %p187;
	fma.rn.f32 	%f252, %f250, %f244, %f251;
	fma.rn.f32 	%f253, %f252, %f246, %f245;
	and.b32  	%r1418, %r1416, 2;
	setp.eq.s32 	%p188, %r1418, 0;
	mov.f32 	%f254, 0f00000000;
	sub.f32 	%f255, %f254, %f253;
	selp.f32 	%f256, %f253, %f255, %p188;
	cvt.f64.f32 	%fd409, %f256;
	selp.f64 	%fd410, 0dBFF0000000000000, 0d3FF0000000000000, %p161;
	cvt.f64.f32 	%fd411, %f27;
	add.f64 	%fd412, %fd411, %fd411;
	div.rn.f64 	%fd413, %fd410, %fd412;
	mul.f64 	%fd414, %fd413, %fd409;
	mov.f64 	%fd415, 0d0000000000000000;
	sub.f64 	%fd416, %fd415, %fd66;
	mul.f64 	%fd417, %fd416, %fd414;
	cvt.f64.f32 	%fd418, %f40;
	sub.f64 	%fd419, %fd417, %fd418;
	add.f64 	%fd88, %fd87, %fd419;
	sub.f64 	%fd420, %fd415, %fd85;
	fma.rn.f64 	%fd421, %fd420, 0d3FD0000000000000, 0d3FF0000000000000;
	neg.f64 	%fd422, %fd421;
	selp.f64 	%fd423, %fd422, %fd421, %p158;
	cvt.f64.f32 	%fd424, %f26;
	add.f64 	%fd425, %fd424, %fd424;
	div.rn.f64 	%fd89, %fd423, %fd425;
	mov.u32 	%r1850, %r1854;
	mov.f32 	%f327, %f328;
	@%p4 bra 	$L__BB11_230;
	mov.b64 	%rd343, 0;
	mov.b32 	%r1847, 0;
$L__BB11_226:
	.pragma "nounroll";
	mul.wide.u32 	%rd250, %r1847, 4;
	mov.u64 	%rd251, __cudart_i2opi_f;
	add.s64 	%rd252, %rd251, %rd250;
	ld.global.nc.u32 	%r1420, [%rd252];
	shl.b32 	%r1421, %r659, 8;
	or.b32  	%r1422, %r1421, -2147483648;
	mad.wide.u32 	%rd253, %r1420, %r1422, %rd343;
	shr.u64 	%rd343, %rd253, 32;
	add.s64 	%rd254, %rd4, %rd250;
	st.local.u32 	[%rd254], %rd253;
	add.s32 	%r1847, %r1847, 1;
	setp.ne.s32 	%p190, %r1847, 6;
	@%p190 bra 	$L__BB11_226;
	setp.eq.s32 	%p191, %r660, 0;
	st.local.u32 	[%rd4+24], %rd343;
	ld.local.u32 	%r1848, [%rd64+24];
	ld.local.u32 	%r1849, [%rd64+20];
	@%p191 bra 	$L__BB11_229;
	shf.l.wrap.b32 	%r1848, %r1849, %r1848, %r660;
	ld.local.u32 	%r1423, [%rd64+16];
	shf.l.wrap.b32 	%r1849, %r1423, %r1849, %r660;
$L__BB11_229:
	setp.lt.s32 	%p192, %r659, 0;
	shr.u32 	%r1424, %r1848, 30;
	shf.l.wrap.b32 	%r1425, %r1849, %r1848, 2;
	shl.b32 	%r1426, %r1849, 2;
	shr.u32 	%r1427, %r1425, 31;
	add.s32 	%r1428, %r1427, %r1424;
	neg.s32 	%r1429, %r1428;
	selp.b32 	%r1850, %r1429, %r1428, %p192;
	xor.b32  	%r1430, %r1425, %r659;
	shr.s32 	%r1431, %r1425, 31;
	xor.b32  	%r1432, %r1431, %r1425;
	xor.b32  	%r1433, %r1431, %r1426;
	cvt.u64.u32 	%rd255, %r1432;
	shl.b64 	%rd256, %rd255, 32;
	cvt.u64.u32 	%rd257, %r1433;
	or.b64  	%rd258, %rd256, %rd257;
	cvt.rn.f64.s64 	%fd426, %rd258;
	mul.f64 	%fd427, %fd426, 0d3BF921FB54442D19;
	cvt.rn.f32.f64 	%f257, %fd427;
	neg.f32 	%f258, %f257;
	setp.lt.s32 	%p193, %r1430, 0;
	selp.f32 	%f327, %f258, %f257, %p193;
$L__BB11_230:
	mul.rn.f32 	%f259, %f327, %f327;
	and.b32  	%r1434, %r1850, 1;
	setp.eq.b32 	%p194, %r1434, 1;
	selp.f32 	%f260, 0f3F800000, %f327, %p194;
	fma.rn.f32 	%f261, %f259, %f260, 0f00000000;
	fma.rn.f32 	%f262, %f259, 0f37CBAC00, 0fBAB607ED;
	selp.f32 	%f263, %f262, 0fB94D4153, %p194;
	selp.f32 	%f264, 0f3D2AAABB, 0f3C0885E4, %p194;
	fma.rn.f32 	%f265, %f263, %f259, %f264;
	selp.f32 	%f266, 0fBEFFFFFF, 0fBE2AAAA8, %p194;
	fma.rn.f32 	%f267, %f265, %f259, %f266;
	fma.rn.f32 	%f268, %f267, %f261, %f260;
	and.b32  	%r1435, %r1850, 2;
	setp.eq.s32 	%p195, %r1435, 0;
	mov.f32 	%f269, 0f00000000;
	sub.f32 	%f270, %f269, %f268;
	selp.f32 	%f45, %f268, %f270, %p195;
	@%p4 bra 	$L__BB11_236;
	mov.b64 	%rd344, 0;
	mov.b32 	%r1851, 0;
$L__BB11_232:
	.pragma "nounroll";
	mul.wide.u32 	%rd260, %r1851, 4;
	mov.u64 	%rd261, __cudart_i2opi_f;
	add.s64 	%rd262, %rd261, %rd260;
	ld.global.nc.u32 	%r1437, [%rd262];
	shl.b32 	%r1438, %r659, 8;
	or.b32  	%r1439, %r1438, -2147483648;
	mad.wide.u32 	%rd263, %r1437, %r1439, %rd344;
	shr.u64 	%rd344, %rd263, 32;
	add.s64 	%rd264, %rd3, %rd260;
	st.local.u32 	[%rd264], %rd263;
	add.s32 	%r1851, %r1851, 1;
	setp.ne.s32 	%p196, %r1851, 6;
	@%p196 bra 	$L__BB11_232;
	setp.eq.s32 	%p197, %r660, 0;
	st.local.u32 	[%rd3+24], %rd344;
	ld.local.u32 	%r1852, [%rd65+24];
	ld.local.u32 	%r1853, [%rd65+20];
	@%p197 bra 	$L__BB11_235;
	shf.l.wrap.b32 	%r1852, %r1853, %r1852, %r660;
	ld.local.u32 	%r1440, [%rd65+16];
	shf.l.wrap.b32 	%r1853, %r1440, %r1853, %r660;
$L__BB11_235:
	setp.lt.s32 	%p198, %r659, 0;
	shr.u32 	%r1441, %r1852, 30;
	shf.l.wrap.b32 	%r1442, %r1853, %r1852, 2;
	shl.b32 	%r1443, %r1853, 2;
	shr.u32 	%r1444, %r1442, 31;
	add.s32 	%r1445, %r1444, %r1441;
	neg.s32 	%r1446, %r1445;
	selp.b32 	%r1854, %r1446, %r1445, %p198;
	xor.b32  	%r1447, %r1442, %r659;
	shr.s32 	%r1448, %r1442, 31;
	xor.b32  	%r1449, %r1448, %r1442;
	xor.b32  	%r1450, %r1448, %r1443;
	cvt.u64.u32 	%rd265, %r1449;
	shl.b64 	%rd266, %rd265, 32;
	cvt.u64.u32 	%rd267, %r1450;
	or.b64  	%rd268, %rd266, %rd267;
	cvt.rn.f64.s64 	%fd428, %rd268;
	mul.f64 	%fd429, %fd428, 0d3BF921FB54442D19;
	cvt.rn.f32.f64 	%f271, %fd429;
	neg.f32 	%f272, %f271;
	setp.lt.s32 	%p199, %r1447, 0;
	selp.f32 	%f328, %f272, %f271, %p199;
$L__BB11_236:
	shl.b32 	%r1451, %r662, 8;
	or.b32  	%r726, %r1451, -2147483648;
	add.s32 	%r1452, %r1854, 1;
	mul.rn.f32 	%f273, %f328, %f328;
	and.b32  	%r1453, %r1854, 1;
	setp.eq.b32 	%p201, %r1453, 1;
	selp.f32 	%f274, %f328, 0f3F800000, %p201;
	fma.rn.f32 	%f275, %f273, %f274, 0f00000000;
	fma.rn.f32 	%f276, %f273, 0f37CBAC00, 0fBAB607ED;
	selp.f32 	%f277, 0fB94D4153, %f276, %p201;
	selp.f32 	%f278, 0f3C0885E4, 0f3D2AAABB, %p201;
	fma.rn.f32 	%f279, %f277, %f273, %f278;
	selp.f32 	%f280, 0fBE2AAAA8, 0fBEFFFFFF, %p201;
	fma.rn.f32 	%f281, %f279, %f273, %f280;
	fma.rn.f32 	%f282, %f281, %f275, %f274;
	and.b32  	%r1454, %r1452, 2;
	setp.eq.s32 	%p202, %r1454, 0;
	mov.f32 	%f283, 0f00000000;
	sub.f32 	%f284, %f283, %f282;
	selp.f32 	%f285, %f282, %f284, %p202;
	cvt.f64.f32 	%fd430, %f285;
	mul.f64 	%fd431, %fd89, %fd430;
	mov.f64 	%fd433, 0d0000000000000000;
	sub.f64 	%fd434, %fd433, %fd401;
	mul.f64 	%fd435, %fd434, %fd431;
	cvt.f64.f32 	%fd436, %f45;
	sub.f64 	%fd90, %fd435, %fd436;
	selp.f64 	%fd437, 0d3FF0000000000000, 0dBFF0000000000000, %p161;
	div.rn.f64 	%fd91, %fd437, %fd412;
	mov.u32 	%r1858, %r1862;
	mov.f32 	%f329, %f330;
	@%p5 bra 	$L__BB11_242;
	mov.b64 	%rd345, 0;
	mov.b32 	%r1855, 0;
$L__BB11_238:
	.pragma "nounroll";
	mul.wide.u32 	%rd270, %r1855, 4;
	mov.u64 	%rd271, __cudart_i2opi_f;
	add.s64 	%rd272, %rd271, %rd270;
	ld.global.nc.u32 	%r1456, [%rd272];
	mad.wide.u32 	%rd273, %r1456, %r726, %rd345;
	shr.u64 	%rd345, %rd273, 32;
	add.s64 	%rd274, %rd2, %rd270;
	st.local.u32 	[%rd274], %rd273;
	add.s32 	%r1855, %r1855, 1;
	setp.ne.s32 	%p203, %r1855, 6;
	@%p203 bra 	$L__BB11_238;
	setp.eq.s32 	%p204, %r663, 0;
	st.local.u32 	[%rd2+24], %rd345;
	ld.local.u32 	%r1856, [%rd66+24];
	ld.local.u32 	%r1857, [%rd66+20];
	@%p204 bra 	$L__BB11_241;
	shf.l.wrap.b32 	%r1856, %r1857, %r1856, %r663;
	ld.local.u32 	%r1457, [%rd66+16];
	shf.l.wrap.b32 	%r1857, %r1457, %r1857, %r663;
$L__BB11_241:
	setp.lt.s32 	%p205, %r662, 0;
	shr.u32 	%r1458, %r1856, 30;
	shf.l.wrap.b32 	%r1459, %r1857, %r1856, 2;
	shl.b32 	%r1460, %r1857, 2;
	shr.u32 	%r1461, %r1459, 31;
	add.s32 	%r1462, %r1461, %r1458;
	neg.s32 	%r1463, %r1462;
	selp.b32 	%r1858, %r1463, %r1462, %p205;
	xor.b32  	%r1464, %r1459, %r662;
	shr.s32 	%r1465, %r1459, 31;
	xor.b32  	%r1466, %r1465, %r1459;
	xor.b32  	%r1467, %r1465, %r1460;
	cvt.u64.u32 	%rd275, %r1466;
	shl.b64 	%rd276, %rd275, 32;
	cvt.u64.u32 	%rd277, %r1467;
	or.b64  	%rd278, %rd276, %rd277;
	cvt.rn.f64.s64 	%fd440, %rd278;
	mul.f64 	%fd441, %fd440, 0d3BF921FB54442D19;
	cvt.rn.f32.f64 	%f286, %fd441;
	neg.f32 	%f287, %f286;
	setp.lt.s32 	%p206, %r1464, 0;
	selp.f32 	%f329, %f287, %f286, %p206;
$L__BB11_242:
	mul.rn.f32 	%f288, %f329, %f329;
	and.b32  	%r1468, %r1858, 1;
	setp.eq.b32 	%p207, %r1468, 1;
	selp.f32 	%f289, 0f3F800000, %f329, %p207;
	fma.rn.f32 	%f290, %f288, %f289, 0f00000000;
	fma.rn.f32 	%f291, %f288, 0f37CBAC00, 0fBAB607ED;
	selp.f32 	%f292, %f291, 0fB94D4153, %p207;
	selp.f32 	%f293, 0f3D2AAABB, 0f3C0885E4, %p207;
	fma.rn.f32 	%f294, %f292, %f288, %f293;
	selp.f32 	%f295, 0fBEFFFFFF, 0fBE2AAAA8, %p207;
	fma.rn.f32 	%f296, %f294, %f288, %f295;
	fma.rn.f32 	%f297, %f296, %f290, %f289;
	and.b32  	%r1469, %r1858, 2;
	setp.eq.s32 	%p208, %r1469, 0;
	mov.f32 	%f298, 0f00000000;
	sub.f32 	%f299, %f298, %f297;
	selp.f32 	%f50, %f297, %f299, %p208;
	@%p5 bra 	$L__BB11_248;
	mov.b64 	%rd346, 0;
	mov.b32 	%r1859, 0;
$L__BB11_244:
	.pragma "nounroll";
	mul.wide.u32 	%rd280, %r1859, 4;
	mov.u64 	%rd281, __cudart_i2opi_f;
	add.s64 	%rd282, %rd281, %rd280;
	ld.global.nc.u32 	%r1471, [%rd282];
	mad.wide.u32 	%rd283, %r1471, %r726, %rd346;
	shr.u64 	%rd346, %rd283, 32;
	add.s64 	%rd284, %rd1, %rd280;
	st.local.u32 	[%rd284], %rd283;
	add.s32 	%r1859, %r1859, 1;
	setp.ne.s32 	%p209, %r1859, 6;
	@%p209 bra 	$L__BB11_244;
	setp.eq.s32 	%p210, %r663, 0;
	st.local.u32 	[%rd1+24], %rd346;
	ld.local.u32 	%r1860, [%rd67+24];
	ld.local.u32 	%r1861, [%rd67+20];
	@%p210 bra 	$L__BB11_247;
	shf.l.wrap.b32 	%r1860, %r1861, %r1860, %r663;
	ld.local.u32 	%r1472, [%rd67+16];
	shf.l.wrap.b32 	%r1861, %r1472, %r1861, %r663;
$L__BB11_247:
	setp.lt.s32 	%p211, %r662, 0;
	shr.u32 	%r1473, %r1860, 30;
	shf.l.wrap.b32 	%r1474, %r1861, %r1860, 2;
	shl.b32 	%r1475, %r1861, 2;
	shr.u32 	%r1476, %r1474, 31;
	add.s32 	%r1477, %r1476, %r1473;
	neg.s32 	%r1478, %r1477;
	selp.b32 	%r1862, %r1478, %r1477, %p211;
	xor.b32  	%r1479, %r1474, %r662;
	shr.s32 	%r1480, %r1474, 31;
	xor.b32  	%r1481, %r1480, %r1474;
	xor.b32  	%r1482, %r1480, %r1475;
	cvt.u64.u32 	%rd285, %r1481;
	shl.b64 	%rd286, %rd285, 32;
	cvt.u64.u32 	%rd287, %r1482;
	or.b64  	%rd288, %rd286, %rd287;
	cvt.rn.f64.s64 	%fd442, %rd288;
	mul.f64 	%fd443, %fd442, 0d3BF921FB54442D19;
	cvt.rn.f32.f64 	%f300, %fd443;
	neg.f32 	%f301, %f300;
	setp.lt.s32 	%p212, %r1479, 0;
	selp.f32 	%f330, %f301, %f300, %p212;
$L__BB11_248:
	add.s32 	%r1483, %r1862, 1;
	mul.rn.f32 	%f302, %f330, %f330;
	and.b32  	%r1484, %r1862, 1;
	setp.eq.b32 	%p213, %r1484, 1;
	selp.f32 	%f303, %f330, 0f3F800000, %p213;
	fma.rn.f32 	%f304, %f302, %f303, 0f00000000;
	fma.rn.f32 	%f305, %f302, 0f37CBAC00, 0fBAB607ED;
	selp.f32 	%f306, 0fB94D4153, %f305, %p213;
	selp.f32 	%f307, 0f3C0885E4, 0f3D2AAABB, %p213;
	fma.rn.f32 	%f308, %f306, %f302, %f307;
	selp.f32 	%f309, 0fBE2AAAA8, 0fBEFFFFFF, %p213;
	fma.rn.f32 	%f310, %f308, %f302, %f309;
	fma.rn.f32 	%f311, %f310, %f304, %f303;
	and.b32  	%r1485, %r1483, 2;
	setp.eq.s32 	%p214, %r1485, 0;
	mov.f32 	%f312, 0f00000000;
	sub.f32 	%f313, %f312, %f311;
	selp.f32 	%f314, %f311, %f313, %p214;
	cvt.f64.f32 	%fd444, %f314;
	mul.f64 	%fd445, %fd91, %fd444;
	cvt.f64.f32 	%fd446, %f50;
	mov.f64 	%fd447, 0d0000000000000000;
	sub.f64 	%fd448, %fd447, %fd66;
	mul.f64 	%fd449, %fd448, %fd445;
	fma.rn.f64 	%fd450, %fd446, 0d0000000000000000, %fd449;
	add.f64 	%fd92, %fd90, %fd450;
	sub.f64 	%fd93, %fd88, %fd585;
	sub.f64 	%fd94, %fd92, %fd584;
	sub.f64 	%fd451, %fd66, %fd583;
	fma.rn.f64 	%fd452, %fd451, %fd93, 0d0000000000000000;
	sub.f64 	%fd453, %fd67, %fd582;
	fma.rn.f64 	%fd95, %fd453, %fd94, %fd452;
	abs.f64 	%fd454, %fd95;
	setp.lt.f64 	%p215, %fd454, 0d3D06849B86A12B9B;
	@%p215 bra 	$L__BB11_250;
	rcp.rn.f64 	%fd455, %fd95;
	sub.f64 	%fd456, %fd66, %fd583;
	mul.f64 	%fd457, %fd455, %fd456;
	mul.f64 	%fd458, %fd457, %fd93;
	mov.f64 	%fd459, 0d3FF0000000000000;
	sub.f64 	%fd460, %fd459, %fd458;
	mul.f64 	%fd461, %fd455, %fd93;
	mul.f64 	%fd462, %fd461, %fd456;
	sub.f64 	%fd463, %fd459, %fd462;
	fma.rn.f64 	%fd464, %fd578, %fd463, 0d0000000000000000;
	mul.f64 	%fd465, %fd455, %fd94;
	mul.f64 	%fd466, %fd465, %fd456;
	mov.f64 	%fd467, 0d0000000000000000;
	sub.f64 	%fd468, %fd467, %fd466;
	fma.rn.f64 	%fd469, %fd577, %fd468, %fd464;
	mul.f64 	%fd470, %fd457, %fd94;
	sub.f64 	%fd471, %fd467, %fd470;
	fma.rn.f64 	%fd472, %fd460, %fd469, 0d0000000000000000;
	fma.rn.f64 	%fd473, %fd576, %fd463, 0d0000000000000000;
	fma.rn.f64 	%fd474, %fd579, %fd468, %fd473;
	fma.rn.f64 	%fd475, %fd471, %fd474, %fd472;
	fma.rn.f64 	%fd96, %fd457, %fd456, %fd475;
	sub.f64 	%fd476, %fd67, %fd582;
	mul.f64 	%fd477, %fd461, %fd476;
	sub.f64 	%fd478, %fd467, %fd477;
	fma.rn.f64 	%fd479, %fd578, %fd478, 0d0000000000000000;
	mul.f64 	%fd480, %fd465, %fd476;
	sub.f64 	%fd481, %fd459, %fd480;
	fma.rn.f64 	%fd482, %fd577, %fd481, %fd479;
	fma.rn.f64 	%fd483, %fd460, %fd482, 0d0000000000000000;
	fma.rn.f64 	%fd484, %fd576, %fd478, 0d0000000000000000;
	fma.rn.f64 	%fd485, %fd579, %fd481, %fd484;
	fma.rn.f64 	%fd486, %fd471, %fd485, %fd483;
	fma.rn.f64 	%fd577, %fd457, %fd476, %fd486;
	mul.f64 	%fd487, %fd455, %fd476;
	mul.f64 	%fd488, %fd487, %fd93;
	sub.f64 	%fd489, %fd467, %fd488;
	mul.f64 	%fd490, %fd487, %fd94;
	sub.f64 	%fd491, %fd459, %fd490;
	fma.rn.f64 	%fd492, %fd489, %fd469, 0d0000000000000000;
	fma.rn.f64 	%fd493, %fd491, %fd474, %fd492;
	fma.rn.f64 	%fd576, %fd487, %fd456, %fd493;
	fma.rn.f64 	%fd494, %fd489, %fd482, 0d0000000000000000;
	fma.rn.f64 	%fd495, %fd491, %fd485, %fd494;
	fma.rn.f64 	%fd579, %fd487, %fd476, %fd495;
	mov.f64 	%fd578, %fd96;
$L__BB11_250:
	setp.geu.f64 	%p216, %fd84, %fd586;
	@%p216 bra 	$L__BB11_252;
	mov.f64 	%fd582, %fd67;
	mov.f64 	%fd583, %fd66;
	mov.f64 	%fd584, %fd92;
	mov.f64 	%fd585, %fd88;
	mov.f64 	%fd586, %fd84;
$L__BB11_252:
	ld.param.s8 	%rs2, [_Z14optimizeKernelIN4util9EggholderILi2EEELi2ELj256EEvddPdPiS3_S3_iib_param_8];
	setp.eq.s16 	%p217, %rs2, 0;
	@%p217 bra 	$L__BB11_254;
	ld.param.u32 	%r1502, [_Z14optimizeKernelIN4util9EggholderILi2EEELi2ELj256EEvddPdPiS3_S3_iib_param_7];
	ld.param.u64 	%rd313, [_Z14optimizeKernelIN4util9EggholderILi2EEELi2ELj256EEvddPdPiS3_S3_iib_param_5];
	shl.b32 	%r1486, %r1825, 1;
	mul.lo.s32 	%r1487, %r1, %r1502;
	shl.b32 	%r1488, %r1487, 1;
	add.s32 	%r1489, %r1486, %r1488;
	cvta.to.global.u64 	%rd289, %rd313;
	mul.wide.s32 	%rd290, %r1489, 8;
	add.s64 	%rd291, %rd289, %rd290;
	st.global.f64 	[%rd291], %fd583;
	st.global.f64 	[%rd291+8], %fd582;
$L__BB11_254:
	ld.param.u32 	%r1503, [_Z14optimizeKernelIN4util9EggholderILi2EEELi2ELj256EEvddPdPiS3_S3_iib_param_7];
	add.s32 	%r1825, %r1825, 1;
	setp.ne.s32 	%p218, %r1825, %r1503;
	@%p218 bra 	$L__BB11_178;
$L__BB11_255:
	add.f64 	%fd115, %fd582, 0d4047800000000000;
	fma.rn.f64 	%fd496, %fd583, 0d3FE0000000000000, %fd582;
	add.f64 	%fd497, %fd496, 0d4047800000000000;
	abs.f64 	%fd498, %fd497;
	sqrt.rn.f64 	%fd116, %fd498;
	abs.f64 	%fd117, %fd116;
	setp.neu.f64 	%p219, %fd117, 0d7FF0000000000000;
	@%p219 bra 	$L__BB11_257;
	mov.f64 	%fd504, 0d0000000000000000;
	mul.rn.f64 	%fd591, %fd116, %fd504;
	mov.b32 	%r1863, 0;
	bra.uni 	$L__BB11_259;
$L__BB11_257:
	mul.f64 	%fd499, %fd116, 0d3FE45F306DC9C883;
	cvt.rni.s32.f64 	%r1863, %fd499;
	cvt.rn.f64.s32 	%fd500, %r1863;
	fma.rn.f64 	%fd501, %fd500, 0dBFF921FB54442D18, %fd116;
	fma.rn.f64 	%fd502, %fd500, 0dBC91A62633145C00, %fd501;
	fma.rn.f64 	%fd591, %fd500, 0dB97B839A252049C0, %fd502;
	setp.ltu.f64 	%p220, %fd117, 0d41E0000000000000;
	@%p220 bra 	$L__BB11_259;
	{ // callseq 80, 0
	.param .b64 param0;
	st.param.f64 	[param0], %fd116;
	.param .align 16 .b8 retval0[16];
	call.uni (retval0), 
	__internal_trig_reduction_slowpathd, 
	(
	param0
	);
	ld.param.f64 	%fd591, [retval0];
	ld.param.b32 	%r1863, [retval0+8];
	} // callseq 80
$L__BB11_259:
	shl.b32 	%r1492, %r1863, 6;
	cvt.u64.u32 	%rd292, %r1492;
	and.b64  	%rd293, %rd292, 64;
	mov.u64 	%rd294, __cudart_sin_cos_coeffs;
	add.s64 	%rd295, %rd294, %rd293;
	mul.rn.f64 	%fd505, %fd591, %fd591;
	and.b32  	%r1493, %r1863, 1;
	setp.eq.b32 	%p221, %r1493, 1;
	selp.f64 	%fd506, 0dBDA8FF8320FD8164, 0d3DE5DB65F9785EBA, %p221;
	ld.global.nc.v2.f64 	{%fd507, %fd508}, [%rd295];
	fma.rn.f64 	%fd509, %fd506, %fd505, %fd507;
	fma.rn.f64 	%fd510, %fd509, %fd505, %fd508;
	ld.global.nc.v2.f64 	{%fd511, %fd512}, [%rd295+16];
	fma.rn.f64 	%fd513, %fd510, %fd505, %fd511;
	fma.rn.f64 	%fd514, %fd513, %fd505, %fd512;
	ld.global.nc.v2.f64 	{%fd515, %fd516}, [%rd295+32];
	fma.rn.f64 	%fd517, %fd514, %fd505, %fd515;
	fma.rn.f64 	%fd518, %fd517, %fd505, %fd516;
	fma.rn.f64 	%fd519, %fd518, %fd591, %fd591;
	fma.rn.f64 	%fd520, %fd518, %fd505, 0d3FF0000000000000;
	selp.f64 	%fd521, %fd520, %fd519, %p221;
	and.b32  	%r1494, %r1863, 2;
	setp.eq.s32 	%p222, %r1494, 0;
	mov.f64 	%fd522, 0d0000000000000000;
	sub.f64 	%fd523, %fd522, %fd521;
	selp.f64 	%fd122, %fd521, %fd523, %p222;
	sub.f64 	%fd524, %fd583, %fd115;
	abs.f64 	%fd525, %fd524;
	sqrt.rn.f64 	%fd123, %fd525;
	abs.f64 	%fd124, %fd123;
	setp.neu.f64 	%p223, %fd124, 0d7FF0000000000000;
	@%p223 bra 	$L__BB11_261;
	mov.f64 	%fd531, 0d0000000000000000;
	mul.rn.f64 	%fd592, %fd123, %fd531;
	mov.b32 	%r1864, 0;
	bra.uni 	$L__BB11_263;
$L__BB11_261:
	mul.f64 	%fd526, %fd123, 0d3FE45F306DC9C883;
	cvt.rni.s32.f64 	%r1864, %fd526;
	cvt.rn.f64.s32 	%fd527, %r1864;
	fma.rn.f64 	%fd528, %fd527, 0dBFF921FB54442D18, %fd123;
	fma.rn.f64 	%fd529, %fd527, 0dBC91A62633145C00, %fd528;
	fma.rn.f64 	%fd592, %fd527, 0dB97B839A252049C0, %fd529;
	setp.ltu.f64 	%p224, %fd124, 0d41E0000000000000;
	@%p224 bra 	$L__BB11_263;
	{ // callseq 81, 0
	.param .b64 param0;
	st.param.f64 	[param0], %fd123;
	.param .align 16 .b8 retval0[16];
	call.uni (retval0), 
	__internal_trig_reduction_slowpathd, 
	(
	param0
	);
	ld.param.f64 	%fd592, [retval0];
	ld.param.b32 	%r1864, [retval0+8];
	} // callseq 81
$L__BB11_263:
	ld.param.u64 	%rd312, [_Z14optimizeKernelIN4util9EggholderILi2EEELi2ELj256EEvddPdPiS3_S3_iib_param_4];
	ld.param.u64 	%rd311, [_Z14optimizeKernelIN4util9EggholderILi2EEELi2ELj256EEvddPdPiS3_S3_iib_param_3];
	ld.param.u64 	%rd310, [_Z14optimizeKernelIN4util9EggholderILi2EEELi2ELj256EEvddPdPiS3_S3_iib_param_2];
	shl.b32 	%r1497, %r1864, 6;
	cvt.u64.u32 	%rd296, %r1497;
	and.b64  	%rd297, %rd296, 64;
	add.s64 	%rd299, %rd294, %rd297;
	mul.rn.f64 	%fd532, %fd592, %fd592;
	and.b32  	%r1498, %r1864, 1;
	setp.eq.b32 	%p225, %r1498, 1;
	selp.f64 	%fd533, 0dBDA8FF8320FD8164, 0d3DE5DB65F9785EBA, %p225;
	ld.global.nc.v2.f64 	{%fd534, %fd535}, [%rd299];
	fma.rn.f64 	%fd536, %fd533, %fd532, %fd534;
	fma.rn.f64 	%fd537, %fd536, %fd532, %fd535;
	ld.global.nc.v2.f64 	{%fd538, %fd539}, [%rd299+16];
	fma.rn.f64 	%fd540, %fd537, %fd532, %fd538;
	fma.rn.f64 	%fd541, %fd540, %fd532, %fd539;
	ld.global.nc.v2.f64 	{%fd542, %fd543}, [%rd299+32];
	fma.rn.f64 	%fd544, %fd541, %fd532, %fd542;
	fma.rn.f64 	%fd545, %fd544, %fd532, %fd543;
	fma.rn.f64 	%fd546, %fd545, %fd592, %fd592;
	fma.rn.f64 	%fd547, %fd545, %fd532, 0d3FF0000000000000;
	selp.f64 	%fd548, %fd547, %fd546, %p225;
	and.b32  	%r1499, %r1864, 2;
	setp.eq.s32 	%p226, %r1499, 0;
	mov.f64 	%fd549, 0d0000000000000000;
	sub.f64 	%fd550, %fd549, %fd548;
	selp.f64 	%fd551, %fd548, %fd550, %p226;
	neg.f64 	%fd552, %fd583;
	mul.f64 	%fd553, %fd551, %fd552;
	mul.f64 	%fd554, %fd115, %fd122;
	sub.f64 	%fd555, %fd553, %fd554;
	cvta.to.global.u64 	%rd300, %rd310;
	mul.wide.s32 	%rd301, %r1, 8;
	add.s64 	%rd302, %rd300, %rd301;
	st.global.f64 	[%rd302], %fd555;
	cvta.to.global.u64 	%rd303, %rd311;
	mul.wide.s32 	%rd304, %r1, 4;
	add.s64 	%rd305, %rd303, %rd304;
	st.global.u32 	[%rd305], %r1;
	shl.b32 	%r1500, %r1, 1;
	cvta.to.global.u64 	%rd306, %rd312;
	mul.wide.s32 	%rd307, %r1500, 8;
	add.s64 	%rd308, %rd306, %rd307;
	st.global.f64 	[%rd308], %fd583;
	st.global.f64 	[%rd308+8], %fd582;
$L__BB11_264:
	ret;

}
	// .globl	_Z14optimizeKernelIN4util10HimmelblauILi2EEELi2ELj128EEvddPdPiS3_S3_iib
.visible .entry _Z14optimizeKernelIN4util10HimmelblauILi2EEELi2ELj128EEvddPdPiS3_S3_iib(
	.param .f64 _Z14optimizeKernelIN4util10HimmelblauILi2EEELi2ELj128EEvddPdPiS3_S3_iib_param_0,
	.param .f64 _Z14optimizeKernelIN4util10HimmelblauILi2EEELi2ELj128EEvddPdPiS3_S3_iib_param_1,
	.param .u64 .ptr .align 1 _Z14optimizeKernelIN4util10HimmelblauILi2EEELi2ELj128EEvddPdPiS3_S3_iib_param_2,
	.param .u64 .ptr .align 1 _Z14optimizeKernelIN4util10HimmelblauILi2EEELi2ELj128EEvddPdPiS3_S3_iib_param_3,
	.param .u64 .ptr .align 1 _Z14optimizeKernelIN4util10HimmelblauILi2EEELi2ELj128EEvddPdPiS3_S3_iib_param_4,
	.param .u64 .ptr .align 1 _Z14optimizeKernelIN4util10HimmelblauILi2EEELi2ELj128EEvddPdPiS3_S3_iib_param_5,
	.param .u32 _Z14optimizeKernelIN4util10HimmelblauILi2EEELi2ELj128EEvddPdPiS3_S3_iib_param_6,
	.param .u32 _Z14optimizeKernelIN4util10HimmelblauILi2EEELi2ELj128EEvddPdPiS3_S3_iib_param_7,
	.param .u8 _Z14optimizeKernelIN4util10HimmelblauILi2EEELi2ELj128EEvddPdPiS3_S3_iib_param_8
)
{
	.local .align 16 .b8 	__local_depot12[80];
	.reg .b64 	%SP;
	.reg .b64 	%SPL;
	.reg .pred 	%p<234>;
	.reg .b16 	%rs<2>;
	.reg .b32 	%r<1397>;
	.reg .b32 	%f<267>;
	.reg .b64 	%rd<56>;
	.reg .b64 	%fd<371>;

	mov.u64 	%SPL, __local_depot12;
	cvta.local.u64 	%SP, %SPL;
	ld.param.f64 	%fd130, [_Z14optimizeKernelIN4util10HimmelblauILi2EEELi2ELj128EEvddPdPiS3_S3_iib_param_0];
	ld.param.f64 	%fd131, [_Z14optimizeKernelIN4util10HimmelblauILi2EEELi2ELj128EEvddPdPiS3_S3_iib_param_1];
	ld.param.u64 	%rd14, [_Z14optimizeKernelIN4util10HimmelblauILi2EEELi2ELj128EEvddPdPiS3_S3_iib_param_2];
	ld.param.u64 	%rd15, [_Z14optimizeKernelIN4util10HimmelblauILi2EEELi2ELj128EEvddPdPiS3_S3_iib_param_3];
	ld.param.u64 	%rd17, [_Z14optimizeKernelIN4util10HimmelblauILi2EEELi2ELj128EEvddPdPiS3_S3_iib_param_5];
	ld.param.u32 	%r568, [_Z14optimizeKernelIN4util10HimmelblauILi2EEELi2ELj128EEvddPdPiS3_S3_iib_param_6];
	ld.param.u32 	%r567, [_Z14optimizeKernelIN4util10HimmelblauILi2EEELi2ELj128EEvddPdPiS3_S3_iib_param_7];
	ld.param.s8 	%rs1, [_Z14optimizeKernelIN4util10HimmelblauILi2EEELi2ELj128EEvddPdPiS3_S3_iib_param_8];
	add.u64 	%rd1, %SPL, 0;
	add.u64 	%rd2, %SPL, 48;
	add.u64 	%rd20, %SP, 64;
	add.u64 	%rd3, %SPL, 64;
	mov.u32 	%r569, %ctaid.x;
	mov.u32 	%r570, %ntid.x;
	mov.u32 	%r571, %tid.x;
	mad.lo.s32 	%r1, %r569, %r570, %r571;
	setp.ge.s32 	%p3, %r1, %r568;
	@%p3 bra 	$L__BB12_195;
	shl.b32 	%r2, %r1, 1;
	add.s32 	%r3, %r2, 135;
	cvt.s64.s32 	%rd4, %r1;
	sub.f64 	%fd1, %fd131, %fd130;
	mov.b32 	%r1108, 0;
	mov.pred 	%p233, -1;
$L__BB12_2:
	mov.pred 	%p1, %p233;
	setp.eq.s32 	%p5, %r1, 0;
	add.s32 	%r573, %r3, %r1108;
	xor.b32  	%r574, %r573, -1429050551;
	mul.lo.s32 	%r5, %r574, 1099087573;
	add.s32 	%r575, %r5, -638133224;
	add.s32 	%r1125, %r5, 123456789;
	st.local.v2.u32 	[%rd1], {%r575, %r1125};
	xor.b32  	%r1126, %r5, 362436069;
	mov.b32 	%r576, -123459836;
	st.local.v2.u32 	[%rd1+8], {%r1126, %r576};
	add.s32 	%r1129, %r5, 5783321;
	mov.b32 	%r577, -589760388;
	st.local.v2.u32 	[%rd1+16], {%r577, %r1129};
	@%p5 bra 	$L__BB12_117;
	mov.b32 	%r1112, 0;
	mov.u64 	%rd55, %rd4;
$L__BB12_4:
	mov.u64 	%rd5, %rd55;
	and.b64  	%rd6, %rd5, 3;
	setp.eq.s64 	%p6, %rd6, 0;
	@%p6 bra 	$L__BB12_116;
	mul.wide.u32 	%rd21, %r1112, 3200;
	mov.u64 	%rd22, precalc_xorwow_matrix;
	add.s64 	%rd7, %rd22, %rd21;
	mov.b32 	%r1125, 0;
	mov.u32 	%r1126, %r1125;
	mov.u32 	%r1127, %r1125;
	mov.u32 	%r1128, %r1125;
	mov.u32 	%r1129, %r1125;
	mov.u32 	%r1118, %r1125;
$L__BB12_6:
	mul.wide.u32 	%rd23, %r1118, 4;
	add.s64 	%rd24, %rd1, %rd23;
	ld.local.u32 	%r19, [%rd24+4];
	shl.b32 	%r20, %r1118, 5;
	mov.b32 	%r1124, 0;
$L__BB12_7:
	.pragma "nounroll";
	shr.u32 	%r581, %r19, %r1124;
	and.b32  	%r582, %r581, 1;
	setp.eq.b32 	%p7, %r582, 1;
	not.pred 	%p8, %p7;
	add.s32 	%r583, %r20, %r1124;
	mul.lo.s32 	%r584, %r583, 5;
	mul.wide.u32 	%rd25, %r584, 4;
	add.s64 	%rd8, %rd7, %rd25;
	@%p8 bra 	$L__BB12_9;
	ld.global.u32 	%r585, [%rd8];
	xor.b32  	%r1125, %r1125, %r585;
	ld.global.u32 	%r586, [%rd8+4];
	xor.b32  	%r1126, %r1126, %r586;
	ld.global.u32 	%r587, [%rd8+8];
	xor.b32  	%r1127, %r1127, %r587;
	ld.global.u32 	%r588, [%rd8+12];
	xor.b32  	%r1128, %r1128, %r588;
	ld.global.u32 	%r589, [%rd8+16];
	xor.b32  	%r1129, %r1129, %r589;
$L__BB12_9:
	and.b32  	%r591, %r581, 2;
	setp.eq.s32 	%p9, %r591, 0;
	@%p9 bra 	$L__BB12_11;
	ld.global.u32 	%r592, [%rd8+20];
	xor.b32  	%r1125, %r1125, %r592;
	ld.global.u32 	%r593, [%rd8+24];
	xor.b32  	%r1126, %r1126, %r593;
	ld.global.u32 	%r594, [%rd8+28];
	xor.b32  	%r1127, %r1127, %r594;
	ld.global.u32 	%r595, [%rd8+32];
	xor.b32  	%r1128, %r1128, %r595;
	ld.global.u32 	%r596, [%rd8+36];
	xor.b32  	%r1129, %r1129, %r596;
$L__BB12_11:
	and.b32  	%r598, %r581, 4;
	setp.eq.s32 	%p10, %r598, 0;
	@%p10 bra 	$L__BB12_13;
	ld.global.u32 	%r599, [%rd8+40];
	xor.b32  	%r1125, %r1125, %r599;
	ld.global.u32 	%r600, [%rd8+44];
	xor.b32  	%r1126, %r1126, %r600;
	ld.global.u32 	%r601, [%rd8+48];
	xor.b32  	%r1127, %r1127, %r601;
	ld.global.u32 	%r602, [%rd8+52];
	xor.b32  	%r1128, %r1128, %r602;
	ld.global.u32 	%r603, [%rd8+56];
	xor.b32  	%r1129, %r1129, %r603;
$L__BB12_13:
	and.b32  	%r605, %r581, 8;
	setp.eq.s32 	%p11, %r605, 0;
	@%p11 bra 	$L__BB12_15;
	ld.global.u32 	%r606, [%rd8+60];
	xor.b32  	%r1125, %r1125, %r606;
	ld.global.u32 	%r607, [%rd8+64];
	xor.b32  	%r1126, %r1126, %r607;
	ld.global.u32 	%r608, [%rd8+68];
	xor.b32  	%r1127, %r1127, %r608;
	ld.global.u32 	%r609, [%rd8+72];
	xor.b32  	%r1128, %r1128, %r609;
	ld.global.u32 	%r610, [%rd8+76];
	xor.b32  	%r1129, %r1129, %r610;
$L__BB12_15:
	and.b32  	%r612, %r581, 16;
	setp.eq.s32 	%p12, %r612, 0;
	@%p12 bra 	$L__BB12_17;
	ld.global.u32 	%r613, [%rd8+80];
	xor.b32  	%r1125, %r1125, %r613;
	ld.global.u32 	%r614, [%rd8+84];
	xor.b32  	%r1126, %r1126, %r614;
	ld.global.u32 	%r615, [%rd8+88];
	xor.b32  	%r1127, %r1127, %r615;
	ld.global.u32 	%r616, [%rd8+92];
	xor.b32  	%r1128, %r1128, %r616;
	ld.global.u32 	%r617, [%rd8+96];
	xor.b32  	%r1129, %r1129, %r617;
$L__BB12_17:
	and.b32  	%r619, %r581, 32;
	setp.eq.s32 	%p13, %r619, 0;
	@%p13 bra 	$L__BB12_19;
	ld.global.u32 	%r620, [%rd8+100];
	xor.b32  	%r1125, %r1125, %r620;
	ld.global.u32 	%r621, [%rd8+104];
	xor.b32  	%r1126, %r1126, %r621;
	ld.global.u32 	%r622, [%rd8+108];
	xor.b32  	%r1127, %r1127, %r622;
	ld.global.u32 	%r623, [%rd8+112];
	xor.b32  	%r1128, %r1128, %r623;
	ld.global.u32 	%r624, [%rd8+116];
	xor.b32  	%r1129, %r1129, %r624;
$L__BB12_19:
	and.b32  	%r626, %r581, 64;
	setp.eq.s32 	%p14, %r626, 0;
	@%p14 bra 	$L__BB12_21;
	ld.global.u32 	%r627, [%rd8+120];
	xor.b32  	%r1125, %r1125, %r627;
	ld.global.u32 	%r628, [%rd8+124];
	xor.b32  	%r1126, %r1126, %r628;
	ld.global.u32 	%r629, [%rd8+128];
	xor.b32  	%r1127, %r1127, %r629;
	ld.global.u32 	%r630, [%rd8+132];
	xor.b32  	%r1128, %r1128, %r630;
	ld.global.u32 	%r631, [%rd8+136];
	xor.b32  	%r1129, %r1129, %r631;
$L__BB12_21:
	and.b32  	%r633, %r581, 128;
	setp.eq.s32 	%p15, %r633, 0;
	@%p15 bra 	$L__BB12_23;
	ld.global.u32 	%r634, [%rd8+140];
	xor.b32  	%r1125, %r1125, %r634;
	ld.global.u32 	%r635, [%rd8+144];
	xor.b32  	%r1126, %r1126, %r635;
	ld.global.u32 	%r636, [%rd8+148];
	xor.b32  	%r1127, %r1127, %r636;
	ld.global.u32 	%r637, [%rd8+152];
	xor.b32  	%r1128, %r1128, %r637;
	ld.global.u32 	%r638, [%rd8+156];
	xor.b32  	%r1129, %r1129, %r638;
$L__BB12_23:
	and.b32  	%r640, %r581, 256;
	setp.eq.s32 	%p16, %r640, 0;
	@%p16 bra 	$L__BB12_25;
	ld.global.u32 	%r641, [%rd8+160];
	xor.b32  	%r1125, %r1125, %r641;
	ld.global.u32 	%r642, [%rd8+164];
	xor.b32  	%r1126, %r1126, %r642;
	ld.global.u32 	%r643, [%rd8+168];
	xor.b32  	%r1127, %r1127, %r643;
	ld.global.u32 	%r644, [%rd8+172];
	xor.b32  	%r1128, %r1128, %r644;
	ld.global.u32 	%r645, [%rd8+176];
	xor.b32  	%r1129, %r1129, %r645;
$L__BB12_25:
	and.b32  	%r647, %r581, 512;
	setp.eq.s32 	%p17, %r647, 0;
	@%p17 bra 	$L__BB12_27;
	ld.global.u32 	%r648, [%rd8+180];
	xor.b32  	%r1125, %r1125, %r648;
	ld.global.u32 	%r649, [%rd8+184];
	xor.b32  	%r1126, %r1126, %r649;
	ld.global.u32 	%r650, [%rd8+188];
	xor.b32  	%r1127, %r1127, %r650;
	ld.global.u32 	%r651, [%rd8+192];
	xor.b32  	%r1128, %r1128, %r651;
	ld.global.u32 	%r652, [%rd8+196];
	xor.b32  	%r1129, %r1129, %r652;
$L__BB12_27:
	and.b32  	%r654, %r581, 1024;
	setp.eq.s32 	%p18, %r654, 0;
	@%p18 bra 	$L__BB12_29;
	ld.global.u32 	%r655, [%rd8+200];
	xor.b32  	%r1125, %r1125, %r655;
	ld.global.u32 	%r656, [%rd8+204];
	xor.b32  	%r1126, %r1126, %r656;
	ld.global.u32 	%r657, [%rd8+208];
	xor.b32  	%r1127, %r1127, %r657;
	ld.global.u32 	%r658, [%rd8+212];
	xor.b32  	%r1128, %r1128, %r658;
	ld.global.u32 	%r659, [%rd8+216];
	xor.b32  	%r1129, %r1129, %r659;
$L__BB12_29:
	and.b32  	%r661, %r581, 2048;
	setp.eq.s32 	%p19, %r661, 0;
	@%p19 bra 	$L__BB12_31;
	ld.global.u32 	%r662, [%rd8+220];
	xor.b32  	%r1125, %r1125, %r662;
	ld.global.u32 	%r663, [%rd8+224];
	xor.b32  	%r1126, %r1126, %r663;
	ld.global.u32 	%r664, [%rd8+228];
	xor.b32  	%r1127, %r1127, %r664;
	ld.global.u32 	%r665, [%rd8+232];
	xor.b32  	%r1128, %r1128, %r665;
	ld.global.u32 	%r666, [%rd8+236];
	xor.b32  	%r1129, %r1129, %r666;
$L__BB12_31:
	and.b32  	%r668, %r581, 4096;
	setp.eq.s32 	%p20, %r668, 0;
	@%p20 bra 	$L__BB12_33;
	ld.global.u32 	%r669, [%rd8+240];
	xor.b32  	%r1125, %r1125, %r669;
	ld.global.u32 	%r670, [%rd8+244];
	xor.b32  	%r1126, %r1126, %r670;
	ld.global.u32 	%r671, [%rd8+248];
	xor.b32  	%r1127, %r1127, %r671;
	ld.global.u32 	%r672, [%rd8+252];
	xor.b32  	%r1128, %r1128, %r672;
	ld.global.u32 	%r673, [%rd8+256];
	xor.b32  	%r1129, %r1129, %r673;
$L__BB12_33:
	and.b32  	%r675, %r581, 8192;
	setp.eq.s32 	%p21, %r675, 0;
	@%p21 bra 	$L__BB12_35;
	ld.global.u32 	%r676, [%rd8+260];
	xor.b32  	%r1125, %r1125, %r676;
	ld.global.u32 	%r677, [%rd8+264];
	xor.b32  	%r1126, %r1126, %r677;
	ld.global.u32 	%r678, [%rd8+268];
	xor.b32  	%r1127, %r1127, %r678;
	ld.global.u32 	%r679, [%rd8+272];
	xor.b32  	%r1128, %r1128, %r679;
	ld.global.u32 	%r680, [%rd8+276];
	xor.b32  	%r1129, %r1129, %r680;
$L__BB12_35:
	and.b32  	%r682, %r581, 16384;
	setp.eq.s32 	%p22, %r682, 0;
	@%p22 bra 	$L__BB12_37;
	ld.global.u32 	%r683, [%rd8+280];
	xor.b32  	%r1125, %r1125, %r683;
	ld.global.u32 	%r684, [%rd8+284];
	xor.b32  	%r1126, %r1126, %r684;
	ld.global.u32 	%r685, [%rd8+288];
	xor.b32  	%r1127, %r1127, %r685;
	ld.global.u32 	%r686, [%rd8+292];
	xor.b32  	%r1128, %r1128, %r686;
	ld.global.u32 	%r687, [%rd8+296];
	xor.b32  	%r1129, %r1129, %r687;
$L__BB12_37:
	and.b32  	%r689, %r581, 32768;
	setp.eq.s32 	%p23, %r689, 0;
	@%p23 bra 	$L__BB12_39;
	ld.global.u32 	%r690, [%rd8+300];
	xor.b32  	%r1125, %r1125, %r690;
	ld.global.u32 	%r691, [%rd8+304];
	xor.b32  	%r1126, %r1126, %r691;
	ld.global.u32 	%r692, [%rd8+308];
	xor.b32  	%r1127, %r1127, %r692;
	ld.global.u32 	%r693, [%rd8+312];
	xor.b32  	%r1128, %r1128, %r693;
	ld.global.u32 	%r694, [%rd8+316];
	xor.b32  	%r1129, %r1129, %r694;
$L__BB12_39:
	add.s32 	%r1124, %r1124, 16;
	setp.ne.s32 	%p24, %r1124, 32;
	@%p24 bra 	$L__BB12_7;
	mad.lo.s32 	%r695, %r1118, -31, %r20;
	add.s32 	%r1118, %r695, 1;
	setp.ne.s32 	%p25, %r1118, 5;
	@%p25 bra 	$L__BB12_6;
	st.local.u32 	[%rd1+4], %r1125;
	st.local.v2.u32 	[%rd1+8], {%r1126, %r1127};
	st.local.v2.u32 	[%rd1+16], {%r1128, %r1129};
	setp.eq.s64 	%p26, %rd6, 1;
	@%p26 bra 	$L__BB12_116;
	mov.b32 	%r1125, 0;
	mov.u32 	%r1126, %r1125;
	mov.u32 	%r1219, %r1125;
	mov.u32 	%r1220, %r1125;
	mov.u32 	%r1129, %r1125;
	mov.u32 	%r1210, %r1125;
$L__BB12_43:
	mul.wide.u32 	%rd26, %r1210, 4;
	add.s64 	%rd27, %rd1, %rd26;
	ld.local.u32 	%r195, [%rd27+4];
	shl.b32 	%r196, %r1210, 5;
	mov.b32 	%r1216, 0;
$L__BB12_44:
	.pragma "nounroll";
	shr.u32 	%r698, %r195, %r1216;
	and.b32  	%r699, %r698, 1;
	setp.eq.b32 	%p27, %r699, 1;
	not.pred 	%p28, %p27;
	add.s32 	%r700, %r196, %r1216;
	mul.lo.s32 	%r701, %r700, 5;
	mul.wide.u32 	%rd28, %r701, 4;
	add.s64 	%rd9, %rd7, %rd28;
	@%p28 bra 	$L__BB12_46;
	ld.global.u32 	%r702, [%rd9];
	xor.b32  	%r1125, %r1125, %r702;
	ld.global.u32 	%r703, [%rd9+4];
	xor.b32  	%r1126, %r1126, %r703;
	ld.global.u32 	%r704, [%rd9+8];
	xor.b32  	%r1219, %r1219, %r704;
	ld.global.u32 	%r705, [%rd9+12];
	xor.b32  	%r1220, %r1220, %r705;
	ld.global.u32 	%r706, [%rd9+16];
	xor.b32  	%r1129, %r1129, %r706;
$L__BB12_46:
	and.b32  	%r708, %r698, 2;
	setp.eq.s32 	%p29, %r708, 0;
	@%p29 bra 	$L__BB12_48;
	ld.global.u32 	%r709, [%rd9+20];
	xor.b32  	%r1125, %r1125, %r709;
	ld.global.u32 	%r710, [%rd9+24];
	xor.b32  	%r1126, %r1126, %r710;
	ld.global.u32 	%r711, [%rd9+28];
	xor.b32  	%r1219, %r1219, %r711;
	ld.global.u32 	%r712, [%rd9+32];
	xor.b32  	%r1220, %r1220, %r712;
	ld.global.u32 	%r713, [%rd9+36];
	xor.b32  	%r1129, %r1129, %r713;
$L__BB12_48:
	and.b32  	%r715, %r698, 4;
	setp.eq.s32 	%p30, %r715, 0;
	@%p30 bra 	$L__BB12_50;
	ld.global.u32 	%r716, [%rd9+40];
	xor.b32  	%r1125, %r1125, %r716;
	ld.global.u32 	%r717, [%rd9+44];
	xor.b32  	%r1126, %r1126, %r717;
	ld.global.u32 	%r718, [%rd9+48];
	xor.b32  	%r1219, %r1219, %r718;
	ld.global.u32 	%r719, [%rd9+52];
	xor.b32  	%r1220, %r1220, %r719;
	ld.global.u32 	%r720, [%rd9+56];
	xor.b32  	%r1129, %r1129, %r720;
$L__BB12_50:
	and.b32  	%r722, %r698, 8;
	setp.eq.s32 	%p31, %r722, 0;
	@%p31 bra 	$L__BB12_52;
	ld.global.u32 	%r723, [%rd9+60];
	xor.b32  	%r1125, %r1125, %r723;
	ld.global.u32 	%r724, [%rd9+64];
	xor.b32  	%r1126, %r1126, %r724;
	ld.global.u32 	%r725, [%rd9+68];
	xor.b32  	%r1219, %r1219, %r725;
	ld.global.u32 	%r726, [%rd9+72];
	xor.b32  	%r1220, %r1220, %r726;
	ld.global.u32 	%r727, [%rd9+76];
	xor.b32  	%r1129, %r1129, %r727;
$L__BB12_52:
	and.b32  	%r729, %r698, 16;
	setp.eq.s32 	%p32, %r729, 0;
	@%p32 bra 	$L__BB12_54;
	ld.global.u32 	%r730, [%rd9+80];
	xor.b32  	%r1125, %r1125, %r730;
	ld.global.u32 	%r731, [%rd9+84];
	xor.b32  	%r1126, %r1126, %r731;
	ld.global.u32 	%r732, [%rd9+88];
	xor.b32  	%r1219, %r1219, %r732;
	ld.global.u32 	%r733, [%rd9+92];
	xor.b32  	%r1220, %r1220, %r733;
	ld.global.u32 	%r734, [%rd9+96];
	xor.b32  	%r1129, %r1129, %r734;
$L__BB12_54:
	and.b32  	%r736, %r698, 32;
	setp.eq.s32 	%p33, %r736, 0;
	@%p33 bra 	$L__BB12_56;
	ld.global.u32 	%r737, [%rd9+100];
	xor.b32  	%r1125, %r1125, %r737;
	ld.global.u32 	%r738, [%rd9+104];
	xor.b32  	%r1126, %r1126, %r738;
	ld.global.u32 	%r739, [%rd9+108];
	xor.b32  	%r1219, %r1219, %r739;
	ld.global.u32 	%r740, [%rd9+112];
	xor.b32  	%r1220, %r1220, %r740;
	ld.global.u32 	%r741, [%rd9+116];
	xor.b32  	%r1129, %r1129, %r741;
$L__BB12_56:
	and.b32  	%r743, %r698, 64;
	setp.eq.s32 	%p34, %r743, 0;
	@%p34 bra 	$L__BB12_58;
	ld.global.u32 	%r744, [%rd9+120];
	xor.b32  	%r1125, %r1125, %r744;
	ld.global.u32 	%r745, [%rd9+124];
	xor.b32  	%r1126, %r1126, %r745;
	ld.global.u32 	%r746, [%rd9+128];
	xor.b32  	%r1219, %r1219, %r746;
	ld.global.u32 	%r747, [%rd9+132];
	xor.b32  	%r1220, %r1220, %r747;
	ld.global.u32 	%r748, [%rd9+136];
	xor.b32  	%r1129, %r1129, %r748;
$L__BB12_58:
	and.b32  	%r750, %r698, 128;
	setp.eq.s32 	%p35, %r750, 0;
	@%p35 bra 	$L__BB12_60;
	ld.global.u32 	%r751, [%rd9+140];
	xor.b32  	%r1125, %r1125, %r751;
	ld.global.u32 	%r752, [%rd9+144];
	xor.b32  	%r1126, %r1126, %r752;
	ld.global.u32 	%r753, [%rd9+148];
	xor.b32  	%r1219, %r1219, %r753;
	ld.global.u32 	%r754, [%rd9+152];
	xor.b32  	%r1220, %r1220, %r754;
	ld.global.u32 	%r755, [%rd9+156];
	xor.b32  	%r1129, %r1129, %r755;
$L__BB12_60:
	and.b32  	%r757, %r698, 256;
	setp.eq.s32 	%p36, %r757, 0;
	@%p36 bra 	$L__BB12_62;
	ld.global.u32 	%r758, [%rd9+160];
	xor.b32  	%r1125, %r1125, %r758;
	ld.global.u32 	%r759, [%rd9+164];
	xor.b32  	%r1126, %r1126, %r759;
	ld.global.u32 	%r760, [%rd9+168];
	xor.b32  	%r1219, %r1219, %r760;
	ld.global.u32 	%r761, [%rd9+172];
	xor.b32  	%r1220, %r1220, %r761;
	ld.global.u32 	%r762, [%rd9+176];
	xor.b32  	%r1129, %r1129, %r762;
$L__BB12_62:
	and.b32  	%r764, %r698, 512;
	setp.eq.s32 	%p37, %r764, 0;
	@%p37 bra 	$L__BB12_64;
	ld.global.u32 	%r765, [%rd9+180];
	xor.b32  	%r1125, %r1125, %r765;
	ld.global.u32 	%r766, [%rd9+184];
	xor.b32  	%r1126, %r1126, %r766;
	ld.global.u32 	%r767, [%rd9+188];
	xor.b32  	%r1219, %r1219, %r767;
	ld.global.u32 	%r768, [%rd9+192];
	xor.b32  	%r1220, %r1220, %r768;
	ld.global.u32 	%r769, [%rd9+196];
	xor.b32  	%r1129, %r1129, %r769;
$L__BB12_64:
	and.b32  	%r771, %r698, 1024;
	setp.eq.s32 	%p38, %r771, 0;
	@%p38 bra 	$L__BB12_66;
	ld.global.u32 	%r772, [%rd9+200];
	xor.b32  	%r1125, %r1125, %r772;
	ld.global.u32 	%r773, [%rd9+204];
	xor.b32  	%r1126, %r1126, %r773;
	ld.global.u32 	%r774, [%rd9+208];
	xor.b32  	%r1219, %r1219, %r774;
	ld.global.u32 	%r775, [%rd9+212];
	xor.b32  	%r1220, %r1220, %r775;
	ld.global.u32 	%r776, [%rd9+216];
	xor.b32  	%r1129, %r1129, %r776;
$L__BB12_66:
	and.b32  	%r778, %r698, 2048;
	setp.eq.s32 	%p39, %r778, 0;
	@%p39 bra 	$L__BB12_68;
	ld.global.u32 	%r779, [%rd9+220];
	xor.b32  	%r1125, %r1125, %r779;
	ld.global.u32 	%r780, [%rd9+224];
	xor.b32  	%r1126, %r1126, %r780;
	ld.global.u32 	%r781, [%rd9+228];
	xor.b32  	%r1219, %r1219, %r781;
	ld.global.u32 	%r782, [%rd9+232];
	xor.b32  	%r1220, %r1220, %r782;
	ld.global.u32 	%r783, [%rd9+236];
	xor.b32  	%r1129, %r1129, %r783;
$L__BB12_68:
	and.b32  	%r785, %r698, 4096;
	setp.eq.s32 	%p40, %r785, 0;
	@%p40 bra 	$L__BB12_70;
	ld.global.u32 	%r786, [%rd9+240];
	xor.b32  	%r1125, %r1125, %r786;
	ld.global.u32 	%r787, [%rd9+244];
	xor.b32  	%r1126, %r1126, %r787;
	ld.global.u32 	%r788, [%rd9+248];
	xor.b32  	%r1219, %r1219, %r788;
	ld.global.u32 	%r789, [%rd9+252];
	xor.b32  	%r1220, %r1220, %r789;
	ld.global.u32 	%r790, [%rd9+256];
	xor.b32  	%r1129, %r1129, %r790;
$L__BB12_70:
	and.b32  	%r792, %r698, 8192;
	setp.eq.s32 	%p41, %r792, 0;
	@%p41 bra 	$L__BB12_72;
	ld.global.u32 	%r793, [%rd9+260];
	xor.b32  	%r1125, %r1125, %r793;
	ld.global.u32 	%r794, [%rd9+264];
	xor.b32  	%r1126, %r1126, %r794;
	ld.global.u32 	%r795, [%rd9+268];
	xor.b32  	%r1219, %r1219, %r795;
	ld.global.u32 	%r796, [%rd9+272];
	xor.b32  	%r1220, %r1220, %r796;
	ld.global.u32 	%r797, [%rd9+276];
	xor.b32  	%r1129, %r1129, %r797;
$L__BB12_72:
	and.b32  	%r799, %r698, 16384;
	setp.eq.s32 	%p42, %r799, 0;
	@%p42 bra 	$L__BB12_74;
	ld.global.u32 	%r800, [%rd9+280];
	xor.b32  	%r1125, %r1125, %r800;
	ld.global.u32 	%r801, [%rd9+284];
	xor.b32  	%r1126, %r1126, %r801;
	ld.global.u32 	%r802, [%rd9+288];
	xor.b32  	%r1219, %r1219, %r802;
	ld.global.u32 	%r803, [%rd9+292];
	xor.b32  	%r1220, %r1220, %r803;
	ld.global.u32 	%r804, [%rd9+296];
	xor.b32  	%r1129, %r1129, %r804;
$L__BB12_74:
	and.b32  	%r806, %r698, 32768;
	setp.eq.s32 	%p43, %r806, 0;
	@%p43 bra 	$L__BB12_76;
	ld.global.u32 	%r807, [%rd9+300];
	xor.b32  	%r1125, %r1125, %r807;
	ld.global.u32 	%r808, [%rd9+304];
	xor.b32  	%r1126, %r1126, %r808;
	ld.global.u32 	%r809, [%rd9+308];
	xor.b32  	%r1219, %r1219, %r809;
	ld.global.u32 	%r810, [%rd9+312];
	xor.b32  	%r1220, %r1220, %r810;
	ld.global.u32 	%r811, [%rd9+316];
	xor.b32  	%r1129, %r1129, %r811;
$L__BB12_76:
	add.s32 	%r1216, %r1216, 16;
	setp.ne.s32 	%p44, %r1216, 32;
	@%p44 bra 	$L__BB12_44;
	mad.lo.s32 	%r812, %r1210, -31, %r196;
	add.s32 	%r1210, %r812, 1;
	setp.ne.s32 	%p45, %r1210, 5;
	@%p45 bra 	$L__BB12_43;
	st.local.u32 	[%rd1+4], %r1125;
	st.local.v2.u32 	[%rd1+8], {%r1126, %r1219};
	st.local.v2.u32 	[%rd1+16], {%r1220, %r1129};
	setp.ne.s64 	%p46, %rd6, 3;
	@%p46 bra 	$L__BB12_116;
	mov.b32 	%r1125, 0;
	mov.u32 	%r1126, %r1125;
	mov.u32 	%r1311, %r1125;
	mov.u32 	%r1312, %r1125;
	mov.u32 	%r1129, %r1125;
	mov.u32 	%r1302, %r1125;
$L__BB12_80:
	mul.wide.u32 	%rd29, %r1302, 4;
	add.s64 	%rd30, %rd1, %rd29;
	ld.local.u32 	%r371, [%rd30+4];
	shl.b32 	%r372, %r1302, 5;
	mov.b32 	%r1308, 0;
$L__BB12_81:
	.pragma "nounroll";
	shr.u32 	%r815, %r371, %r1308;
	and.b32  	%r816, %r815, 1;
	setp.eq.b32 	%p47, %r816, 1;
	not.pred 	%p48, %p47;
	add.s32 	%r817, %r372, %r1308;
	mul.lo.s32 	%r818, %r817, 5;
	mul.wide.u32 	%rd31, %r818, 4;
	add.s64 	%rd10, %rd7, %rd31;
	@%p48 bra 	$L__BB12_83;
	ld.global.u32 	%r819, [%rd10];
	xor.b32  	%r1125, %r1125, %r819;
	ld.global.u32 	%r820, [%rd10+4];
	xor.b32  	%r1126, %r1126, %r820;
	ld.global.u32 	%r821, [%rd10+8];
	xor.b32  	%r1311, %r1311, %r821;
	ld.global.u32 	%r822, [%rd10+12];
	xor.b32  	%r1312, %r1312, %r822;
	ld.global.u32 	%r823, [%rd10+16];
	xor.b32  	%r1129, %r1129, %r823;
$L__BB12_83:
	and.b32  	%r825, %r815, 2;
	setp.eq.s32 	%p49, %r825, 0;
	@%p49 bra 	$L__BB12_85;
	ld.global.u32 	%r826, [%rd10+20];
	xor.b32  	%r1125, %r1125, %r826;
	ld.global.u32 	%r827, [%rd10+24];
	xor.b32  	%r1126, %r1126, %r827;
	ld.global.u32 	%r828, [%rd10+28];
	xor.b32  	%r1311, %r1311, %r828;
	ld.global.u32 	%r829, [%rd10+32];
	xor.b32  	%r1312, %r1312, %r829;
	ld.global.u32 	%r830, [%rd10+36];
	xor.b32  	%r1129, %r1129, %r830;
$L__BB12_85:
	and.b32  	%r832, %r815, 4;
	setp.eq.s32 	%p50, %r832, 0;
	@%p50 bra 	$L__BB12_87;
	ld.global.u32 	%r833, [%rd10+40];
	xor.b32  	%r1125, %r1125, %r833;
	ld.global.u32 	%r834, [%rd10+44];
	xor.b32  	%r1126, %r1126, %r834;
	ld.global.u32 	%r835, [%rd10+48];
	xor.b32  	%r1311, %r1311, %r835;
	ld.global.u32 	%r836, [%rd10+52];
	xor.b32  	%r1312, %r1312, %r836;
	ld.global.u32 	%r837, [%rd10+56];
	xor.b32  	%r1129, %r1129, %r837;
$L__BB12_87:
	and.b32  	%r839, %r815, 8;
	setp.eq.s32 	%p51, %r839, 0;
	@%p51 bra 	$L__BB12_89;
	ld.global.u32 	%r840, [%rd10+60];
	xor.b32  	%r1125, %r1125, %r840;
	ld.global.u32 	%r841, [%rd10+64];
	xor.b32  	%r1126, %r1126, %r841;
	ld.global.u32 	%r842, [%rd10+68];
	xor.b32  	%r1311, %r1311, %r842;
	ld.global.u32 	%r843, [%rd10+72];
	xor.b32  	%r1312, %r1312, %r843;
	ld.global.u32 	%r844, [%rd10+76];
	xor.b32  	%r1129, %r1129, %r844;
$L__BB12_89:
	and.b32  	%r846, %r815, 16;
	setp.eq.s32 	%p52, %r846, 0;
	@%p52 bra 	$L__BB12_91;
	ld.global.u32 	%r847, [%rd10+80];
	xor.b32  	%r1125, %r1125, %r847;
	ld.global.u32 	%r848, [%rd10+84];
	xor.b32  	%r1126, %r1126, %r848;
	ld.global.u32 	%r849, [%rd10+88];
	xor.b32  	%r1311, %r1311, %r849;
	ld.global.u32 	%r850, [%rd10+92];
	xor.b32  	%r1312, %r1312, %r850;
	ld.global.u32 	%r851, [%rd10+96];
	xor.b32  	%r1129, %r1129, %r851;
$L__BB12_91:
	and.b32  	%r853, %r815, 32;
	setp.eq.s32 	%p53, %r853, 0;
	@%p53 bra 	$L__BB12_93;
	ld.global.u32 	%r854, [%rd10+100];
	xor.b32  	%r1125, %r1125, %r854;
	ld.global.u32 	%r855, [%rd10+104];
	xor.b32  	%r1126, %r1126, %r855;
	ld.global.u32 	%r856, [%rd10+108];
	xor.b32  	%r1311, %r1311, %r856;
	ld.global.u32 	%r857, [%rd10+112];
	xor.b32  	%r1312, %r1312, %r857;
	ld.global.u32 	%r858, [%rd10+116];
	xor.b32  	%r1129, %r1129, %r858;
$L__BB12_93:
	and.b32  	%r860, %r815, 64;
	setp.eq.s32 	%p54, %r860, 0;
	@%p54 bra 	$L__BB12_95;
	ld.global.u32 	%r861, [%rd10+120];
	xor.b32  	%r1125, %r1125, %r861;
	ld.global.u32 	%r862, [%rd10+124];
	xor.b32  	%r1126, %r1126, %r862;
	ld.global.u32 	%r863, [%rd10+128];
	xor.b32  	%r1311, %r1311, %r863;
	ld.global.u32 	%r864, [%rd10+132];
	xor.b32  	%r1312, %r1312, %r864;
	ld.global.u32 	%r865, [%rd10+136];
	xor.b32  	%r1129, %r1129, %r865;
$L__BB12_95:
	and.b32  	%r867, %r815, 128;
	setp.eq.s32 	%p55, %r867, 0;
	@%p55 bra 	$L__BB12_97;
	ld.global.u32 	%r868, [%rd10+140];
	xor.b32  	%r1125, %r1125, %r868;
	ld.global.u32 	%r869, [%rd10+144];
	xor.b32  	%r1126, %r1126, %r869;
	ld.global.u32 	%r870, [%rd10+148];
	xor.b32  	%r1311, %r1311, %r870;
	ld.global.u32 	%r871, [%rd10+152];
	xor.b32  	%r1312, %r1312, %r871;
	ld.global.u32 	%r872, [%rd10+156];
	xor.b32  	%r1129, %r1129, %r872;
$L__BB12_97:
	and.b32  	%r874, %r815, 256;
	setp.eq.s32 	%p56, %r874, 0;
	@%p56 bra 	$L__BB12_99;
	ld.global.u32 	%r875, [%rd10+160];
	xor.b32  	%r1125, %r1125, %r875;
	ld.global.u32 	%r876, [%rd10+164];
	xor.b32  	%r1126, %r1126, %r876;
	ld.global.u32 	%r877, [%rd10+168];
	xor.b32  	%r1311, %r1311, %r877;
	ld.global.u32 	%r878, [%rd10+172];
	xor.b32  	%r1312, %r1312, %r878;
	ld.global.u32 	%r879, [%rd10+176];
	xor.b32  	%r1129, %r1129, %r879;
$L__BB12_99:
	and.b32  	%r881, %r815, 512;
	setp.eq.s32 	%p57, %r881, 0;
	@%p57 bra 	$L__BB12_101;
	ld.global.u32 	%r882, [%rd10+180];
	xor.b32  	%r1125, %r1125, %r882;
	ld.global.u32 	%r883, [%rd10+184];
	xor.b32  	%r1126, %r1126, %r883;
	ld.global.u32 	%r884, [%rd10+188];
	xor.b32  	%r1311, %r1311, %r884;
	ld.global.u32 	%r885, [%rd10+192];
	xor.b32  	%r1312, %r1312, %r885;
	ld.global.u32 	%r886, [%rd10+196];
	xor.b32  	%r1129, %r1129, %r886;
$L__BB12_101:
	and.b32  	%r888, %r815, 1024;
	setp.eq.s32 	%p58, %r888, 0;
	@%p58 bra 	$L__BB12_103;
	ld.global.u32 	%r889, [%rd10+200];
	xor.b32  	%r1125, %r1125, %r889;
	ld.global.u32 	%r890, [%rd10+204];
	xor.b32  	%r1126, %r1126, %r890;
	ld.global.u32 	%r891, [%rd10+208];
	xor.b32  	%r1311, %r1311, %r891;
	ld.global.u32 	%r892, [%rd10+212];
	xor.b32  	%r1312, %r1312, %r892;
	ld.global.u32 	%r893, [%rd10+216];
	xor.b32  	%r1129, %r1129, %r893;
$L__BB12_103:
	and.b32  	%r895, %r815, 2048;
	setp.eq.s32 	%p59, %r895, 0;
	@%p59 bra 	$L__BB12_105;
	ld.global.u32 	%r896, [%rd10+220];
	xor.b32  	%r1125, %r1125, %r896;
	ld.global.u32 	%r897, [%rd10+224];
	xor.b32  	%r1126, %r1126, %r897;
	ld.global.u32 	%r898, [%rd10+228];
	xor.b32  	%r1311, %r1311, %r898;
	ld.global.u32 	%r899, [%rd10+232];
	xor.b32  	%r1312, %r1312, %r899;
	ld.global.u32 	%r900, [%rd10+236];
	xor.b32  	%r1129, %r1129, %r900;
$L__BB12_105:
	and.b32  	%r902, %r815, 4096;
	setp.eq.s32 	%p60, %r902, 0;
	@%p60 bra 	$L__BB12_107;
	ld.global.u32 	%r903, [%rd10+240];
	xor.b32  	%r1125, %r1125, %r903;
	ld.global.u32 	%r904, [%rd10+244];
	xor.b32  	%r1126, %r1126, %r904;
	ld.global.u32 	%r905, [%rd10+248];
	xor.b32  	%r1311, %r1311, %r905;
	ld.global.u32 	%r906, [%rd10+252];
	xor.b32  	%r1312, %r1312, %r906;
	ld.global.u32 	%r907, [%rd10+256];
	xor.b32  	%r1129, %r1129, %r907;
$L__BB12_107:
	and.b32  	%r909, %r815, 8192;
	setp.eq.s32 	%p61, %r909, 0;
	@%p61 bra 	$L__BB12_109;
	ld.global.u32 	%r910, [%rd10+260];
	xor.b32  	%r1125, %r1125, %r910;
	ld.global.u32 	%r911, [%rd10+264];
	xor.b32  	%r1126, %r1126, %r911;
	ld.global.u32 	%r912, [%rd10+268];
	xor.b32  	%r1311, %r1311, %r912;
	ld.global.u32 	%r913, [%rd10+272];
	xor.b32  	%r1312, %r1312, %r913;
	ld.global.u32 	%r914, [%rd10+276];
	xor.b32  	%r1129, %r1129, %r914;
$L__BB12_109:
	and.b32  	%r916, %r815, 16384;
	setp.eq.s32 	%p62, %r916, 0;
	@%p62 bra 	$L__BB12_111;
	ld.global.u32 	%r917, [%rd10+280];
	xor.b32  	%r1125, %r1125, %r917;
	ld.global.u32 	%r918, [%rd10+284];
	xor.b32  	%r1126, %r1126, %r918;
	ld.global.u32 	%r919, [%rd10+288];
	xor.b32  	%r1311, %r1311, %r919;
	ld.global.u32 	%r920, [%rd10+292];
	xor.b32  	%r1312, %r1312, %r920;
	ld.global.u32 	%r921, [%rd10+296];
	xor.b32  	%r1129, %r1129, %r921;
$L__BB12_111:
	and.b32  	%r923, %r815, 32768;
	setp.eq.s32 	%p63, %r923, 0;
	@%p63 bra 	$L__BB12_113;
	ld.global.u32 	%r924, [%rd10+300];
	xor.b32  	%r1125, %r1125, %r924;
	ld.global.u32 	%r925, [%rd10+304];
	xor.b32  	%r1126, %r1126, %r925;
	ld.global.u32 	%r926, [%rd10+308];
	xor.b32  	%r1311, %r1311, %r926;
	ld.global.u32 	%r927, [%rd10+312];
	xor.b32  	%r1312, %r1312, %r927;
	ld.global.u32 	%r928, [%rd10+316];
	xor.b32  	%r1129, %r1129, %r928;
$L__BB12_113:
	add.s32 	%r1308, %r1308, 16;
	setp.ne.s32 	%p64, %r1308, 32;
	@%p64 bra 	$L__BB12_81;
	mad.lo.s32 	%r929, %r1302, -31, %r372;
	add.s32 	%r1302, %r929, 1;
	setp.ne.s32 	%p65, %r1302, 5;
	@%p65 bra 	$L__BB12_80;
	st.local.u32 	[%rd1+4], %r1125;
	st.local.v2.u32 	[%rd1+8], {%r1126, %r1311};
	st.local.v2.u32 	[%rd1+16], {%r1312, %r1129};
$L__BB12_116:
	shr.u64 	%rd55, %rd5, 2;
	add.s32 	%r1112, %r1112, 1;
	setp.gt.u64 	%p66, %rd5, 3;
	@%p66 bra 	$L__BB12_4;
$L__BB12_117:
	shr.u32 	%r931, %r1125, 2;
	xor.b32  	%r932, %r931, %r1125;
	shl.b32 	%r933, %r1129, 4;
	shl.b32 	%r934, %r932, 1;
	xor.b32  	%r935, %r934, %r933;
	xor.b32  	%r936, %r935, %r932;
	xor.b32  	%r937, %r936, %r1129;
	add.s32 	%r938, %r5, %r937;
	add.s32 	%r939, %r938, -637770787;
	shr.u32 	%r940, %r1126, 2;
	xor.b32  	%r941, %r940, %r1126;
	shl.b32 	%r942, %r937, 4;
	shl.b32 	%r943, %r941, 1;
	xor.b32  	%r944, %r943, %r942;
	xor.b32  	%r945, %r944, %r941;
	xor.b32  	%r946, %r945, %r937;
	add.s32 	%r947, %r5, %r946;
	add.s32 	%r948, %r947, -637408350;
	cvt.u64.u32 	%rd32, %r939;
	mul.wide.u32 	%rd33, %r948, 2097152;
	xor.b64  	%rd34, %rd33, %rd32;
	cvt.rn.f64.u64 	%fd132, %rd34;
	fma.rn.f64 	%fd133, %fd132, 0d3CA0000000000000, 0d3C90000000000000;
	fma.rn.f64 	%fd134, %fd1, %fd133, %fd130;
	mul.wide.u32 	%rd35, %r1108, 8;
	add.s64 	%rd36, %rd2, %rd35;
	st.local.f64 	[%rd36], %fd134;
	mov.b32 	%r1108, 1;
	mov.pred 	%p233, 0;
	@%p1 bra 	$L__BB12_2;
	ld.local.v2.f64 	{%fd359, %fd358}, [%rd2];
	fma.rn.f64 	%fd135, %fd359, %fd359, %fd358;
	add.f64 	%fd4, %fd135, 0dC026000000000000;
	{
	.reg .b32 %temp; 
	mov.b64 	{%temp, %r548}, %fd4;
	}
	mov.f64 	%fd136, 0d4000000000000000;
	{
	.reg .b32 %temp; 
	mov.b64 	{%temp, %r949}, %fd136;
	}
	and.b32  	%r550, %r949, 2146435072;
	setp.eq.s32 	%p68, %r550, 1062207488;
	abs.f64 	%fd5, %fd4;
	{ // callseq 82, 0
	.param .b64 param0;
	st.param.f64 	[param0], %fd5;
	.param .b64 retval0;
	call.uni (retval0), 
	__internal_accurate_pow, 
	(
	param0
	);
	ld.param.f64 	%fd137, [retval0];
	} // callseq 82
	setp.lt.s32 	%p69, %r548, 0;
	neg.f64 	%fd139, %fd137;
	selp.f64 	%fd140, %fd139, %fd137, %p68;
	selp.f64 	%fd329, %fd140, %fd137, %p69;
	setp.neu.f64 	%p70, %fd4, 0d0000000000000000;
	@%p70 bra 	$L__BB12_120;
	setp.eq.s32 	%p71, %r550, 1062207488;
	selp.b32 	%r950, %r548, 0, %p71;
	setp.lt.s32 	%p72, %r949, 0;
	or.b32  	%r951, %r950, 2146435072;
	selp.b32 	%r952, %r951, %r950, %p72;
	mov.b32 	%r953, 0;
	mov.b64 	%fd329, {%r953, %r952};
$L__BB12_120:
	add.f64 	%fd141, %fd4, 0d4000000000000000;
	{
	.reg .b32 %temp; 
	mov.b64 	{%temp, %r954}, %fd141;
	}
	and.b32  	%r955, %r954, 2146435072;
	setp.ne.s32 	%p73, %r955, 2146435072;
	@%p73 bra 	$L__BB12_125;
	setp.num.f64 	%p74, %fd4, %fd4;
	@%p74 bra 	$L__BB12_123;
	mov.f64 	%fd142, 0d4000000000000000;
	add.rn.f64 	%fd329, %fd4, %fd142;
	bra.uni 	$L__BB12_125;
$L__BB12_123:
	setp.neu.f64 	%p75, %fd5, 0d7FF0000000000000;
	@%p75 bra 	$L__BB12_125;
	setp.lt.s32 	%p76, %r548, 0;
	setp.eq.s32 	%p77, %r550, 1062207488;
	setp.lt.s32 	%p78, %r949, 0;
	selp.b32 	%r957, 0, 2146435072, %p78;
	and.b32  	%r958, %r949, 2147483647;
	setp.ne.s32 	%p79, %r958, 1071644672;
	or.b32  	%r959, %r957, -2147483648;
	selp.b32 	%r960, %r959, %r957, %p79;
	selp.b32 	%r961, %r960, %r957, %p77;
	selp.b32 	%r962, %r961, %r957, %p76;
	mov.b32 	%r963, 0;
	mov.b64 	%fd329, {%r963, %r962};
$L__BB12_125:
	setp.eq.s32 	%p80, %r550, 1062207488;
	fma.rn.f64 	%fd143, %fd358, %fd358, %fd359;
	add.f64 	%fd12, %fd143, 0dC01C000000000000;
	{
	.reg .b32 %temp; 
	mov.b64 	{%temp, %r551}, %fd12;
	}
	abs.f64 	%fd13, %fd12;
	{ // callseq 83, 0
	.param .b64 param0;
	st.param.f64 	[param0], %fd13;
	.param .b64 retval0;
	call.uni (retval0), 
	__internal_accurate_pow, 
	(
	param0
	);
	ld.param.f64 	%fd144, [retval0];
	} // callseq 83
	setp.lt.s32 	%p81, %r551, 0;
	neg.f64 	%fd146, %fd144;
	selp.f64 	%fd147, %fd146, %fd144, %p80;
	selp.f64 	%fd331, %fd147, %fd144, %p81;
	setp.neu.f64 	%p82, %fd12, 0d0000000000000000;
	@%p82 bra 	$L__BB12_127;
	setp.eq.s32 	%p83, %r550, 1062207488;
	selp.b32 	%r965, %r551, 0, %p83;
	setp.lt.s32 	%p84, %r949, 0;
	or.b32  	%r966, %r965, 2146435072;
	selp.b32 	%r967, %r966, %r965, %p84;
	mov.b32 	%r968, 0;
	mov.b64 	%fd331, {%r968, %r967};
$L__BB12_127:
	add.f64 	%fd148, %fd12, 0d4000000000000000;
	{
	.reg .b32 %temp; 
	mov.b64 	{%temp, %r969}, %fd148;
	}
	and.b32  	%r970, %r969, 2146435072;
	setp.ne.s32 	%p85, %r970, 2146435072;
	@%p85 bra 	$L__BB12_132;
	setp.num.f64 	%p86, %fd12, %fd12;
	@%p86 bra 	$L__BB12_130;
	mov.f64 	%fd149, 0d4000000000000000;
	add.rn.f64 	%fd331, %fd12, %fd149;
	bra.uni 	$L__BB12_132;
$L__BB12_130:
	setp.neu.f64 	%p87, %fd13, 0d7FF0000000000000;
	@%p87 bra 	$L__BB12_132;
	setp.lt.s32 	%p88, %r551, 0;
	setp.eq.s32 	%p89, %r550, 1062207488;
	setp.lt.s32 	%p90, %r949, 0;
	selp.b32 	%r972, 0, 2146435072, %p90;
	and.b32  	%r973, %r949, 2147483647;
	setp.ne.s32 	%p91, %r973, 1071644672;
	or.b32  	%r974, %r972, -2147483648;
	selp.b32 	%r975, %r974, %r972, %p91;
	selp.b32 	%r976, %r975, %r972, %p89;
	selp.b32 	%r977, %r976, %r972, %p88;
	mov.b32 	%r978, 0;
	mov.b64 	%fd331, {%r978, %r977};
$L__BB12_132:
	setp.ne.s32 	%p92, %r1, 0;
	setp.eq.f64 	%p93, %fd12, 0d3FF0000000000000;
	selp.f64 	%fd150, 0d3FF0000000000000, %fd331, %p93;
	setp.eq.f64 	%p94, %fd4, 0d3FF0000000000000;
	selp.f64 	%fd151, 0d3FF0000000000000, %fd329, %p94;
	add.f64 	%fd362, %fd151, %fd150;
	cvta.to.global.u64 	%rd37, %rd14;
	shl.b64 	%rd38, %rd4, 3;
	add.s64 	%rd12, %rd37, %rd38;
	st.global.f64 	[%rd12], %fd362;
	@%p92 bra 	$L__BB12_134;
	st.local.f64 	[%rd3], %fd362;
	mov.u64 	%rd39, $str;
	cvta.global.u64 	%rd40, %rd39;
	{ // callseq 84, 0
	.param .b64 param0;
	st.param.b64 	[param0], %rd40;
	.param .b64 param1;
	st.param.b64 	[param1], %rd20;
	.param .b32 retval0;
	call.uni (retval0), 
	vprintf, 
	(
	param0, 
	param1
	);
	ld.param.b32 	%r979, [retval0];
	} // callseq 84
$L__BB12_134:
	cvt.rn.f32.f64 	%f1, %fd4;
	abs.f32 	%f2, %f1;
	setp.lt.f32 	%p95, %f2, 0f00800000;
	mul.f32 	%f4, %f2, 0f4B800000;
	selp.f32 	%f5, %f4, %f2, %p95;
	selp.f32 	%f6, 0fC1C00000, 0f00000000, %p95;
	mov.b32 	%r981, %f5;
	add.s32 	%r982, %r981, -1060439283;
	and.b32  	%r983, %r982, -8388608;
	sub.s32 	%r984, %r981, %r983;
	mov.b32 	%f7, %r984;
	cvt.rn.f32.s32 	%f8, %r983;
	fma.rn.f32 	%f9, %f8, 0f34000000, %f6;
	add.f32 	%f10, %f7, 0fBF800000;
	add.f32 	%f11, %f7, 0f3F800000;
	rcp.approx.ftz.f32 	%f12, %f11;
	add.f32 	%f13, %f10, %f10;
	mul.f32 	%f14, %f13, %f12;
	mul.f32 	%f15, %f14, %f14;
	sub.f32 	%f16, %f10, %f14;
	add.f32 	%f17, %f16, %f16;
	neg.f32 	%f18, %f14;
	fma.rn.f32 	%f19, %f18, %f10, %f17;
	mul.rn.f32 	%f20, %f12, %f19;
	fma.rn.f32 	%f21, %f15, 0f3A2C32E4, 0f3B52E7DB;
	fma.rn.f32 	%f22, %f21, %f15, 0f3C93BB73;
	fma.rn.f32 	%f23, %f22, %f15, 0f3DF6384F;
	mul.rn.f32 	%f24, %f23, %f15;
	fma.rn.f32 	%f25, %f14, 0f3FB8AA3B, %f9;
	sub.f32 	%f26, %f9, %f25;
	fma.rn.f32 	%f27, %f14, 0f3FB8AA3B, %f26;
	fma.rn.f32 	%f28, %f20, 0f3FB8AA3B, %f27;
	fma.rn.f32 	%f29, %f14, 0f32A55E34, %f28;
	mul.f32 	%f30, %f24, 0f40400000;
	fma.rn.f32 	%f31, %f30, %f20, %f29;
	fma.rn.f32 	%f32, %f24, %f14, %f31;
	add.rn.f32 	%f33, %f25, %f32;
	neg.f32 	%f34, %f25;
	add.rn.f32 	%f35, %f33, %f34;
	neg.f32 	%f36, %f35;
	add.rn.f32 	%f37, %f32, %f36;
	mov.f32 	%f38, 0f3F800000;
	mul.rn.f32 	%f39, %f33, %f38;
	sub.f32 	%f40, %f33, %f39;
	add.f32 	%f41, %f37, %f40;
	cvt.rni.f32.f32 	%f42, %f39;
	sub.f32 	%f43, %f39, %f42;
	add.f32 	%f44, %f43, %f41;
	fma.rn.f32 	%f45, %f44, 0f391FCB8E, 0f3AAF85ED;
	fma.rn.f32 	%f46, %f45, %f44, 0f3C1D9856;
	fma.rn.f32 	%f47, %f46, %f44, 0f3D6357BB;
	fma.rn.f32 	%f48, %f47, %f44, 0f3E75FDEC;
	fma.rn.f32 	%f49, %f48, %f44, 0f3F317218;
	fma.rn.f32 	%f50, %f49, %f44, 0f3F800000;
	cvt.rzi.s32.f32 	%r985, %f42;
	setp.gt.f32 	%p96, %f42, 0f00000000;
	selp.b32 	%r986, 0, -2097152000, %p96;
	add.s32 	%r987, %r986, 2130706432;
	mov.b32 	%f51, %r987;
	mul.f32 	%f52, %f50, %f51;
	shl.b32 	%r988, %r985, 23;
	sub.s32 	%r989, %r988, %r986;
	mov.b32 	%f53, %r989;
	mul.f32 	%f54, %f52, %f53;
	abs.f32 	%f55, %f39;
	setp.gt.f32 	%p97, %f55, 0f43180000;
	setp.lt.f32 	%p98, %f39, 0f00000000;
	selp.f32 	%f56, 0f00000000, 0f7F800000, %p98;
	selp.f32 	%f57, %f56, %f54, %p97;
	setp.eq.f32 	%p99, %f1, 0f3F800000;
	setp.nan.f32 	%p100, %f2, %f2;
	setp.eq.f32 	%p101, %f1, 0f00000000;
	setp.eq.f32 	%p102, %f2, 0f7F800000;
	setp.geu.f32 	%p103, %f1, 0f00000000;
	neg.f32 	%f58, %f57;
	add.f32 	%f59, %f1, %f1;
	add.rn.f32 	%f60, %f1, %f38;
	cvt.rn.f32.f64 	%f61, %fd12;
	abs.f32 	%f62, %f61;
	setp.lt.f32 	%p104, %f62, 0f00800000;
	mul.f32 	%f64, %f62, 0f4B800000;
	selp.f32 	%f65, %f64, %f62, %p104;
	selp.f32 	%f66, 0fC1C00000, 0f00000000, %p104;
	mov.b32 	%r990, %f65;
	add.s32 	%r991, %r990, -1060439283;
	and.b32  	%r992, %r991, -8388608;
	sub.s32 	%r993, %r990, %r992;
	mov.b32 	%f67, %r993;
	cvt.rn.f32.s32 	%f68, %r992;
	fma.rn.f32 	%f69, %f68, 0f34000000, %f66;
	add.f32 	%f70, %f67, 0fBF800000;
	add.f32 	%f71, %f67, 0f3F800000;
	rcp.approx.ftz.f32 	%f72, %f71;
	add.f32 	%f73, %f70, %f70;
	mul.f32 	%f74, %f73, %f72;
	mul.f32 	%f75, %f74, %f74;
	sub.f32 	%f76, %f70, %f74;
	add.f32 	%f77, %f76, %f76;
	neg.f32 	%f78, %f74;
	fma.rn.f32 	%f79, %f78, %f70, %f77;
	mul.rn.f32 	%f80, %f72, %f79;
	fma.rn.f32 	%f81, %f75, 0f3A2C32E4, 0f3B52E7DB;
	fma.rn.f32 	%f82, %f81, %f75, 0f3C93BB73;
	fma.rn.f32 	%f83, %f82, %f75, 0f3DF6384F;
	mul.rn.f32 	%f84, %f83, %f75;
	fma.rn.f32 	%f85, %f74, 0f3FB8AA3B, %f69;
	sub.f32 	%f86, %f69, %f85;
	fma.rn.f32 	%f87, %f74, 0f3FB8AA3B, %f86;
	fma.rn.f32 	%f88, %f80, 0f3FB8AA3B, %f87;
	fma.rn.f32 	%f89, %f74, 0f32A55E34, %f88;
	mul.f32 	%f90, %f84, 0f40400000;
	fma.rn.f32 	%f91, %f90, %f80, %f89;
	fma.rn.f32 	%f92, %f84, %f74, %f91;
	add.rn.f32 	%f93, %f85, %f92;
	neg.f32 	%f94, %f85;
	add.rn.f32 	%f95, %f93, %f94;
	neg.f32 	%f96, %f95;
	add.rn.f32 	%f97, %f92, %f96;
	mul.rn.f32 	%f98, %f93, %f38;
	sub.f32 	%f99, %f93, %f98;
	add.f32 	%f100, %f97, %f99;
	cvt.rni.f32.f32 	%f101, %f98;
	sub.f32 	%f102, %f98, %f101;
	add.f32 	%f103, %f102, %f100;
	fma.rn.f32 	%f104, %f103, 0f391FCB8E, 0f3AAF85ED;
	fma.rn.f32 	%f105, %f104, %f103, 0f3C1D9856;
	fma.rn.f32 	%f106, %f105, %f103, 0f3D6357BB;
	fma.rn.f32 	%f107, %f106, %f103, 0f3E75FDEC;
	fma.rn.f32 	%f108, %f107, %f103, 0f3F317218;
	fma.rn.f32 	%f109, %f108, %f103, 0f3F800000;
	cvt.rzi.s32.f32 	%r994, %f101;
	setp.gt.f32 	%p105, %f101, 0f00000000;
	selp.b32 	%r995, 0, -2097152000, %p105;
	add.s32 	%r996, %r995, 2130706432;
	mov.b32 	%f110, %r996;
	mul.f32 	%f111, %f109, %f110;
	shl.b32 	%r997, %r994, 23;
	sub.s32 	%r998, %r997, %r995;
	mov.b32 	%f112, %r998;
	mul.f32 	%f113, %f111, %f112;
	abs.f32 	%f114, %f98;
	setp.gt.f32 	%p106, %f114, 0f43180000;
	setp.lt.f32 	%p107, %f98, 0f00000000;
	selp.f32 	%f115, 0f00000000, 0f7F800000, %p107;
	selp.f32 	%f116, %f115, %f113, %p106;
	setp.eq.f32 	%p108, %f61, 0f3F800000;
	setp.nan.f32 	%p109, %f62, %f62;
	setp.eq.f32 	%p110, %f61, 0f00000000;
	setp.eq.f32 	%p111, %f62, 0f7F800000;
	setp.geu.f32 	%p112, %f61, 0f00000000;
	neg.f32 	%f117, %f116;
	add.f32 	%f118, %f61, %f61;
	add.rn.f32 	%f119, %f61, %f38;
	add.f64 	%fd152, %fd359, %fd359;
	add.f64 	%fd153, %fd152, 0d0000000000000000;
	selp.f32 	%f120, %f57, %f58, %p103;
	selp.f32 	%f121, %f59, %f120, %p102;
	selp.f32 	%f122, %f59, %f121, %p101;
	selp.f32 	%f123, %f60, %f122, %p100;
	selp.f32 	%f124, 0f3F800000, %f123, %p99;
	cvt.f64.f32 	%fd154, %f124;
	add.f64 	%fd155, %fd154, %fd154;
	mul.f64 	%fd156, %fd358, 0d0000000000000000;
	fma.rn.f64 	%fd157, %fd358, 0d0000000000000000, %fd156;
	add.f64 	%fd158, %fd157, 0d3FF0000000000000;
	selp.f32 	%f125, %f116, %f117, %p112;
	selp.f32 	%f126, %f118, %f125, %p111;
	selp.f32 	%f127, %f118, %f126, %p110;
	selp.f32 	%f128, %f119, %f127, %p109;
	selp.f32 	%f129, 0f3F800000, %f128, %p108;
	cvt.f64.f32 	%fd159, %f129;
	add.f64 	%fd160, %fd159, %fd159;
	mul.f64 	%fd161, %fd158, %fd160;
	fma.rn.f64 	%fd361, %fd153, %fd155, %fd161;
	mul.f64 	%fd162, %fd359, 0d0000000000000000;
	fma.rn.f64 	%fd163, %fd359, 0d0000000000000000, %fd162;
	add.f64 	%fd164, %fd163, 0d3FF0000000000000;
	add.f64 	%fd165, %fd358, %fd358;
	add.f64 	%fd166, %fd165, 0d0000000000000000;
	mul.f64 	%fd167, %fd166, %fd160;
	fma.rn.f64 	%fd360, %fd164, %fd155, %fd167;
	setp.lt.s32 	%p113, %r567, 1;
	@%p113 bra 	$L__BB12_180;
	setp.lt.s32 	%p114, %r949, 0;
	selp.b32 	%r552, 0, 2146435072, %p114;
	or.b32  	%r553, %r552, -2147483648;
	mul.lo.s32 	%r554, %r2, %r567;
	cvta.to.global.u64 	%rd13, %rd17;
	mov.b32 	%r1395, 0;
	mov.f64 	%fd353, 0d0000000000000000;
	mov.f64 	%fd352, 0d3FF0000000000000;
	add.u64 	%rd42, %SP, 64;
	mov.u64 	%rd44, $str$1;
	mov.f64 	%fd354, %fd353;
	mov.f64 	%fd355, %fd352;
$L__BB12_136:
	mul.f64 	%fd170, %fd360, %fd360;
	fma.rn.f64 	%fd171, %fd361, %fd361, %fd170;
	sqrt.rn.f64 	%fd172, %fd171;
	setp.lt.f64 	%p115, %fd172, 0d3E45798EE2308C3A;
	@%p115 bra 	$L__BB12_180;
	fma.rn.f64 	%fd174, %fd352, %fd361, 0d0000000000000000;
	fma.rn.f64 	%fd34, %fd353, %fd360, %fd174;
	fma.rn.f64 	%fd175, %fd354, %fd361, 0d0000000000000000;
	fma.rn.f64 	%fd35, %fd355, %fd360, %fd175;
	mul.f64 	%fd176, %fd34, %fd361;
	mov.f64 	%fd177, 0d0000000000000000;
	sub.f64 	%fd178, %fd177, %fd176;
	mul.f64 	%fd179, %fd35, %fd360;
	sub.f64 	%fd36, %fd178, %fd179;
	mov.f64 	%fd348, 0d3FF0000000000000;
	mov.b32 	%r1396, 0;
$L__BB12_138:
	setp.eq.s32 	%p116, %r550, 1062207488;
	and.b32  	%r1001, %r949, 2147483647;
	setp.ne.s32 	%p118, %r1001, 1071644672;
	and.pred  	%p2, %p116, %p118;
	setp.lt.s32 	%p119, %r949, 0;
	mul.f64 	%fd180, %fd34, %fd348;
	sub.f64 	%fd38, %fd359, %fd180;
	mul.f64 	%fd181, %fd35, %fd348;
	sub.f64 	%fd39, %fd358, %fd181;
	fma.rn.f64 	%fd182, %fd38, %fd38, %fd39;
	add.f64 	%fd40, %fd182, 0dC026000000000000;
	{
	.reg .b32 %temp; 
	mov.b64 	{%temp, %r557}, %fd40;
	}
	abs.f64 	%fd41, %fd40;
	{ // callseq 85, 0
	.param .b64 param0;
	st.param.f64 	[param0], %fd41;
	.param .b64 retval0;
	call.uni (retval0), 
	__internal_accurate_pow, 
	(
	param0
	);
	ld.param.f64 	%fd183, [retval0];
	} // callseq 85
	setp.lt.s32 	%p120, %r557, 0;
	neg.f64 	%fd185, %fd183;
	selp.f64 	%fd186, %fd185, %fd183, %p116;
	selp.f64 	%fd187, %fd186, %fd183, %p120;
	setp.eq.f64 	%p121, %fd40, 0d0000000000000000;
	selp.b32 	%r1002, %r557, 0, %p116;
	or.b32  	%r1003, %r1002, 2146435072;
	selp.b32 	%r1004, %r1003, %r1002, %p119;
	mov.b32 	%r1005, 0;
	mov.b64 	%fd188, {%r1005, %r1004};
	selp.f64 	%fd344, %fd188, %fd187, %p121;
	add.f64 	%fd189, %fd40, 0d4000000000000000;
	{
	.reg .b32 %temp; 
	mov.b64 	{%temp, %r1006}, %fd189;
	}
	and.b32  	%r1007, %r1006, 2146435072;
	setp.ne.s32 	%p122, %r1007, 2146435072;
	@%p122 bra 	$L__BB12_143;
	setp.num.f64 	%p123, %fd40, %fd40;
	@%p123 bra 	$L__BB12_141;
	mov.f64 	%fd190, 0d4000000000000000;
	add.rn.f64 	%fd344, %fd40, %fd190;
	bra.uni 	$L__BB12_143;
$L__BB12_141:
	setp.neu.f64 	%p124, %fd41, 0d7FF0000000000000;
	@%p124 bra 	$L__BB12_143;
	setp.lt.s32 	%p125, %r557, 0;
	selp.b32 	%r1008, %r553, %r552, %p2;
	selp.b32 	%r1009, %r1008, %r552, %p125;
	mov.b32 	%r1010, 0;
	mov.b64 	%fd344, {%r1010, %r1009};
$L__BB12_143:
	setp.lt.s32 	%p126, %r949, 0;
	setp.eq.s32 	%p127, %r550, 1062207488;
	setp.eq.f64 	%p129, %fd40, 0d3FF0000000000000;
	selp.f64 	%fd46, 0d3FF0000000000000, %fd344, %p129;
	fma.rn.f64 	%fd191, %fd39, %fd39, %fd38;
	add.f64 	%fd47, %fd191, 0dC01C000000000000;
	{
	.reg .b32 %temp; 
	mov.b64 	{%temp, %r558}, %fd47;
	}
	abs.f64 	%fd48, %fd47;
	{ // callseq 86, 0
	.param .b64 param0;
	st.param.f64 	[param0], %fd48;
	.param .b64 retval0;
	call.uni (retval0), 
	__internal_accurate_pow, 
	(
	param0
	);
	ld.param.f64 	%fd192, [retval0];
	} // callseq 86
	setp.lt.s32 	%p130, %r558, 0;
	neg.f64 	%fd194, %fd192;
	selp.f64 	%fd195, %fd194, %fd192, %p127;
	selp.f64 	%fd196, %fd195, %fd192, %p130;
	setp.eq.f64 	%p131, %fd47, 0d0000000000000000;
	selp.b32 	%r1011, %r558, 0, %p127;
	or.b32  	%r1012, %r1011, 2146435072;
	selp.b32 	%r1013, %r1012, %r1011, %p126;
	mov.b32 	%r1014, 0;
	mov.b64 	%fd197, {%r1014, %r1013};
	selp.f64 	%fd345, %fd197, %fd196, %p131;
	add.f64 	%fd198, %fd47, 0d4000000000000000;
	{
	.reg .b32 %temp; 
	mov.b64 	{%temp, %r1015}, %fd198;
	}
	and.b32  	%r1016, %r1015, 2146435072;
	setp.ne.s32 	%p132, %r1016, 2146435072;
	@%p132 bra 	$L__BB12_148;
	setp.num.f64 	%p133, %fd47, %fd47;
	@%p133 bra 	$L__BB12_146;
	mov.f64 	%fd199, 0d4000000000000000;
	add.rn.f64 	%fd345, %fd47, %fd199;
	bra.uni 	$L__BB12_148;
$L__BB12_146:
	setp.neu.f64 	%p134, %fd48, 0d7FF0000000000000;
	@%p134 bra 	$L__BB12_148;
	setp.lt.s32 	%p135, %r558, 0;
	selp.b32 	%r1017, %r553, %r552, %p2;
	selp.b32 	%r1018, %r1017, %r552, %p135;
	mov.b32 	%r1019, 0;
	mov.b64 	%fd345, {%r1019, %r1018};
$L__BB12_148:
	setp.eq.f64 	%p136, %fd47, 0d3FF0000000000000;
	selp.f64 	%fd200, 0d3FF0000000000000, %fd345, %p136;
	add.f64 	%fd201, %fd46, %fd200;
	mul.f64 	%fd202, %fd348, 0d3FD3333333333333;
	fma.rn.f64 	%fd203, %fd36, %fd202, %fd362;
	setp.le.f64 	%p137, %fd201, %fd203;
	@%p137 bra 	$L__BB12_161;
	setp.lt.s32 	%p138, %r949, 0;
	setp.eq.s32 	%p139, %r550, 1062207488;
	mul.f64 	%fd348, %fd348, 0d3FE0000000000000;
	mul.f64 	%fd204, %fd34, %fd348;
	sub.f64 	%fd54, %fd359, %fd204;
	mul.f64 	%fd205, %fd35, %fd348;
	sub.f64 	%fd55, %fd358, %fd205;
	fma.rn.f64 	%fd206, %fd54, %fd54, %fd55;
	add.f64 	%fd56, %fd206, 0dC026000000000000;
	{
	.reg .b32 %temp; 
	mov.b64 	{%temp, %r559}, %fd56;
	}
	abs.f64 	%fd57, %fd56;
	{ // callseq 87, 0
	.param .b64 param0;
	st.param.f64 	[param0], %fd57;
	.param .b64 retval0;
	call.uni (retval0), 
	__internal_accurate_pow, 
	(
	param0
	);
	ld.param.f64 	%fd207, [retval0];
	} // callseq 87
	setp.lt.s32 	%p141, %r559, 0;
	neg.f64 	%fd209, %fd207;
	selp.f64 	%fd210, %fd209, %fd207, %p139;
	selp.f64 	%fd211, %fd210, %fd207, %p141;
	setp.eq.f64 	%p142, %fd56, 0d0000000000000000;
	selp.b32 	%r1020, %r559, 0, %p139;
	or.b32  	%r1021, %r1020, 2146435072;
	selp.b32 	%r1022, %r1021, %r1020, %p138;
	mov.b32 	%r1023, 0;
	mov.b64 	%fd212, {%r1023, %r1022};
	selp.f64 	%fd346, %fd212, %fd211, %p142;
	add.f64 	%fd213, %fd56, 0d4000000000000000;
	{
	.reg .b32 %temp; 
	mov.b64 	{%temp, %r1024}, %fd213;
	}
	and.b32  	%r1025, %r1024, 2146435072;
	setp.ne.s32 	%p143, %r1025, 2146435072;
	@%p143 bra 	$L__BB12_154;
	setp.nan.f64 	%p144, %fd56, %fd56;
	@%p144 bra 	$L__BB12_153;
	setp.neu.f64 	%p145, %fd57, 0d7FF0000000000000;
	@%p145 bra 	$L__BB12_154;
	setp.lt.s32 	%p146, %r559, 0;
	selp.b32 	%r1026, %r553, %r552, %p2;
	selp.b32 	%r1027, %r1026, %r552, %p146;
	mov.b32 	%r1028, 0;
	mov.b64 	%fd346, {%r1028, %r1027};
	bra.uni 	$L__BB12_154;
$L__BB12_153:
	mov.f64 	%fd214, 0d4000000000000000;
	add.rn.f64 	%fd346, %fd56, %fd214;
$L__BB12_154:
	setp.lt.s32 	%p147, %r949, 0;
	setp.eq.s32 	%p148, %r550, 1062207488;
	setp.eq.f64 	%p150, %fd56, 0d3FF0000000000000;
	selp.f64 	%fd62, 0d3FF0000000000000, %fd346, %p150;
	fma.rn.f64 	%fd215, %fd55, %fd55, %fd54;
	add.f64 	%fd63, %fd215, 0dC01C000000000000;
	{
	.reg .b32 %temp; 
	mov.b64 	{%temp, %r560}, %fd63;
	}
	abs.f64 	%fd64, %fd63;
	{ // callseq 88, 0
	.param .b64 param0;
	st.param.f64 	[param0], %fd64;
	.param .b64 retval0;
	call.uni (retval0), 
	__internal_accurate_pow, 
	(
	param0
	);
	ld.param.f64 	%fd216, [retval0];
	} // callseq 88
	setp.lt.s32 	%p151, %r560, 0;
	neg.f64 	%fd218, %fd216;
	selp.f64 	%fd219, %fd218, %fd216, %p148;
	selp.f64 	%fd220, %fd219, %fd216, %p151;
	setp.eq.f64 	%p152, %fd63, 0d0000000000000000;
	selp.b32 	%r1029, %r560, 0, %p148;
	or.b32  	%r1030, %r1029, 2146435072;
	selp.b32 	%r1031, %r1030, %r1029, %p147;
	mov.b32 	%r1032, 0;
	mov.b64 	%fd221, {%r1032, %r1031};
	selp.f64 	%fd347, %fd221, %fd220, %p152;
	add.f64 	%fd222, %fd63, 0d4000000000000000;
	{
	.reg .b32 %temp; 
	mov.b64 	{%temp, %r1033}, %fd222;
	}
	and.b32  	%r1034, %r1033, 2146435072;
	setp.ne.s32 	%p153, %r1034, 2146435072;
	@%p153 bra 	$L__BB12_159;
	setp.nan.f64 	%p154, %fd63, %fd63;
	@%p154 bra 	$L__BB12_158;
	setp.neu.f64 	%p155, %fd64, 0d7FF0000000000000;
	@%p155 bra 	$L__BB12_159;
	setp.lt.s32 	%p156, %r560, 0;
	selp.b32 	%r1035, %r553, %r552, %p2;
	selp.b32 	%r1036, %r1035, %r552, %p156;
	mov.b32 	%r1037, 0;
	mov.b64 	%fd347, {%r1037, %r1036};
	bra.uni 	$L__BB12_159;
$L__BB12_158:
	mov.f64 	%fd223, 0d4000000000000000;
	add.rn.f64 	%fd347, %fd63, %fd223;
$L__BB12_159:
	setp.eq.f64 	%p157, %fd63, 0d3FF0000000000000;
	selp.f64 	%fd224, 0d3FF0000000000000, %fd347, %p157;
	add.f64 	%fd225, %fd62, %fd224;
	mul.f64 	%fd226, %fd348, 0d3FD3333333333333;
	fma.rn.f64 	%fd227, %fd36, %fd226, %fd362;
	setp.le.f64 	%p158, %fd225, %fd227;
	@%p158 bra 	$L__BB12_161;
	mul.f64 	%fd348, %fd348, 0d3FE0000000000000;
	add.s32 	%r1396, %r1396, 2;
	setp.ne.s32 	%p159, %r1396, 20;
	@%p159 bra 	$L__BB12_138;
$L__BB12_161:
	setp.neu.f64 	%p160, %fd348, 0d0000000000000000;
	@%p160 bra 	$L__BB12_163;
	cvta.to.local.u64 	%rd43, %rd42;
	st.local.u32 	[%rd43], %r1395;
	cvta.global.u64 	%rd45, %rd44;
	{ // callseq 89, 0
	.param .b64 param0;
	st.param.b64 	[param0], %rd45;
	.param .b64 param1;
	st.param.b64 	[param1], %rd42;
	.param .b32 retval0;
	call.uni (retval0), 
	vprintf, 
	(
	param0, 
	param1
	);
	ld.param.b32 	%r1038, [retval0];
	} // callseq 89
	mov.f64 	%fd348, 0d3F50624DD2F1A9FC;
$L__BB12_163:
	setp.lt.s32 	%p161, %r949, 0;
	setp.eq.s32 	%p162, %r550, 1062207488;
	mul.f64 	%fd229, %fd34, %fd348;
	sub.f64 	%fd72, %fd359, %fd229;
	sub.f64 	%fd73, %fd72, %fd359;
	mul.f64 	%fd230, %fd35, %fd348;
	sub.f64 	%fd74, %fd358, %fd230;
	sub.f64 	%fd75, %fd74, %fd358;
	fma.rn.f64 	%fd231, %fd72, %fd72, %fd74;
	add.f64 	%fd76, %fd231, 0dC026000000000000;
	{
	.reg .b32 %temp; 
	mov.b64 	{%temp, %r562}, %fd76;
	}
	abs.f64 	%fd77, %fd76;
	{ // callseq 90, 0
	.param .b64 param0;
	st.param.f64 	[param0], %fd77;
	.param .b64 retval0;
	call.uni (retval0), 
	__internal_accurate_pow, 
	(
	param0
	);
	ld.param.f64 	%fd232, [retval0];
	} // callseq 90
	setp.lt.s32 	%p164, %r562, 0;
	neg.f64 	%fd234, %fd232;
	selp.f64 	%fd235, %fd234, %fd232, %p162;
	selp.f64 	%fd236, %fd235, %fd232, %p164;
	setp.eq.f64 	%p165, %fd76, 0d0000000000000000;
	selp.b32 	%r1040, %r562, 0, %p162;
	or.b32  	%r1041, %r1040, 2146435072;
	selp.b32 	%r1042, %r1041, %r1040, %p161;
	mov.b32 	%r1043, 0;
	mov.b64 	%fd237, {%r1043, %r1042};
	selp.f64 	%fd350, %fd237, %fd236, %p165;
	add.f64 	%fd238, %fd76, 0d4000000000000000;
	{
	.reg .b32 %temp; 
	mov.b64 	{%temp, %r1044}, %fd238;
	}
	and.b32  	%r1045, %r1044, 2146435072;
	setp.ne.s32 	%p166, %r1045, 2146435072;
	@%p166 bra 	$L__BB12_168;
	setp.num.f64 	%p167, %fd76, %fd76;
	@%p167 bra 	$L__BB12_166;
	mov.f64 	%fd239, 0d4000000000000000;
	add.rn.f64 	%fd350, %fd76, %fd239;
	bra.uni 	$L__BB12_168;
$L__BB12_166:
	setp.neu.f64 	%p168, %fd77, 0d7FF0000000000000;
	@%p168 bra 	$L__BB12_168;
	setp.lt.s32 	%p169, %r562, 0;
	selp.b32 	%r1046, %r553, %r552, %p2;
	selp.b32 	%r1047, %r1046, %r552, %p169;
	mov.b32 	%r1048, 0;
	mov.b64 	%fd350, {%r1048, %r1047};
$L__BB12_168:
	setp.lt.s32 	%p170, %r949, 0;
	setp.eq.s32 	%p171, %r550, 1062207488;
	fma.rn.f64 	%fd240, %fd74, %fd74, %fd72;
	add.f64 	%fd82, %fd240, 0dC01C000000000000;
	{
	.reg .b32 %temp; 
	mov.b64 	{%temp, %r563}, %fd82;
	}
	abs.f64 	%fd83, %fd82;
	{ // callseq 91, 0
	.param .b64 param0;
	st.param.f64 	[param0], %fd83;
	.param .b64 retval0;
	call.uni (retval0), 
	__internal_accurate_pow, 
	(
	param0
	);
	ld.param.f64 	%fd241, [retval0];
	} // callseq 91
	setp.lt.s32 	%p173, %r563, 0;
	neg.f64 	%fd243, %fd241;
	selp.f64 	%fd244, %fd243, %fd241, %p171;
	selp.f64 	%fd245, %fd244, %fd241, %p173;
	setp.eq.f64 	%p174, %fd82, 0d0000000000000000;
	selp.b32 	%r1049, %r563, 0, %p171;
	or.b32  	%r1050, %r1049, 2146435072;
	selp.b32 	%r1051, %r1050, %r1049, %p170;
	mov.b32 	%r1052, 0;
	mov.b64 	%fd246, {%r1052, %r1051};
	selp.f64 	%fd351, %fd246, %fd245, %p174;
	add.f64 	%fd247, %fd82, 0d4000000000000000;
	{
	.reg .b32 %temp; 
	mov.b64 	{%temp, %r1053}, %fd247;
	}
	and.b32  	%r1054, %r1053, 2146435072;
	setp.ne.s32 	%p175, %r1054, 2146435072;
	@%p175 bra 	$L__BB12_173;
	setp.num.f64 	%p176, %fd82, %fd82;
	@%p176 bra 	$L__BB12_171;
	mov.f64 	%fd248, 0d4000000000000000;
	add.rn.f64 	%fd351, %fd82, %fd248;
	bra.uni 	$L__BB12_173;
$L__BB12_171:
	setp.neu.f64 	%p177, %fd83, 0d7FF0000000000000;
	@%p177 bra 	$L__BB12_173;
	setp.lt.s32 	%p178, %r563, 0;
	selp.b32 	%r1055, %r553, %r552, %p2;
	selp.b32 	%r1056, %r1055, %r552, %p178;
	mov.b32 	%r1057, 0;
	mov.b64 	%fd351, {%r1057, %r1056};
$L__BB12_173:
	setp.eq.f64 	%p179, %fd82, 0d3FF0000000000000;
	selp.f64 	%fd249, 0d3FF0000000000000, %fd351, %p179;
	setp.eq.f64 	%p180, %fd76, 0d3FF0000000000000;
	selp.f64 	%fd250, 0d3FF0000000000000, %fd350, %p180;
	add.f64 	%fd88, %fd250, %fd249;
	cvt.rn.f32.f64 	%f130, %fd76;
	abs.f32 	%f131, %f130;
	setp.lt.f32 	%p181, %f131, 0f00800000;
	mul.f32 	%f133, %f131, 0f4B800000;
	selp.f32 	%f134, %f133, %f131, %p181;
	selp.f32 	%f135, 0fC1C00000, 0f00000000, %p181;
	mov.b32 	%r1058, %f134;
	add.s32 	%r1059, %r1058, -1060439283;
	and.b32  	%r1060, %r1059, -8388608;
	sub.s32 	%r1061, %r1058, %r1060;
	mov.b32 	%f136, %r1061;
	cvt.rn.f32.s32 	%f137, %r1060;
	fma.rn.f32 	%f138, %f137, 0f34000000, %f135;
	add.f32 	%f139, %f136, 0fBF800000;
	add.f32 	%f140, %f136, 0f3F800000;
	rcp.approx.ftz.f32 	%f141, %f140;
	add.f32 	%f142, %f139, %f139;
	mul.f32 	%f143, %f142, %f141;
	mul.f32 	%f144, %f143, %f143;
	sub.f32 	%f145, %f139, %f143;
	add.f32 	%f146, %f145, %f145;
	neg.f32 	%f147, %f143;
	fma.rn.f32 	%f148, %f147, %f139, %f146;
	mul.rn.f32 	%f149, %f141, %f148;
	fma.rn.f32 	%f150, %f144, 0f3A2C32E4, 0f3B52E7DB;
	fma.rn.f32 	%f151, %f150, %f144, 0f3C93BB73;
	fma.rn.f32 	%f152, %f151, %f144, 0f3DF6384F;
	mul.rn.f32 	%f153, %f152, %f144;
	fma.rn.f32 	%f154, %f143, 0f3FB8AA3B, %f138;
	sub.f32 	%f155, %f138, %f154;
	fma.rn.f32 	%f156, %f143, 0f3FB8AA3B, %f155;
	fma.rn.f32 	%f157, %f149, 0f3FB8AA3B, %f156;
	fma.rn.f32 	%f158, %f143, 0f32A55E34, %f157;
	mul.f32 	%f159, %f153, 0f40400000;
	fma.rn.f32 	%f160, %f159, %f149, %f158;
	fma.rn.f32 	%f161, %f153, %f143, %f160;
	add.rn.f32 	%f162, %f154, %f161;
	neg.f32 	%f163, %f154;
	add.rn.f32 	%f164, %f162, %f163;
	neg.f32 	%f165, %f164;
	add.rn.f32 	%f166, %f161, %f165;
	mov.f32 	%f167, 0f3F800000;
	mul.rn.f32 	%f168, %f162, %f167;
	sub.f32 	%f169, %f162, %f168;
	add.f32 	%f170, %f166, %f169;
	cvt.rni.f32.f32 	%f171, %f168;
	sub.f32 	%f172, %f168, %f171;
	add.f32 	%f173, %f172, %f170;
	fma.rn.f32 	%f174, %f173, 0f391FCB8E, 0f3AAF85ED;
	fma.rn.f32 	%f175, %f174, %f173, 0f3C1D9856;
	fma.rn.f32 	%f176, %f175, %f173, 0f3D6357BB;
	fma.rn.f32 	%f177, %f176, %f173, 0f3E75FDEC;
	fma.rn.f32 	%f178, %f177, %f173, 0f3F317218;
	fma.rn.f32 	%f179, %f178, %f173, 0f3F800000;
	cvt.rzi.s32.f32 	%r1062, %f171;
	setp.gt.f32 	%p182, %f171, 0f00000000;
	selp.b32 	%r1063, 0, -2097152000, %p182;
	add.s32 	%r1064, %r1063, 2130706432;
	mov.b32 	%f180, %r1064;
	mul.f32 	%f181, %f179, %f180;
	shl.b32 	%r1065, %r1062, 23;
	sub.s32 	%r1066, %r1065, %r1063;
	mov.b32 	%f182, %r1066;
	mul.f32 	%f183, %f181, %f182;
	abs.f32 	%f184, %f168;
	setp.gt.f32 	%p183, %f184, 0f43180000;
	setp.lt.f32 	%p184, %f168, 0f00000000;
	selp.f32 	%f185, 0f00000000, 0f7F800000, %p184;
	selp.f32 	%f186, %f185, %f183, %p183;
	setp.eq.f32 	%p185, %f130, 0f3F800000;
	setp.nan.f32 	%p186, %f131, %f131;
	setp.eq.f32 	%p187, %f130, 0f00000000;
	setp.eq.f32 	%p188, %f131, 0f7F800000;
	or.pred  	%p189, %p187, %p188;
	setp.geu.f32 	%p191, %f130, 0f00000000;
	neg.f32 	%f187, %f186;
	add.f32 	%f188, %f130, %f130;
	add.rn.f32 	%f189, %f130, %f167;
	cvt.rn.f32.f64 	%f190, %fd82;
	abs.f32 	%f191, %f190;
	setp.lt.f32 	%p192, %f191, 0f00800000;
	mul.f32 	%f193, %f191, 0f4B800000;
	selp.f32 	%f194, %f193, %f191, %p192;
	selp.f32 	%f195, 0fC1C00000, 0f00000000, %p192;
	mov.b32 	%r1067, %f194;
	add.s32 	%r1068, %r1067, -1060439283;
	and.b32  	%r1069, %r1068, -8388608;
	sub.s32 	%r1070, %r1067, %r1069;
	mov.b32 	%f196, %r1070;
	cvt.rn.f32.s32 	%f197, %r1069;
	fma.rn.f32 	%f198, %f197, 0f34000000, %f195;
	add.f32 	%f199, %f196, 0fBF800000;
	add.f32 	%f200, %f196, 0f3F800000;
	rcp.approx.ftz.f32 	%f201, %f200;
	add.f32 	%f202, %f199, %f199;
	mul.f32 	%f203, %f202, %f201;
	mul.f32 	%f204, %f203, %f203;
	sub.f32 	%f205, %f199, %f203;
	add.f32 	%f206, %f205, %f205;
	neg.f32 	%f207, %f203;
	fma.rn.f32 	%f208, %f207, %f199, %f206;
	mul.rn.f32 	%f209, %f201, %f208;
	fma.rn.f32 	%f210, %f204, 0f3A2C32E4, 0f3B52E7DB;
	fma.rn.f32 	%f211, %f210, %f204, 0f3C93BB73;
	fma.rn.f32 	%f212, %f211, %f204, 0f3DF6384F;
	mul.rn.f32 	%f213, %f212, %f204;
	fma.rn.f32 	%f214, %f203, 0f3FB8AA3B, %f198;
	sub.f32 	%f215, %f198, %f214;
	fma.rn.f32 	%f216, %f203, 0f3FB8AA3B, %f215;
	fma.rn.f32 	%f217, %f209, 0f3FB8AA3B, %f216;
	fma.rn.f32 	%f218, %f203, 0f32A55E34, %f217;
	mul.f32 	%f219, %f213, 0f40400000;
	fma.rn.f32 	%f220, %f219, %f209, %f218;
	fma.rn.f32 	%f221, %f213, %f203, %f220;
	add.rn.f32 	%f222, %f214, %f221;
	neg.f32 	%f223, %f214;
	add.rn.f32 	%f224, %f222, %f223;
	neg.f32 	%f225, %f224;
	add.rn.f32 	%f226, %f221, %f225;
	mul.rn.f32 	%f227, %f222, %f167;
	sub.f32 	%f228, %f222, %f227;
	add.f32 	%f229, %f226, %f228;
	cvt.rni.f32.f32 	%f230, %f227;
	sub.f32 	%f231, %f227, %f230;
	add.f32 	%f232, %f231, %f229;
	fma.rn.f32 	%f233, %f232, 0f391FCB8E, 0f3AAF85ED;
	fma.rn.f32 	%f234, %f233, %f232, 0f3C1D9856;
	fma.rn.f32 	%f235, %f234, %f232, 0f3D6357BB;
	fma.rn.f32 	%f236, %f235, %f232, 0f3E75FDEC;
	fma.rn.f32 	%f237, %f236, %f232, 0f3F317218;
	fma.rn.f32 	%f238, %f237, %f232, 0f3F800000;
	cvt.rzi.s32.f32 	%r1071, %f230;
	setp.gt.f32 	%p193, %f230, 0f00000000;
	selp.b32 	%r1072, 0, -2097152000, %p193;
	add.s32 	%r1073, %r1072, 2130706432;
	mov.b32 	%f239, %r1073;
	mul.f32 	%f240, %f238, %f239;
	shl.b32 	%r1074, %r1071, 23;
	sub.s32 	%r1075, %r1074, %r1072;
	mov.b32 	%f241, %r1075;
	mul.f32 	%f242, %f240, %f241;
	abs.f32 	%f243, %f227;
	setp.gt.f32 	%p194, %f243, 0f43180000;
	setp.lt.f32 	%p195, %f227, 0f00000000;
	selp.f32 	%f244, 0f00000000, 0f7F800000, %p195;
	selp.f32 	%f245, %f244, %f242, %p194;
	setp.eq.f32 	%p196, %f190, 0f3F800000;
	setp.nan.f32 	%p197, %f191, %f191;
	setp.eq.f32 	%p198, %f190, 0f00000000;
	setp.eq.f32 	%p199, %f191, 0f7F800000;
	or.pred  	%p200, %p198, %p199;
	setp.geu.f32 	%p202, %f190, 0f00000000;
	neg.f32 	%f246, %f245;
	add.f32 	%f247, %f190, %f190;
	add.rn.f32 	%f248, %f190, %f167;
	add.f64 	%fd251, %fd72, %fd72;
	add.f64 	%fd252, %fd251, 0d0000000000000000;
	selp.f32 	%f249, %f186, %f187, %p191;
	selp.f32 	%f250, %f188, %f249, %p189;
	selp.f32 	%f251, %f189, %f250, %p186;
	selp.f32 	%f252, 0f3F800000, %f251, %p185;
	cvt.f64.f32 	%fd253, %f252;
	add.f64 	%fd254, %fd253, %fd253;
	mul.f64 	%fd255, %fd74, 0d0000000000000000;
	fma.rn.f64 	%fd256, %fd74, 0d0000000000000000, %fd255;
	add.f64 	%fd257, %fd256, 0d3FF0000000000000;
	selp.f32 	%f253, %f245, %f246, %p202;
	selp.f32 	%f254, %f247, %f253, %p200;
	selp.f32 	%f255, %f248, %f254, %p197;
	selp.f32 	%f256, 0f3F800000, %f255, %p196;
	cvt.f64.f32 	%fd258, %f256;
	add.f64 	%fd259, %fd258, %fd258;
	mul.f64 	%fd260, %fd257, %fd259;
	fma.rn.f64 	%fd89, %fd252, %fd254, %fd260;
	mul.f64 	%fd261, %fd72, 0d0000000000000000;
	fma.rn.f64 	%fd262, %fd72, 0d0000000000000000, %fd261;
	add.f64 	%fd263, %fd262, 0d3FF0000000000000;
	selp.f32 	%f257, %f189, %f188, %p186;
	selp.f32 	%f258, 0f3F800000, %f257, %p185;
	selp.f32 	%f259, %f258, %f249, %p189;
	selp.f32 	%f260, %f258, %f259, %p186;
	selp.f32 	%f261, %f258, %f260, %p185;
	cvt.f64.f32 	%fd264, %f261;
	add.f64 	%fd265, %fd264, %fd264;
	add.f64 	%fd266, %fd74, %fd74;
	add.f64 	%fd267, %fd266, 0d0000000000000000;
	selp.f32 	%f262, %f248, %f247, %p197;
	selp.f32 	%f263, 0f3F800000, %f262, %p196;
	selp.f32 	%f264, %f263, %f253, %p200;
	selp.f32 	%f265, %f263, %f264, %p197;
	selp.f32 	%f266, %f263, %f265, %p196;
	cvt.f64.f32 	%fd268, %f266;
	add.f64 	%fd269, %fd268, %fd268;
	mul.f64 	%fd270, %fd267, %fd269;
	fma.rn.f64 	%fd90, %fd263, %fd265, %fd270;
	sub.f64 	%fd91, %fd89, %fd361;
	sub.f64 	%fd92, %fd90, %fd360;
	fma.rn.f64 	%fd271, %fd73, %fd91, 0d0000000000000000;
	fma.rn.f64 	%fd93, %fd75, %fd92, %fd271;
	abs.f64 	%fd272, %fd93;
	setp.lt.f64 	%p203, %fd272, 0d3D06849B86A12B9B;
	@%p203 bra 	$L__BB12_175;
	rcp.rn.f64 	%fd273, %fd93;
	mul.f64 	%fd274, %fd273, %fd73;
	mul.f64 	%fd275, %fd274, %fd91;
	mov.f64 	%fd276, 0d3FF0000000000000;
	sub.f64 	%fd277, %fd276, %fd275;
	mul.f64 	%fd278, %fd273, %fd91;
	mul.f64 	%fd279, %fd278, %fd73;
	sub.f64 	%fd280, %fd276, %fd279;
	fma.rn.f64 	%fd281, %fd352, %fd280, 0d0000000000000000;
	mul.f64 	%fd282, %fd273, %fd92;
	mul.f64 	%fd283, %fd282, %fd73;
	mov.f64 	%fd284, 0d0000000000000000;
	sub.f64 	%fd285, %fd284, %fd283;
	fma.rn.f64 	%fd286, %fd353, %fd285, %fd281;
	mul.f64 	%fd287, %fd274, %fd92;
	sub.f64 	%fd288, %fd284, %fd287;
	fma.rn.f64 	%fd289, %fd277, %fd286, 0d0000000000000000;
	fma.rn.f64 	%fd290, %fd354, %fd280, 0d0000000000000000;
	fma.rn.f64 	%fd291, %fd355, %fd285, %fd290;
	fma.rn.f64 	%fd292, %fd288, %fd291, %fd289;
	fma.rn.f64 	%fd94, %fd274, %fd73, %fd292;
	mul.f64 	%fd293, %fd278, %fd75;
	sub.f64 	%fd294, %fd284, %fd293;
	fma.rn.f64 	%fd295, %fd352, %fd294, 0d0000000000000000;
	mul.f64 	%fd296, %fd282, %fd75;
	sub.f64 	%fd297, %fd276, %fd296;
	fma.rn.f64 	%fd298, %fd353, %fd297, %fd295;
	fma.rn.f64 	%fd299, %fd277, %fd298, 0d0000000000000000;
	fma.rn.f64 	%fd300, %fd354, %fd294, 0d0000000000000000;
	fma.rn.f64 	%fd301, %fd355, %fd297, %fd300;
	fma.rn.f64 	%fd302, %fd288, %fd301, %fd299;
	fma.rn.f64 	%fd353, %fd274, %fd75, %fd302;
	mul.f64 	%fd303, %fd273, %fd75;
	mul.f64 	%fd304, %fd303, %fd91;
	sub.f64 	%fd305, %fd284, %fd304;
	mul.f64 	%fd306, %fd303, %fd92;
	sub.f64 	%fd307, %fd276, %fd306;
	fma.rn.f64 	%fd308, %fd305, %fd286, 0d0000000000000000;
	fma.rn.f64 	%fd309, %fd307, %fd291, %fd308;
	fma.rn.f64 	%fd354, %fd303, %fd73, %fd309;
	fma.rn.f64 	%fd310, %fd305, %fd298, 0d0000000000000000;
	fma.rn.f64 	%fd311, %fd307, %fd301, %fd310;
	fma.rn.f64 	%fd355, %fd303, %fd75, %fd311;
	mov.f64 	%fd352, %fd94;
$L__BB12_175:
	setp.geu.f64 	%p204, %fd88, %fd362;
	@%p204 bra 	$L__BB12_177;
	mov.f64 	%fd358, %fd74;
	mov.f64 	%fd359, %fd72;
	mov.f64 	%fd360, %fd90;
	mov.f64 	%fd361, %fd89;
	mov.f64 	%fd362, %fd88;
$L__BB12_177:
	setp.eq.s16 	%p205, %rs1, 0;
	@%p205 bra 	$L__BB12_179;
	shl.b32 	%r1076, %r1395, 1;
	add.s32 	%r1077, %r1076, %r554;
	mul.wide.s32 	%rd46, %r1077, 8;
	add.s64 	%rd47, %rd13, %rd46;
	st.global.f64 	[%rd47], %fd359;
	st.global.f64 	[%rd47+8], %fd358;
$L__BB12_179:
	add.s32 	%r1395, %r1395, 1;
	setp.ne.s32 	%p206, %r1395, %r567;
	@%p206 bra 	$L__BB12_136;
$L__BB12_180:
	setp.eq.s32 	%p207, %r550, 1062207488;
	fma.rn.f64 	%fd312, %fd359, %fd359, %fd358;
	add.f64 	%fd113, %fd312, 0dC026000000000000;
	{
	.reg .b32 %temp; 
	mov.b64 	{%temp, %r565}, %fd113;
	}
	abs.f64 	%fd114, %fd113;
	{ // callseq 92, 0
	.param .b64 param0;
	st.param.f64 	[param0], %fd114;
	.param .b64 retval0;
	call.uni (retval0), 
	__internal_accurate_pow, 
	(
	param0
	);
	ld.param.f64 	%fd313, [retval0];
	} // callseq 92
	setp.lt.s32 	%p208, %r565, 0;
	neg.f64 	%fd315, %fd313;
	selp.f64 	%fd316, %fd315, %fd313, %p207;
	selp.f64 	%fd368, %fd316, %fd313, %p208;
	setp.neu.f64 	%p209, %fd113, 0d0000000000000000;
	@%p209 bra 	$L__BB12_182;
	setp.eq.s32 	%p210, %r550, 1062207488;
	selp.b32 	%r1079, %r565, 0, %p210;
	setp.lt.s32 	%p211, %r949, 0;
	or.b32  	%r1080, %r1079, 2146435072;
	selp.b32 	%r1081, %r1080, %r1079, %p211;
	mov.b32 	%r1082, 0;
	mov.b64 	%fd368, {%r1082, %r1081};
$L__BB12_182:
	add.f64 	%fd317, %fd113, 0d4000000000000000;
	{
	.reg .b32 %temp; 
	mov.b64 	{%temp, %r1083}, %fd317;
	}
	and.b32  	%r1084, %r1083, 2146435072;
	setp.ne.s32 	%p212, %r1084, 2146435072;
	@%p212 bra 	$L__BB12_187;
	setp.num.f64 	%p213, %fd113, %fd113;
	@%p213 bra 	$L__BB12_185;
	mov.f64 	%fd318, 0d4000000000000000;
	add.rn.f64 	%fd368, %fd113, %fd318;
	bra.uni 	$L__BB12_187;
$L__BB12_185:
	setp.neu.f64 	%p214, %fd114, 0d7FF0000000000000;
	@%p214 bra 	$L__BB12_187;
	setp.lt.s32 	%p215, %r565, 0;
	setp.eq.s32 	%p216, %r550, 1062207488;
	setp.lt.s32 	%p217, %r949, 0;
	selp.b32 	%r1086, 0, 2146435072, %p217;
	and.b32  	%r1087, %r949, 2147483647;
	setp.ne.s32 	%p218, %r1087, 1071644672;
	or.b32  	%r1088, %r1086, -2147483648;
	selp.b32 	%r1089, %r1088, %r1086, %p218;
	selp.b32 	%r1090, %r1089, %r1086, %p216;
	selp.b32 	%r1091, %r1090, %r1086, %p215;
	mov.b32 	%r1092, 0;
	mov.b64 	%fd368, {%r1092, %r1091};
$L__BB12_187:
	setp.eq.s32 	%p219, %r550, 1062207488;
	setp.eq.f64 	%p220, %fd113, 0d3FF0000000000000;
	selp.f64 	%fd121, 0d3FF0000000000000, %fd368, %p220;
	fma.rn.f64 	%fd319, %fd358, %fd358, %fd359;
	add.f64 	%fd122, %fd319, 0dC01C000000000000;
	{
	.reg .b32 %temp; 
	mov.b64 	{%temp, %r566}, %fd122;
	}
	abs.f64 	%fd123, %fd122;
	{ // callseq 93, 0
	.param .b64 param0;
	st.param.f64 	[param0], %fd123;
	.param .b64 retval0;
	call.uni (retval0), 
	__internal_accurate_pow, 
	(
	param0
	);
	ld.param.f64 	%fd320, [retval0];
	} // callseq 93
	setp.lt.s32 	%p221, %r566, 0;
	neg.f64 	%fd322, %fd320;
	selp.f64 	%fd323, %fd322, %fd320, %p219;
	selp.f64 	%fd370, %fd323, %fd320, %p221;
	setp.neu.f64 	%p222, %fd122, 0d0000000000000000;
	@%p222 bra 	$L__BB12_189;
	setp.eq.s32 	%p223, %r550, 1062207488;
	selp.b32 	%r1094, %r566, 0, %p223;
	setp.lt.s32 	%p224, %r949, 0;
	or.b32  	%r1095, %r1094, 2146435072;
	selp.b32 	%r1096, %r1095, %r1094, %p224;
	mov.b32 	%r1097, 0;
	mov.b64 	%fd370, {%r1097, %r1096};
$L__BB12_189:
	add.f64 	%fd324, %fd122, 0d4000000000000000;
	{
	.reg .b32 %temp; 
	mov.b64 	{%temp, %r1098}, %fd324;
	}
	and.b32  	%r1099, %r1098, 2146435072;
	setp.ne.s32 	%p225, %r1099, 2146435072;
	@%p225 bra 	$L__BB12_194;
	setp.num.f64 	%p226, %fd122, %fd122;
	@%p226 bra 	$L__BB12_192;
	mov.f64 	%fd325, 0d4000000000000000;
	add.rn.f64 	%fd370, %fd122, %fd325;
	bra.uni 	$L__BB12_194;
$L__BB12_192:
	setp.neu.f64 	%p227, %fd123, 0d7FF0000000000000;
	@%p227 bra 	$L__BB12_194;
	setp.lt.s32 	%p228, %r566, 0;
	setp.eq.s32 	%p229, %r550, 1062207488;
	setp.lt.s32 	%p230, %r949, 0;
	selp.b32 	%r1101, 0, 2146435072, %p230;
	and.b32  	%r1102, %r949, 2147483647;
	setp.ne.s32 	%p231, %r1102, 1071644672;
	or.b32  	%r1103, %r1101, -2147483648;
	selp.b32 	%r1104, %r1103, %r1101, %p231;
	selp.b32 	%r1105, %r1104, %r1101, %p229;
	selp.b32 	%r1106, %r1105, %r1101, %p228;
	mov.b32 	%r1107, 0;
	mov.b64 	%fd370, {%r1107, %r1106};
$L__BB12_194:
	ld.param.u64 	%rd54, [_Z14optimizeKernelIN4util10HimmelblauILi2EEELi2ELj128EEvddPdPiS3_S3_iib_param_4];
	setp.eq.f64 	%p232, %fd122, 0d3FF0000000000000;
	selp.f64 	%fd326, 0d3FF0000000000000, %fd370, %p232;
	add.f64 	%fd327, %fd121, %fd326;
	st.global.f64 	[%rd12], %fd327;
	cvta.to.global.u64 	%rd48, %rd15;
	mul.wide.s32 	%rd49, %r1, 4;
	add.s64 	%rd50, %rd48, %rd49;
	st.global.u32 	[%rd50], %r1;
	cvta.to.global.u64 	%rd51, %rd54;
	mul.wide.s32 	%rd52, %r2, 8;
	add.s64 	%rd53, %rd51, %rd52;
	st.global.f64 	[%rd53], %fd359;
	st.global.f64 	[%rd53+8], %fd358;
$L__BB12_195:
	ret;

}
	// .globl	_Z14optimizeKernelIN4util10HimmelblauILi2EEELi2ELj256EEvddPdPiS3_S3_iib
.visible .entry _Z14optimizeKernelIN4util10HimmelblauILi2EEELi2ELj256EEvddPdPiS3_S3_iib(
	.param .f64 _Z14optimizeKernelIN4util10HimmelblauILi2EEELi2ELj256EEvddPdPiS3_S3_iib_param_0,
	.param .f64 _Z14optimizeKernelIN4util10HimmelblauILi2EEELi2ELj256EEvddPdPiS3_S3_iib_param_1,
	.param .u64 .ptr .align 1 _Z14optimizeKernelIN4util10HimmelblauILi2EEELi2ELj256EEvddPdPiS3_S3_iib_param_2,
	.param .u64 .ptr .align 1 _Z14optimizeKernelIN4util10HimmelblauILi2EEELi2ELj256EEvddPdPiS3_S3_iib_param_3,
	.param .u64 .ptr .align 1 _Z14optimizeKernelIN4util10HimmelblauILi2EEELi2ELj256EEvddPdPiS3_S3_iib_param_4,
	.param .u64 .ptr .align 1 _Z14optimizeKernelIN4util10HimmelblauILi2EEELi2ELj256EEvddPdPiS3_S3_iib_param_5,
	.param .u32 _Z14optimizeKernelIN4util10HimmelblauILi2EEELi2ELj256EEvddPdPiS3_S3_iib_param_6,
	.param .u32 _Z14optimizeKernelIN4util10HimmelblauILi2EEELi2ELj256EEvddPdPiS3_S3_iib_param_7,
	.param .u8 _Z14optimizeKernelIN4util10HimmelblauILi2EEELi2ELj256EEvddPdPiS3_S3_iib_param_8
)
{
	.local .align 16 .b8 	__local_depot13[80];
	.reg .b64 	%SP;
	.reg .b64 	%SPL;
	.reg .pred 	%p<234>;
	.reg .b16 	%rs<2>;
	.reg .b32 	%r<1397>;
	.reg .b32 	%f<267>;
	.reg .b64 	%rd<56>;
	.reg .b64 	%fd<371>;

	mov.u64 	%SPL, __local_depot13;
	cvta.local.u64 	%SP, %SPL;
	ld.param.f64 	%fd130, [_Z14optimizeKernelIN4util10HimmelblauILi2EEELi2ELj256EEvddPdPiS3_S3_iib_param_0];
	ld.param.f64 	%fd131, [_Z14optimizeKernelIN4util10HimmelblauILi2EEELi2ELj256EEvddPdPiS3_S3_iib_param_1];
	ld.param.u64 	%rd14, [_Z14optimizeKernelIN4util10HimmelblauILi2EEELi2ELj256EEvddPdPiS3_S3_iib_param_2];
	ld.param.u64 	%rd15, [_Z14optimizeKernelIN4util10HimmelblauILi2EEELi2ELj256EEvddPdPiS3_S3_iib_param_3];
	ld.param.u64 	%rd17, [_Z14optimizeKernelIN4util10HimmelblauILi2EEELi2ELj256EEvddPdPiS3_S3_iib_param_5];
	ld.param.u32 	%r568, [_Z14optimizeKernelIN4util10HimmelblauILi2EEELi2ELj256EEvddPdPiS3_S3_iib_param_6];
	ld.param.u32 	%r567, [_Z14optimizeKernelIN4util10HimmelblauILi2EEELi2ELj256EEvddPdPiS3_S3_iib_param_7];
	ld.param.s8 	%rs1, [_Z14optimizeKernelIN4util10HimmelblauILi2EEELi2ELj256EEvddPdPiS3_S3_iib_param_8];
	add.u64 	%rd1, %SPL, 0;
	add.u64 	%rd2, %SPL, 48;
	add.u64 	%rd20, %SP, 64;
	add.u64 	%rd3, %SPL, 64;
	mov.u32 	%r569, %ctaid.x;
	mov.u32 	%r570, %ntid.x;
	mov.u32 	%r571, %tid.x;
	mad.lo.s32 	%r1, %r569, %r570, %r571;
	setp.ge.s32 	%p3, %r1, %r568;
	@%p3 bra 	$L__BB13_195;
	shl.b32 	%r2, %r1, 1;
	add.s32 	%r3, %r2, 135;
	cvt.s64.s32 	%rd4, %r1;
	sub.f64 	%fd1, %fd131, %fd130;
	mov.b32 	%r1108, 0;
	mov.pred 	%p233, -1;
$L__BB13_2:
	mov.pred 	%p1, %p233;
	setp.eq.s32 	%p5, %r1, 0;
	add.s32 	%r573, %r3, %r1108;
	xor.b32  	%r574, %r573, -1429050551;
	mul.lo.s32 	%r5, %r574, 1099087573;
	add.s32 	%r575, %r5, -638133224;
	add.s32 	%r1125, %r5, 123456789;
	st.local.v2.u32 	[%rd1], {%r575, %r1125};
	xor.b32  	%r1126, %r5, 362436069;
	mov.b32 	%r576, -123459836;
	st.local.v2.u32 	[%rd1+8], {%r1126, %r576};
	add.s32 	%r1129, %r5, 5783321;
	mov.b32 	%r577, -589760388;
	st.local.v2.u32 	[%rd1+16], {%r577, %r1129};
	@%p5 bra 	$L__BB13_117;
	mov.b32 	%r1112, 0;
	mov.u64 	%rd55, %rd4;
$L__BB13_4:
	mov.u64 	%rd5, %rd55;
	and.b64  	%rd6, %rd5, 3;
	setp.eq.s64 	%p6, %rd6, 0;
	@%p6 bra 	$L__BB13_116;
	mul.wide.u32 	%rd21, %r1112, 3200;
	mov.u64 	%rd22, precalc_xorwow_matrix;
	add.s64 	%rd7, %rd22, %rd21;
	mov.b32 	%r1125, 0;
	mov.u32 	%r1126, %r1125;
	mov.u32 	%r1127, %r1125;
	mov.u32 	%r1128, %r1125;
	mov.u32 	%r1129, %r1125;
	mov.u32 	%r1118, %r1125;
$L__BB13_6:
	mul.wide.u32 	%rd23, %r1118, 4;
	add.s64 	%rd24, %rd1, %rd23;
	ld.local.u32 	%r19, [%rd24+4];
	shl.b32 	%r20, %r1118, 5;
	mov.b32 	%r1124, 0;
$L__BB13_7:
	.pragma "nounroll";
	shr.u32 	%r581, %r19, %r1124;
	and.b32  	%r582, %r581, 1;
	setp.eq.b32 	%p7, %r582, 1;
	not.pred 	%p8, %p7;
	add.s32 	%r583, %r20, %r1124;
	mul.lo.s32 	%r584, %r583, 5;
	mul.wide.u32 	%rd25, %r584, 4;
	add.s64 	%rd8, %rd7, %rd25;
	@%p8 bra 	$L__BB13_9;
	ld.global.u32 	%r585, [%rd8];
	xor.b32  	%r1125, %r1125, %r585;
	ld.global.u32 	%r586, [%rd8+4];
	xor.b32  	%r1126, %r1126, %r586;
	ld.global.u32 	%r587, [%rd8+8];
	xor.b32  	%r1127, %r1127, %r587;
	ld.global.u32 	%r588, [%rd8+12];
	xor.b32  	%r1128, %r1128, %r588;
	ld.global.u32 	%r589, [%rd8+16];
	xor.b32  	%r1129, %r1129, %r589;
$L__BB13_9:
	and.b32  	%r591, %r581, 2;
	setp.eq.s32 	%p9, %r591, 0;
	@%p9 bra 	$L__BB13_11;
	ld.global.u32 	%r592, [%rd8+20];
	xor.b32  	%r1125, %r1125, %r592;
	ld.global.u32 	%r593, [%rd8+24];
	xor.b32  	%r1126, %r1126, %r593;
	ld.global.u32 	%r594, [%rd8+28];
	xor.b32  	%r1127, %r1127, %r594;
	ld.global.u32 	%r595, [%rd8+32];
	xor.b32  	%r1128, %r1128, %r595;
	ld.global.u32 	%r596, [%rd8+36];
	xor.b32  	%r1129, %r1129, %r596;
$L__BB13_11:
	and.b32  	%r598, %r581, 4;
	setp.eq.s32 	%p10, %r598, 0;
	@%p10 bra 	$L__BB13_13;
	ld.global.u32 	%r599, [%rd8+40];
	xor.b32  	%r1125, %r1125, %r599;
	ld.global.u32 	%r600, [%rd8+44];
	xor.b32  	%r1126, %r1126, %r600;
	ld.global.u32 	%r601, [%rd8+48];
	xor.b32  	%r1127, %r1127, %r601;
	ld.global.u32 	%r602, [%rd8+52];
	xor.b32  	%r1128, %r1128, %r602;
	ld.global.u32 	%r603, [%rd8+56];
	xor.b32  	%r1129, %r1129, %r603;
$L__BB13_13:
	and.b32  	%r605, %r581, 8;
	setp.eq.s32 	%p11, %r605, 0;
	@%p11 bra 	$L__BB13_15;
	ld.global.u32 	%r606, [%rd8+60];
	xor.b32  	%r1125, %r1125, %r606;
	ld.global.u32 	%r607, [%rd8+64];
	xor.b32  	%r1126, %r1126, %r607;
	ld.global.u32 	%r608, [%rd8+68];
	xor.b32  	%r1127, %r1127, %r608;
	ld.global.u32 	%r609, [%rd8+72];
	xor.b32  	%r1128, %r1128, %r609;
	ld.global.u32 	%r610, [%rd8+76];
	xor.b32  	%r1129, %r1129, %r610;
$L__BB13_15:
	and.b32  	%r612, %r581, 16;
	setp.eq.s32 	%p12, %r612, 0;
	@%p12 bra 	$L__BB13_17;
	ld.global.u32 	%r613, [%rd8+80];
	xor.b32  	%r1125, %r1125, %r613;
	ld.global.u32 	%r614, [%rd8+84];
	xor.b32  	%r1126, %r1126, %r614;
	ld.global.u32 	%r615, [%rd8+88];
	xor.b32  	%r1127, %r1127, %r615;
	ld.global.u32 	%r616, [%rd8+92];
	xor.b32  	%r1128, %r1128, %r616;
	ld.global.u32 	%r617, [%rd8+96];
	xor.b32  	%r1129, %r1129, %r617;
$L__BB13_17:
	and.b32  	%r619, %r581, 32;
	setp.eq.s32 	%p13, %r619, 0;
	@%p13 bra 	$L__BB13_19;
	ld.global.u32 	%r620, [%rd8+100];
	xor.b32  	%r1125, %r1125, %r620;
	ld.global.u32 	%r621, [%rd8+104];
	xor.b32  	%r1126, %r1126, %r621;
	ld.global.u32 	%r622, [%rd8+108];
	xor.b32  	%r1127, %r1127, %r622;
	ld.global.u32 	%r623, [%rd8+112];
	xor.b32  	%r1128, %r1128, %r623;
	ld.global.u32 	%r624, [%rd8+116];
	xor.b32  	%r1129, %r1129, %r624;
$L__BB13_19:
	and.b32  	%r626, %r581, 64;
	setp.eq.s32 	%p14, %r626, 0;
	@%p14 bra 	$L__BB13_21;
	ld.global.u32 	%r627, [%rd8+120];
	xor.b32  	%r1125, %r1125, %r627;
	ld.global.u32 	%r628, [%rd8+124];
	xor.b32  	%r1126, %r1126, %r628;
	ld.global.u32 	%r629, [%rd8+128];
	xor.b32  	%r1127, %r1127, %r629;
	ld.global.u32 	%r630, [%rd8+132];
	xor.b32  	%r1128, %r1128, %r630;
	ld.global.u32 	%r631, [%rd8+136];
	xor.b32  	%r1129, %r1129, %r631;
$L__BB13_21:
	and.b32  	%r633, %r581, 128;
	setp.eq.s32 	%p15, %r633, 0;
	@%p15 bra 	$L__BB13_23;
	ld.global.u32 	%r634, [%rd8+140];
	xor.b32  	%r1125, %r1125, %r634;
	ld.global.u32 	%r635, [%rd8+144];
	xor.b32  	%r1126, %r1126, %r635;
	ld.global.u32 	%r636, [%rd8+148];
	xor.b32  	%r1127, %r1127, %r636;
	ld.global.u32 	%r637, [%rd8+152];
	xor.b32  	%r1128, %r1128, %r637;
	ld.global.u32 	%r638, [%rd8+156];
	xor.b32  	%r1129, %r1129, %r638;
$L__BB13_23:
	and.b32  	%r640, %r581, 256;
	setp.eq.s32 	%p16, %r640, 0;
	@%p16 bra 	$L__BB13_25;
	ld.global.u32 	%r641, [%rd8+160];
	xor.b32  	%r1125, %r1125, %r641;
	ld.global.u32 	%r642, [%rd8+164];
	xor.b32  	%r1126, %r1126, %r642;
	ld.global.u32 	%r643, [%rd8+168];
	xor.b32  	%r1127, %r1127, %r643;
	ld.global.u32 	%r644, [%rd8+172];
	xor.b32  	%r1128, %r1128, %r644;
	ld.global.u32 	%r645, [%rd8+176];
	xor.b32  	%r1129, %r1129, %r645;
$L__BB13_25:
	and.b32  	%r647, %r581, 512;
	setp.eq.s32 	%p17, %r647, 0;
	@%p17 bra 	$L__BB13_27;
	ld.global.u32 	%r648, [%rd8+180];
	xor.b32  	%r1125, %r1125, %r648;
	ld.global.u32 	%r649, [%rd8+184];
	xor.b32  	%r1126, %r1126, %r649;
	ld.global.u32 	%r650, [%rd8+188];
	xor.b32  	%r1127, %r1127, %r650;
	ld.global.u32 	%r651, [%rd8+192];
	xor.b32  	%r1128, %r1128, %r651;
	ld.global.u32 	%r652, [%rd8+196];
	xor.b32  	%r1129, %r1129, %r652;
$L__BB13_27:
	and.b32  	%r654, %r581, 1024;
	setp.eq.s32 	%p18, %r654, 0;
	@%p18 bra 	$L__BB13_29;
	ld.global.u32 	%r655, [%rd8+200];
	xor.b32  	%r1125, %r1125, %r655;
	ld.global.u32 	%r656, [%rd8+204];
	xor.b32  	%r1126, %r1126, %r656;
	ld.global.u32 	%r657, [%rd8+208];
	xor.b32  	%r1127, %r1127, %r657;
	ld.global.u32 	%r658, [%rd8+212];
	xor.b32  	%r1128, %r1128, %r658;
	ld.global.u32 	%r659, [%rd8+216];
	xor.b32  	%r1129, %r1129, %r659;
$L__BB13_29:
	and.b32  	%r661, %r581, 2048;
	setp.eq.s32 	%p19, %r661, 0;
	@%p19 bra 	$L__BB13_31;
	ld.global.u32 	%r662, [%rd8+220];
	xor.b32  	%r1125, %r1125, %r662;
	ld.global.u32 	%r663, [%rd8+224];
	xor.b32  	%r1126, %r1126, %r663;
	ld.global.u32 	%r664, [%rd8+228];
	xor.b32  	%r1127, %r1127, %r664;
	ld.global.u32 	%r665, [%rd8+232];
	xor.b32  	%r1128, %r1128, %r665;
	ld.global.u32 	%r666, [%rd8+236];
	xor.b32  	%r1129, %r1129, %r666;
$L__BB13_31:
	and.b32  	%r668, %r581, 4096;
	setp.eq.s32 	%p20, %r668, 0;
	@%p20 bra 	$L__BB13_33;
	ld.global.u32 	%r669, [%rd8+240];
	xor.b32  	%r1125, %r1125, %r669;
	ld.global.u32 	%r670, [%rd8+244];
	xor.b32  	%r1126, %r1126, %r670;
	ld.global.u32 	%r671, [%rd8+248];
	xor.b32  	%r1127, %r1127, %r671;
	ld.global.u32 	%r672, [%rd8+252];
	xor.b32  	%r1128, %r1128, %r672;
	ld.global.u32 	%r673, [%rd8+256];
	xor.b32  	%r1129, %r1129, %r673;
$L__BB13_33:
	and.b32  	%r675, %r581, 8192;
	setp.eq.s32 	%p21, %r675, 0;
	@%p21 bra 	$L__BB13_35;
	ld.global.u32 	%r676, [%rd8+260];
	xor.b32  	%r1125, %r1125, %r676;
	ld.global.u32 	%r677, [%rd8+264];
	xor.b32  	%r1126, %r1126, %r677;
	ld.global.u32 	%r678, [%rd8+268];
	xor.b32  	%r1127, %r1127, %r678;
	ld.global.u32 	%r679, [%rd8+272];
	xor.b32  	%r1128, %r1128, %r679;
	ld.global.u32 	%r680, [%rd8+276];
	xor.b32  	%r1129, %r1129, %r680;
$L__BB13_35:
	and.b32  	%r682, %r581, 16384;
	setp.eq.s32 	%p22, %r682, 0;
	@%p22 bra 	$L__BB13_37;
	ld.global.u32 	%r683, [%rd8+280];
	xor.b32  	%r1125, %r1125, %r683;
	ld.global.u32 	%r684, [%rd8+284];
	xor.b32  	%r1126, %r1126, %r684;
	ld.global.u32 	%r685, [%rd8+288];
	xor.b32  	%r1127, %r1127, %r685;
	ld.global.u32 	%r686, [%rd8+292];
	xor.b32  	%r1128, %r1128, %r686;
	ld.global.u32 	%r687, [%rd8+296];
	xor.b32  	%r1129, %r1129, %r687;
$L__BB13_37:
	and.b32  	%r689, %r581, 32768;
	setp.eq.s32 	%p23, %r689, 0;
	@%p23 bra 	$L__BB13_39;
	ld.global.u32 	%r690, [%rd8+300];
	xor.b32  	%r1125, %r1125, %r690;
	ld.global.u32 	%r691, [%rd8+304];
	xor.b32  	%r1126, %r1126, %r691;
	ld.global.u32 	%r692, [%rd8+308];
	xor.b32  	%r1127, %r1127, %r692;
	ld.global.u32 	%r693, [%rd8+312];
	xor.b32  	%r1128, %r1128, %r693;
	ld.global.u32 	%r694, [%rd8+316];
	xor.b32  	%r1129, %r1129, %r694;
$L__BB13_39:
	add.s32 	%r1124, %r1124, 16;
	setp.ne.s32 	%p24, %r1124, 32;
	@%p24 bra 	$L__BB13_7;
	mad.lo.s32 	%r695, %r1118, -31, %r20;
	add.s32 	%r1118, %r695, 1;
	setp.ne.s32 	%p25, %r1118, 5;
	@%p25 bra 	$L__BB13_6;
	st.local.u32 	[%rd1+4], %r1125;
	st.local.v2.u32 	[%rd1+8], {%r1126, %r1127};
	st.local.v2.u32 	[%rd1+16], {%r1128, %r1129};
	setp.eq.s64 	%p26, %rd6, 1;
	@%p26 bra 	$L__BB13_116;
	mov.b32 	%r1125, 0;
	mov.u32 	%r1126, %r1125;
	mov.u32 	%r1219, %r1125;
	mov.u32 	%r1220, %r1125;
	mov.u32 	%r1129, %r1125;
	mov.u32 	%r1210, %r1125;
$L__BB13_43:
	mul.wide.u32 	%rd26, %r1210, 4;
	add.s64 	%rd27, %rd1, %rd26;
	ld.local.u32 	%r195, [%rd27+4];
	shl.b32 	%r196, %r1210, 5;
	mov.b32 	%r1216, 0;
$L__BB13_44:
	.pragma "nounroll";
	shr.u32 	%r698, %r195, %r1216;
	and.b32  	%r699, %r698, 1;
	setp.eq.b32 	%p27, %r699, 1;
	not.pred 	%p28, %p27;
	add.s32 	%r700, %r196, %r1216;
	mul.lo.s32 	%r701, %r700, 5;
	mul.wide.u32 	%rd28, %r701, 4;
	add.s64 	%rd9, %rd7, %rd28;
	@%p28 bra 	$L__BB13_46;
	ld.global.u32 	%r702, [%rd9];
	xor.b32  	%r1125, %r1125, %r702;
	ld.global.u32 	%r703, [%rd9+4];
	xor.b32  	%r1126, %r1126, %r703;
	ld.global.u32 	%r704, [%rd9+8];
	xor.b32  	%r1219, %r1219, %r704;
	ld.global.u32 	%r705, [%rd9+12];
	xor.b32  	%r1220, %r1220, %r705;
	ld.global.u32 	%r706, [%rd9+16];
	xor.b32  	%r1129, %r1129, %r706;
$L__BB13_46:
	and.b32  	%r708, %r698, 2;
	setp.eq.s32 	%p29, %r708, 0;
	@%p29 bra 	$L__BB13_48;
	ld.global.u32 	%r709, [%rd9+20];
	xor.b32  	%r1125, %r1125, %r709;
	ld.global.u32 	%r710, [%rd9+24];
	xor.b32  	%r1126, %r1126, %r710;
	ld.global.u32 	%r711, [%rd9+28];
	xor.b32  	%r1219, %r1219, %r711;
	ld.global.u32 	%r712, [%rd9+32];
	xor.b32  	%r1220, %r1220, %r712;
	ld.global.u32 	%r713, [%rd9+36];
	xor.b32  	%r1129, %r1129, %r713;
$L__BB13_48:
	and.b32  	%r715, %r698, 4;
	setp.eq.s32 	%p30, %r715, 0;
	@%p30 bra 	$L__BB13_50;
	ld.global.u32 	%r716, [%rd9+40];
	xor.b32  	%r1125, %r1125, %r716;
	ld.global.u32 	%r717, [%rd9+44];
	xor.b32  	%r1126, %r1126, %r717;
	ld.global.u32 	%r718, [%rd9+48];
	xor.b32  	%r1219, %r1219, %r718;
	ld.global.u32 	%r719, [%rd9+52];
	xor.b32  	%r1220, %r1220, %r719;
	ld.global.u32 	%r720, [%rd9+56];
	xor.b32  	%r1129, %r1129, %r720;
$L__BB13_50:
	and.b32  	%r722, %r698, 8;
	setp.eq.s32 	%p31, %r722, 0;
	@%p31 bra 	$L__BB13_52;
	ld.global.u32 	%r723, [%rd9+60];
	xor.b32  	%r1125, %r1125, %r723;
	ld.global.u32 	%r724, [%rd9+64];
	xor.b32  	%r1126, %r1126, %r724;
	ld.global.u32 	%r725, [%rd9+68];
	xor.b32  	%r1219, %r1219, %r725;
	ld.global.u32 	%r726, [%rd9+72];
	xor.b32  	%r1220, %r1220, %r726;
	ld.global.u32 	%r727, [%rd9+76];
	xor.b32  	%r1129, %r1129, %r727;
$L__BB13_52:
	and.b32  	%r729, %r698, 16;
	setp.eq.s32 	%p32, %r729, 0;
	@%p32 bra 	$L__BB13_54;
	ld.global.u32 	%r730, [%rd9+80];
	xor.b32  	%r1125, %r1125, %r730;
	ld.global.u32 	%r731, [%rd9+84];
	xor.b32  	%r1126, %r1126, %r731;
	ld.global.u32 	%r732, [%rd9+88];
	xor.b32  	%r1219, %r1219, %r732;
	ld.global.u32 	%r733, [%rd9+92];
	xor.b32  	%r1220, %r1220, %r733;
	ld.global.u32 	%r734, [%rd9+96];
	xor.b32  	%r1129, %r1129, %r734;
$L__BB13_54:
	and.b32  	%r736, %r698, 32;
	setp.eq.s32 	%p33, %r736, 0;
	@%p33 bra 	$L__BB13_56;
	ld.global.u32 	%r737, [%rd9+100];
	xor.b32  	%r1125, %r1125, %r737;
	ld.global.u32 	%r738, [%rd9+104];
	xor.b32  	%r1126, %r1126, %r738;
	ld.global.u32 	%r739, [%rd9+108];
	xor.b32  	%r1219, %r1219, %r739;
	ld.global.u32 	%r740, [%rd9+112];
	xor.b32  	%r1220, %r1220, %r740;
	ld.global.u32 	%r741, [%rd9+116];
	xor.b32  	%r1129, %r1129, %r741;
$L__BB13_56:
	and.b32  	%r743, %r698, 64;
	setp.eq.s32 	%p34, %r743, 0;
	@%p34 bra 	$L__BB13_58;
	ld.global.u32 	%r744, [%rd9+120];
	xor.b32  	%r1125, %r1125, %r744;
	ld.global.u32 	%r745, [%rd9+124];
	xor.b32  	%r1126, %r1126, %r745;
	ld.global.u32 	%r746, [%rd9+128];
	xor.b32  	%r1219, %r1219, %r746;
	ld.global.u32 	%r747, [%rd9+132];
	xor.b32  	%r1220, %r1220, %r747;
	ld.global.u32 	%r748, [%rd9+136];
	xor.b32  	%r1129, %r1129, %r748;
$L__BB13_58:
	and.b32  	%r750, %r698, 128;
	setp.eq.s32 	%p35, %r750, 0;
	@%p35 bra 	$L__BB13_60;
	ld.global.u32 	%r751, [%rd9+140];
	xor.b32  	%r1125, %r1125, %r751;
	ld.global.u32 	%r752, [%rd9+144];
	xor.b32  	%r1126, %r1126, %r752;
	ld.global.u32 	%r753, [%rd9+148];
	xor.b32  	%r1219, %r1219, %r753;
	ld.global.u32 	%r754, [%rd9+152];
	xor.b32  	%r1220, %r1220, %r754;
	ld.global.u32 	%r755, [%rd9+156];
	xor.b32  	%r1129, %r1129, %r755;
$L__BB13_60:
	and.b32  	%r757, %r698, 256;
	setp.eq.s32 	%p36, %r757, 0;
	@%p36 bra 	$L__BB13_62;
	ld.global.u32 	%r758, [%rd9+160];
	xor.b32  	%r1125, %r1125, %r758;
	ld.global.u32 	%r759, [%rd9+164];
	xor.b32  	%r1126, %r1126, %r759;
	ld.global.u32 	%r760, [%rd9+168];
	xor.b32  	%r1219, %r1219, %r760;
	ld.global.u32 	%r761, [%rd9+172];
	xor.b32  	%r1220, %r1220, %r761;
	ld.global.u32 	%r762, [%rd9+176];
	xor.b32  	%r1129, %r1129, %r762;
$L__BB13_62:
	and.b32  	%r764, %r698, 512;
	setp.eq.s32 	%p37, %r764, 0;
	@%p37 bra 	$L__BB13_64;
	ld.global.u32 	%r765, [%rd9+180];
	xor.b32  	%r1125, %r1125, %r765;
	ld.global.u32 	%r766, [%rd9+184];
	xor.b32  	%r1126, %r1126, %r766;
	ld.global.u32 	%r767, [%rd9+188];
	xor.b32  	%r1219, %r1219, %r767;
	ld.global.u32 	%r768, [%rd9+192];
	xor.b32  	%r1220, %r1220, %r768;
	ld.global.u32 	%r769, [%rd9+196];
	xor.b32  	%r1129, %r1129, %r769;
$L__BB13_64:
	and.b32  	%r771, %r698, 1024;
	setp.eq.s32 	%p38, %r771, 0;
	@%p38 bra 	$L__BB13_66;
	ld.global.u32 	%r772, [%rd9+200];
	xor.b32  	%r1125, %r1125, %r772;
	ld.global.u32 	%r773, [%rd9+204];
	xor.b32  	%r1126, %r1126, %r773;
	ld.global.u32 	%r774, [%rd9+208];
	xor.b32  	%r1219, %r1219, %r774;
	ld.global.u32 	%r775, [%rd9+212];
	xor.b32  	%r1220, %r1220, %r775;
	ld.global.u32 	%r776, [%rd9+216];
	xor.b32  	%r1129, %r1129, %r776;
$L__BB13_66:
	and.b32  	%r778, %r698, 2048;
	setp.eq.s32 	%p39, %r778, 0;
	@%p39 bra 	$L__BB13_68;
	ld.global.u32 	%r779, [%rd9+220];
	xor.b32  	%r1125, %r1125, %r779;
	ld.global.u32 	%r780, [%rd9+224];
	xor.b32  	%r1126, %r1126, %r780;
	ld.global.u32 	%r781, [%rd9+228];
	xor.b32  	%r1219, %r1219, %r781;
	ld.global.u32 	%r782, [%rd9+232];
	xor.b32  	%r1220, %r1220, %r782;
	ld.global.u32 	%r783, [%rd9+236];
	xor.b32  	%r1129, %r1129, %r783;
$L__BB13_68:
	and.b32  	%r785, %r698, 4096;
	setp.eq.s32 	%p40, %r785, 0;
	@%p40 bra 	$L__BB13_70;
	ld.global.u32 	%r786, [%rd9+240];
	xor.b32  	%r1125, %r1125, %r786;
	ld.global.u32 	%r787, [%rd9+244];
	xor.b32  	%r1126, %r1126, %r787;
	ld.global.u32 	%r788, [%rd9+248];
	xor.b32  	%r1219, %r1219, %r788;
	ld.global.u32 	%r789, [%rd9+252];
	xor.b32  	%r1220, %r1220, %r789;
	ld.global.u32 	%r790, [%rd9+256];
	xor.b32  	%r1129, %r1129, %r790;
$L__BB13_70:
	and.b32  	%r792, %r698, 8192;
	setp.eq.s32 	%p41, %r792, 0;
	@%p41 bra 	$L__BB13_72;
	ld.global.u32 	%r793, [%rd9+260];
	xor.b32  	%r1125, %r1125, %r793;
	ld.global.u32 	%r794, [%rd9+264];
	xor.b32  	%r1126, %r1126, %r794;
	ld.global.u32 	%r795, [%rd9+268];
	xor.b32  	%r1219, %r1219, %r795;
	ld.global.u32 	%r796, [%rd9+272];
	xor.b32  	%r1220, %r1220, %r796;
	ld.global.u32 	%r797, [%rd9+276];
	xor.b32  	%r1129, %r1129, %r797;
$L__BB13_72:
	and.b32  	%r799, %r698, 16384;
	setp.eq.s32 	%p42, %r799, 0;
	@%p42 bra 	$L__BB13_74;
	ld.global.u32 	%r800, [%rd9+280];
	xor.b32  	%r1125, %r1125, %r800;
	ld.global.u32 	%r801, [%rd9+284];
	xor.b32  	%r1126, %r1126, %r801;
	ld.global.u32 	%r802, [%rd9+288];
	xor.b32  	%r1219, %r1219, %r802;
	ld.global.u32 	%r803, [%rd9+292];
	xor.b32  	%r1220, %r1220, %r803;
	ld.global.u32 	%r804, [%rd9+296];
	xor.b32  	%r1129, %r1129, %r804;
$L__BB13_74:
	and.b32  	%r806, %r698, 32768;
	setp.eq.s32 	%p43, %r806, 0;
	@%p43 bra 	$L__BB13_76;
	ld.global.u32 	%r807, [%rd9+300];
	xor.b32  	%r1125, %r1125, %r807;
	ld.global.u32 	%r808, [%rd9+304];
	xor.b32  	%r1126, %r1126, %r808;
	ld.global.u32 	%r809, [%rd9+308];
	xor.b32  	%r1219, %r1219, %r809;
	ld.global.u32 	%r810, [%rd9+312];
	xor.b32  	%r1220, %r1220, %r810;
	ld.global.u32 	%r811, [%rd9+316];
	xor.b32  	%r1129, %r1129, %r811;
$L__BB13_76:
	add.s32 	%r1216, %r1216, 16;
	setp.ne.s32 	%p44, %r1216, 32;
	@%p44 bra 	$L__BB13_44;
	mad.lo.s32 	%r812, %r1210, -31, %r196;
	add.s32 	%r1210, %r812, 1;
	setp.ne.s32 	%p45, %r1210, 5;
	@%p45 bra 	$L__BB13_43;
	st.local.u32 	[%rd1+4], %r1125;
	st.local.v2.u32 	[%rd1+8], {%r1126, %r1219};
	st.local.v2.u32 	[%rd1+16], {%r1220, %r1129};
	setp.ne.s64 	%p46, %rd6, 3;
	@%p46 bra 	$L__BB13_116;
	mov.b32 	%r1125, 0;
	mov.u32 	%r1126, %r1125;
	mov.u32 	%r1311, %r1125;
	mov.u32 	%r1312, %r1125;
	mov.u32 	%r1129, %r1125;
	mov.u32 	%r1302, %r1125;
$L__BB13_80:
	mul.wide.u32 	%rd29, %r1302, 4;
	add.s64 	%rd30, %rd1, %rd29;
	ld.local.u32 	%r371, [%rd30+4];
	shl.b32 	%r372, %r1302, 5;
	mov.b32 	%r1308, 0;
$L__BB13_81:
	.pragma "nounroll";
	shr.u32 	%r815, %r371, %r1308;
	and.b32  	%r816, %r815, 1;
	setp.eq.b32 	%p47, %r816, 1;
	not.pred 	%p48, %p47;
	add.s32 	%r817, %r372, %r1308;
	mul.lo.s32 	%r818, %r817, 5;
	mul.wide.u32 	%rd31, %r818, 4;
	add.s64 	%rd10, %rd7, %rd31;
	@%p48 bra 	$L__BB13_83;
	ld.global.u32 	%r819, [%rd10];
	xor.b32  	%r1125, %r1125, %r819;
	ld.global.u32 	%r820, [%rd10+4];
	xor.b32  	%r1126, %r1126, %r820;
	ld.global.u32 	%r821, [%rd10+8];
	xor.b32  	%r1311, %r1311, %r821;
	ld.global.u32 	%r822, [%rd10+12];
	xor.b32  	%r1312, %r1312, %r822;
	ld.global.u32 	%r823, [%rd10+16];
	xor.b32  	%r1129, %r1129, %r823;
$L__BB13_83:
	and.b32  	%r825, %r815, 2;
	setp.eq.s32 	%p49, %r825, 0;
	@%p49 bra 	$L__BB13_85;
	ld.global.u32 	%r826, [%rd10+20];
	xor.b32  	%r1125, %r1125, %r826;
	ld.global.u32 	%r827, [%rd10+24];
	xor.b32  	%r1126, %r1126, %r827;
	ld.global.u32 	%r828, [%rd10+28];
	xor.b32  	%r1311, %r1311, %r828;
	ld.global.u32 	%r829, [%rd10+32];
	xor.b32  	%r1312, %r1312, %r829;
	ld.global.u32 	%r830, [%rd10+36];
	xor.b32  	%r1129, %r1129, %r830;
$L__BB13_85:
	and.b32  	%r832, %r815, 4;
	setp.eq.s32 	%p50, %r832, 0;
	@%p50 bra 	$L__BB13_87;
	ld.global.u32 	%r833, [%rd10+40];
	xor.b32  	%r1125, %r1125, %r833;
	ld.global.u32 	%r834, [%rd10+44];
	xor.b32  	%r1126, %r1126, %r834;
	ld.global.u32 	%r835, [%rd10+48];
	xor.b32  	%r1311, %r1311, %r835;
	ld.global.u32 	%r836, [%rd10+52];
	xor.b32  	%r1312, %r1312, %r836;
	ld.global.u32 	%r837, [%rd10+56];
	xor.b32  	%r1129, %r1129, %r837;
$L__BB13_87:
	and.b32  	%r839, %r815, 8;
	setp.eq.s32 	%p51, %r839, 0;
	@%p51 bra 	$L__BB13_89;
	ld.global.u32 	%r840, [%rd10+60];
	xor.b32  	%r1125, %r1125, %r840;
	ld.global.u32 	%r841, [%rd10+64];
	xor.b32  	%r1126, %r1126, %r841;
	ld.global.u32 	%r842, [%rd10+68];
	xor.b32  	%r1311, %r1311, %r842;
	ld.global.u32 	%r843, [%rd10+72];
	xor.b32  	%r1312, %r1312, %r843;
	ld.global.u32 	%r844, [%rd10+76];
	xor.b32  	%r1129, %r1129, %r844;
$L__BB13_89:
	and.b32  	%r846, %r815, 16;
	setp.eq.s32 	%p52, %r846, 0;
	@%p52 bra 	$L__BB13_91;
	ld.global.u32 	%r847, [%rd10+80];
	xor.b32  	%r1125, %r1125, %r847;
	ld.global.u32 	%r848, [%rd10+84];
	xor.b32  	%r1126, %r1126, %r848;
	ld.global.u32 	%r849, [%rd10+88];
	xor.b32  	%r1311, %r1311, %r849;
	ld.global.u32 	%r850, [%rd10+92];
	xor.b32  	%r1312, %r1312, %r850;
	ld.global.u32 	%r851, [%rd10+96];
	xor.b32  	%r1129, %r1129, %r851;
$L__BB13_91:
	and.b32  	%r853, %r815, 32;
	setp.eq.s32 	%p53, %r853, 0;
	@%p53 bra 	$L__BB13_93;
	ld.global.u32 	%r854, [%rd10+100];
	xor.b32  	%r1125, %r1125, %r854;
	ld.global.u32 	%r855, [%rd10+104];
	xor.b32  	%r1126, %r1126, %r855;
	ld.global.u32 	%r856, [%rd10+108];
	xor.b32  	%r1311, %r1311, %r856;
	ld.global.u32 	%r857, [%rd10+112];
	xor.b32  	%r1312, %r1312, %r857;
	ld.global.u32 	%r858, [%rd10+116];
	xor.b32  	%r1129, %r1129, %r858;
$L__BB13_93:
	and.b32  	%r860, %r815, 64;
	setp.eq.s32 	%p54, %r860, 0;
	@%p54 bra 	$L__BB13_95;
	ld.global.u32 	%r861, [%rd10+120];
	xor.b32  	%r1125, %r1125, %r861;
	ld.global.u32 	%r862, [%rd10+124];
	xor.b32  	%r1126, %r1126, %r862;
	ld.global.u32 	%r863, [%rd10+128];
	xor.b32  	%r1311, %r1311, %r863;
	ld.global.u32 	%r864, [%rd10+132];
	xor.b32  	%r1312, %r1312, %r864;
	ld.global.u32 	%r865, [%rd10+136];
	xor.b32  	%r1129, %r1129, %r865;
$L__BB13_95:
	and.b32  	%r867, %r815, 128;
	setp.eq.s32 	%p55, %r867, 0;
	@%p55 bra 	$L__BB13_97;
	ld.global.u32 	%r868, [%rd10+140];
	xor.b32  	%r1125, %r1125, %r868;
	ld.global.u32 	%r869, [%rd10+144];
	xor.b32  	%r1126, %r1126, %r869;
	ld.global.u32 	%r870, [%rd10+148];
	xor.b32  	%r1311, %r1311, %r870;
	ld.global.u32 	%r871, [%rd10+152];
	xor.b32  	%r1312, %r1312, %r871;
	ld.global.u32 	%r872, [%rd10+156];
	xor.b32  	%r1129, %r1129, %r872;
$L__BB13_97:
	and.b32  	%r874, %r815, 256;
	setp.eq.s32 	%p56, %r874, 0;
	@%p56 bra 	$L__BB13_99;
	ld.global.u32 	%r875, [%rd10+160];
	xor.b32  	%r1125, %r1125, %r875;
	ld.global.u32 	%r876, [%rd10+164];
	xor.b32  	%r1126, %r1126, %r876;
	ld.global.u32 	%r877, [%rd10+168];
	xor.b32  	%r1311, %r1311, %r877;
	ld.global.u32 	%r878, [%rd10+172];
	xor.b32  	%r1312, %r1312, %r878;
	ld.global.u32 	%r879, [%rd10+176];
	xor.b32  	%r1129, %r1129, %r879;
$L__BB13_99:
	and.b32  	%r881, %r815, 512;
	setp.eq.s32 	%p57, %r881, 0;
	@%p57 bra 	$L__BB13_101;
	ld.global.u32 	%r882, [%rd10+180];
	xor.b32  	%r1125, %r1125, %r882;
	ld.global.u32 	%r883, [%rd10+184];
	xor.b32  	%r1126, %r1126, %r883;
	ld.global.u32 	%r884, [%rd10+188];
	xor.b32  	%r1311, %r1311, %r884;
	ld.global.u32 	%r885, [%rd10+192];
	xor.b32  	%r1312, %r1312, %r885;
	ld.global.u32 	%r886, [%rd10+196];
	xor.b32  	%r1129, %r1129, %r886;
$L__BB13_101:
	and.b32  	%r888, %r815, 1024;
	setp.eq.s32 	%p58, %r888, 0;
	@%p58 bra 	$L__BB13_103;
	ld.global.u32 	%r889, [%rd10+200];
	xor.b32  	%r1125, %r1125, %r889;
	ld.global.u32 	%r890, [%rd10+204];
	xor.b32  	%r1126, %r1126, %r890;
	ld.global.u32 	%r891, [%rd10+208];
	xor.b32  	%r1311, %r1311, %r891;
	ld.global.u32 	%r892, [%rd10+212];
	xor.b32  	%r1312, %r1312, %r892;
	ld.global.u32 	%r893, [%rd10+216];
	xor.b32  	%r1129, %r1129, %r893;
$L__BB13_103:
	and.b32  	%r895, %r815, 2048;
	setp.eq.s32 	%p59, %r895, 0;
	@%p59 bra 	$L__BB13_105;
	ld.global.u32 	%r896, [%rd10+220];
	xor.b32  	%r1125, %r1125, %r896;
	ld.global.u32 	%r897, [%rd10+224];
	xor.b32  	%r1126, %r1126, %r897;
	ld.global.u32 	%r898, [%rd10+228];
	xor.b32  	%r1311, %r1311, %r898;
	ld.global.u32 	%r899, [%rd10+232];
	xor.b32  	%r1312, %r1312, %r899;
	ld.global.u32 	%r900, [%rd10+236];
	xor.b32  	%r1129, %r1129, %r900;
$L__BB13_105:
	and.b32  	%r902, %r815, 4096;
	setp.eq.s32 	%p60, %r902, 0;
	@%p60 bra 	$L__BB13_107;
	ld.global.u32 	%r903, [%rd10+240];
	xor.b32  	%r1125, %r1125, %r903;
	ld.global.u32 	%r904, [%rd10+244];
	xor.b32  	%r1126, %r1126, %r904;
	ld.global.u32 	%r905, [%rd10+248];
	xor.b32  	%r1311, %r1311, %r905;
	ld.global.u32 	%r906, [%rd10+252];
	xor.b32  	%r1312, %r1312, %r906;
	ld.global.u32 	%r907, [%rd10+256];
	xor.b32  	%r1129, %r1129, %r907;
$L__BB13_107:
	and.b32  	%r909, %r815, 8192;
	setp.eq.s32 	%p61, %r909, 0;
	@%p61 bra 	$L__BB13_109;
	ld.global.u32 	%r910, [%rd10+260];
	xor.b32  	%r1125, %r1125, %r910;
	ld.global.u32 	%r911, [%rd10+264];
	xor.b32  	%r1126, %r1126, %r911;
	ld.global.u32 	%r912, [%rd10+268];
	xor.b32  	%r1311, %r1311, %r912;
	ld.global.u32 	%r913, [%rd10+272];
	xor.b32  	%r1312, %r1312, %r913;
	ld.global.u32 	%r914, [%rd10+276];
	xor.b32  	%r1129, %r1129, %r914;
$L__BB13_109:
	and.b32  	%r916, %r815, 16384;
	setp.eq.s32 	%p62, %r916, 0;
	@%p62 bra 	$L__BB13_111;
	ld.global.u32 	%r917, [%rd10+280];
	xor.b32  	%r1125, %r1125, %r917;
	ld.global.u32 	%r918, [%rd10+284];
	xor.b32  	%r1126, %r1126, %r918;
	ld.global.u32 	%r919, [%rd10+288];
	xor.b32  	%r1311, %r1311, %r919;
	ld.global.u32 	%r920, [%rd10+292];
	xor.b32  	%r1312, %r1312, %r920;
	ld.global.u32 	%r921, [%rd10+296];
	xor.b32  	%r1129, %r1129, %r921;
$L__BB13_111:
	and.b32  	%r923, %r815, 32768;
	setp.eq.s32 	%p63, %r923, 0;
	@%p63 bra 	$L__BB13_113;
	ld.global.u32 	%r924, [%rd10+300];
	xor.b32  	%r1125, %r1125, %r924;
	ld.global.u32 	%r925, [%rd10+304];
	xor.b32  	%r1126, %r1126, %r925;
	ld.global.u32 	%r926, [%rd10+308];
	xor.b32  	%r1311, %r1311, %r926;
	ld.global.u32 	%r927, [%rd10+312];
	xor.b32  	%r1312, %r1312, %r927;
	ld.global.u32 	%r928, [%rd10+316];
	xor.b32  	%r1129, %r1129, %r928;
$L__BB13_113:
	add.s32 	%r1308, %r1308, 16;
	setp.ne.s32 	%p64, %r1308, 32;
	@%p64 bra 	$L__BB13_81;
	mad.lo.s32 	%r929, %r1302, -31, %r372;
	add.s32 	%r1302, %r929, 1;
	setp.ne.s32 	%p65, %r1302, 5;
	@%p65 bra 	$L__BB13_80;
	st.local.u32 	[%rd1+4], %r1125;
	st.local.v2.u32 	[%rd1+8], {%r1126, %r1311};
	st.local.v2.u32 	[%rd1+16], {%r1312, %r1129};
$L__BB13_116:
	shr.u64 	%rd55, %rd5, 2;
	add.s32 	%r1112, %r1112, 1;
	setp.gt.u64 	%p66, %rd5, 3;
	@%p66 bra 	$L__BB13_4;
$L__BB13_117:
	shr.u32 	%r931, %r1125, 2;
	xor.b32  	%r932, %r931, %r1125;
	shl.b32 	%r933, %r1129, 4;
	shl.b32 	%r934, %r932, 1;
	xor.b32  	%r935, %r934, %r933;
	xor.b32  	%r936, %r935, %r932;
	xor.b32  	%r937, %r936, %r1129;
	add.s32 	%r938, %r5, %r937;
	add.s32 	%r939, %r938, -637770787;
	shr.u32 	%r940, %r1126, 2;
	xor.b32  	%r941, %r940, %r1126;
	shl.b32 	%r942, %r937, 4;
	shl.b32 	%r943, %r941, 1;
	xor.b32  	%r944, %r943, %r942;
	xor.b32  	%r945, %r944, %r941;
	xor.b32  	%r946, %r945, %r937;
	add.s32 	%r947, %r5, %r946;
	add.s32 	%r948, %r947, -637408350;
	cvt.u64.u32 	%rd32, %r939;
	mul.wide.u32 	%rd33, %r948, 2097152;
	xor.b64  	%rd34, %rd33, %rd32;
	cvt.rn.f64.u64 	%fd132, %rd34;
	fma.rn.f64 	%fd133, %fd132, 0d3CA0000000000000, 0d3C90000000000000;
	fma.rn.f64 	%fd134, %fd1, %fd133, %fd130;
	mul.wide.u32 	%rd35, %r1108, 8;
	add.s64 	%rd36, %rd2, %rd35;
	st.local.f64 	[%rd36], %fd134;
	mov.b32 	%r1108, 1;
	mov.pred 	%p233, 0;
	@%p1 bra 	$L__BB13_2;
	ld.local.v2.f64 	{%fd359, %fd358}, [%rd2];
	fma.rn.f64 	%fd135, %fd359, %fd359, %fd358;
	add.f64 	%fd4, %fd135, 0dC026000000000000;
	{
	.reg .b32 %temp; 
	mov.b64 	{%temp, %r548}, %fd4;
	}
	mov.f64 	%fd136, 0d4000000000000000;
	{
	.reg .b32 %temp; 
	mov.b64 	{%temp, %r949}, %fd136;
	}
	and.b32  	%r550, %r949, 2146435072;
	setp.eq.s32 	%p68, %r550, 1062207488;
	abs.f64 	%fd5, %fd4;
	{ // callseq 94, 0
	.param .b64 param0;
	st.param.f64 	[param0], %fd5;
	.param .b64 retval0;
	call.uni (retval0), 
	__internal_accurate_pow, 
	(
	param0
	);
	ld.param.f64 	%fd137, [retval0];
	} // callseq 94
	setp.lt.s32 	%p69, %r548, 0;
	neg.f64 	%fd139, %fd137;
	selp.f64 	%fd140, %fd139, %fd137, %p68;
	selp.f64 	%fd329, %fd140, %fd137, %p69;
	setp.neu.f64 	%p70, %fd4, 0d0000000000000000;
	@%p70 bra 	$L__BB13_120;
	setp.eq.s32 	%p71, %r550, 1062207488;
	selp.b32 	%r950, %r548, 0, %p71;
	setp.lt.s32 	%p72, %r949, 0;
	or.b32  	%r951, %r950, 2146435072;
	selp.b32 	%r952, %r951, %r950, %p72;
	mov.b32 	%r953, 0;
	mov.b64 	%fd329, {%r953, %r952};
$L__BB13_120:
	add.f64 	%fd141, %fd4, 0d4000000000000000;
	{
	.reg .b32 %temp; 
	mov.b64 	{%temp, %r954}, %fd141;
	}
	and.b32  	%r955, %r954, 2146435072;
	setp.ne.s32 	%p73, %r955, 2146435072;
	@%p73 bra 	$L__BB13_125;
	setp.num.f64 	%p74, %fd4, %fd4;
	@%p74 bra 	$L__BB13_123;
	mov.f64 	%fd142, 0d4000000000000000;
	add.rn.f64 	%fd329, %fd4, %fd142;
	bra.uni 	$L__BB13_125;
$L__BB13_123:
	setp.neu.f64 	%p75, %fd5, 0d7FF0000000000000;
	@%p75 bra 	$L__BB13_125;
	setp.lt.s32 	%p76, %r548, 0;
	setp.eq.s32 	%p77, %r550, 1062207488;
	setp.lt.s32 	%p78, %r949, 0;
	selp.b32 	%r957, 0, 2146435072, %p78;
	and.b32  	%r958, %r949, 2147483647;
	setp.ne.s32 	%p79, %r958, 1071644672;
	or.b32  	%r959, %r957, -2147483648;
	selp.b32 	%r960, %r959, %r957, %p79;
	selp.b32 	%r961, %r960, %r957, %p77;
	selp.b32 	%r962, %r961, %r957, %p76;
	mov.b32 	%r963, 0;
	mov.b64 	%fd329, {%r963, %r962};
$L__BB13_125:
	setp.eq.s32 	%p80, %r550, 1062207488;
	fma.rn.f64 	%fd143, %fd358, %fd358, %fd359;
	add.f64 	%fd12, %fd143, 0dC01C000000000000;
	{
	.reg .b32 %temp; 
	mov.b64 	{%temp, %r551}, %fd12;
	}
	abs.f64 	%fd13, %fd12;
	{ // callseq 95, 0
	.param .b64 param0;
	st.param.f64 	[param0], %fd13;
	.param .b64 retval0;
	call.uni (retval0), 
	__internal_accurate_pow, 
	(
	param0
	);
	ld.param.f64 	%fd144, [retval0];
	} // callseq 95
	setp.lt.s32 	%p81, %r551, 0;
	neg.f64 	%fd146, %fd144;
	selp.f64 	%fd147, %fd146, %fd144, %p80;
	selp.f64 	%fd331, %fd147, %fd144, %p81;
	setp.neu.f64 	%p82, %fd12, 0d0000000000000000;
	@%p82 bra 	$L__BB13_127;
	setp.eq.s32 	%p83, %r550, 1062207488;
	selp.b32 	%r965, %r551, 0, %p83;
	setp.lt.s32 	%p84, %r949, 0;
	or.b32  	%r966, %r965, 2146435072;
	selp.b32 	%r967, %r966, %r965, %p84;
	mov.b32 	%r968, 0;
	mov.b64 	%fd331, {%r968, %r967};
$L__BB13_127:
	add.f64 	%fd148, %fd12, 0d4000000000000000;
	{
	.reg .b32 %temp; 
	mov.b64 	{%temp, %r969}, %fd148;
	}
	and.b32  	%r970, %r969, 2146435072;
	setp.ne.s32 	%p85, %r970, 2146435072;
	@%p85 bra 	$L__BB13_132;
	setp.num.f64 	%p86, %fd12, %fd12;
	@%p86 bra 	$L__BB13_130;
	mov.f64 	%fd149, 0d4000000000000000;
	add.rn.f64 	%fd331, %fd12, %fd149;
	bra.uni 	$L__BB13_132;
$L__BB13_130:
	setp.neu.f64 	%p87, %fd13, 0d7FF0000000000000;
	@%p87 bra 	$L__BB13_132;
	setp.lt.s32 	%p88, %r551, 0;
	setp.eq.s32 	%p89, %r550, 1062207488;
	setp.lt.s32 	%p90, %r949, 0;
	selp.b32 	%r972, 0, 2146435072, %p90;
	and.b32  	%r973, %r949, 2147483647;
	setp.ne.s32 	%p91, %r973, 1071644672;
	or.b32  	%r974, %r972, -2147483648;
	selp.b32 	%r975, %r974, %r972, %p91;
	selp.b32 	%r976, %r975, %r972, %p89;
	selp.b32 	%r977, %r976, %r972, %p88;
	mov.b32 	%r978, 0;
	mov.b64 	%fd331, {%r978, %r977};
$L__BB13_132:
	setp.ne.s32 	%p92, %r1, 0;
	setp.eq.f64 	%p93, %fd12, 0d3FF0000000000000;
	selp.f64 	%fd150, 0d3FF0000000000000, %fd331, %p93;
	setp.eq.f64 	%p94, %fd4, 0d3FF0000000000000;
	selp.f64 	%fd151, 0d3FF0000000000000, %fd329, %p94;
	add.f64 	%fd362, %fd151, %fd150;
	cvta.to.global.u64 	%rd37, %rd14;
	shl.b64 	%rd38, %rd4, 3;
	add.s64 	%rd12, %rd37, %rd38;
	st.global.f64 	[%rd12], %fd362;
	@%p92 bra 	$L__BB13_134;
	st.local.f64 	[%rd3], %fd362;
	mov.u64 	%rd39, $str;
	cvta.global.u64 	%rd40, %rd39;
	{ // callseq 96, 0
	.param .b64 param0;
	st.param.b64 	[param0], %rd40;
	.param .b64 param1;
	st.param.b64 	[param1], %rd20;
	.param .b32 retval0;
	call.uni (retval0), 
	vprintf, 
	(
	param0, 
	param1
	);
	ld.param.b32 	%r979, [retval0];
	} // callseq 96
$L__BB13_134:
	cvt.rn.f32.f64 	%f1, %fd4;
	abs.f32 	%f2, %f1;
	setp.lt.f32 	%p95, %f2, 0f00800000;
	mul.f32 	%f4, %f2, 0f4B800000;
	selp.f32 	%f5, %f4, %f2, %p95;
	selp.f32 	%f6, 0fC1C00000, 0f00000000, %p95;
	mov.b32 	%r981, %f5;
	add.s32 	%r982, %r981, -1060439283;
	and.b32  	%r983, %r982, -8388608;
	sub.s32 	%r984, %r981, %r983;
	mov.b32 	%f7, %r984;
	cvt.rn.f32.s32 	%f8, %r983;
	fma.rn.f32 	%f9, %f8, 0f34000000, %f6;
	add.f32 	%f10, %f7, 0fBF800000;
	add.f32 	%f11, %f7, 0f3F800000;
	rcp.approx.ftz.f32 	%f12, %f11;
	add.f32 	%f13, %f10, %f10;
	mul.f32 	%f14, %f13, %f12;
	mul.f32 	%f15, %f14, %f14;
	sub.f32 	%f16, %f10, %f14;
	add.f32 	%f17, %f16, %f16;
	neg.f32 	%f18, %f14;
	fma.rn.f32 	%f19, %f18, %f10, %f17;
	mul.rn.f32 	%f20, %f12, %f19;
	fma.rn.f32 	%f21, %f15, 0f3A2C32E4, 0f3B52E7DB;
	fma.rn.f32 	%f22, %f21, %f15, 0f3C93BB73;
	fma.rn.f32 	%f23, %f22, %f15, 0f3DF6384F;
	mul.rn.f32 	%f24, %f23, %f15;
	fma.rn.f32 	%f25, %f14, 0f3FB8AA3B, %f9;
	sub.f32 	%f26, %f9, %f25;
	fma.rn.f32 	%f27, %f14, 0f3FB8AA3B, %f26;
	fma.rn.f32 	%f28, %f20, 0f3FB8AA3B, %f27;
	fma.rn.f32 	%f29, %f14, 0f32A55E34, %f28;
	mul.f32 	%f30, %f24, 0f40400000;
	fma.rn.f32 	%f31, %f30, %f20, %f29;
	fma.rn.f32 	%f32, %f24, %f14, %f31;
	add.rn.f32 	%f33, %f25, %f32;
	neg.f32 	%f34, %f25;
	add.rn.f32 	%f35, %f33, %f34;
	neg.f32 	%f36, %f35;
	add.rn.f32 	%f37, %f32, %f36;
	mov.f32 	%f38, 0f3F800000;
	mul.rn.f32 	%f39, %f33, %f38;
	sub.f32 	%f40, %f33, %f39;
	add.f32 	%f41, %f37, %f40;
	cvt.rni.f32.f32 	%f42, %f39;
	sub.f32 	%f43, %f39, %f42;
	add.f32 	%f44, %f43, %f41;
	fma.rn.f32 	%f45, %f44, 0f391FCB8E, 0f3AAF85ED;
	fma.rn.f32 	%f46, %f45, %f44, 0f3C1D9856;
	fma.rn.f32 	%f47, %f46, %f44, 0f3D6357BB;
	fma.rn.f32 	%f48, %f47, %f44, 0f3E75FDEC;
	fma.rn.f32 	%f49, %f48, %f44, 0f3F317218;
	fma.rn.f32 	%f50, %f49, %f44, 0f3F800000;
	cvt.rzi.s32.f32 	%r985, %f42;
	setp.gt.f32 	%p96, %f42, 0f00000000;
	selp.b32 	%r986, 0, -2097152000, %p96;
	add.s32 	%r987, %r986, 2130706432;
	mov.b32 	%f51, %r987;
	mul.f32 	%f52, %f50, %f51;
	shl.b32 	%r988, %r985, 23;
	sub.s32 	%r989, %r988, %r986;
	mov.b32 	%f53, %r989;
	mul.f32 	%f54, %f52, %f53;
	abs.f32 	%f55, %f39;
	setp.gt.f32 	%p97, %f55, 0f43180000;
	setp.lt.f32 	%p98, %f39, 0f00000000;
	selp.f32 	%f56, 0f00000000, 0f7F800000, %p98;
	selp.f32 	%f57, %f56, %f54, %p97;
	setp.eq.f32 	%p99, %f1, 0f3F800000;
	setp.nan.f32 	%p100, %f2, %f2;
	setp.eq.f32 	%p101, %f1, 0f00000000;
	setp.eq.f32 	%p102, %f2, 0f7F800000;
	setp.geu.f32 	%p103, %f1, 0f00000000;
	neg.f32 	%f58, %f57;
	add.f32 	%f59, %f1, %f1;
	add.rn.f32 	%f60, %f1, %f38;
	cvt.rn.f32.f64 	%f61, %fd12;
	abs.f32 	%f62, %f61;
	setp.lt.f32 	%p104, %f62, 0f00800000;
	mul.f32 	%f64, %f62, 0f4B800000;
	selp.f32 	%f65, %f64, %f62, %p104;
	selp.f32 	%f66, 0fC1C00000, 0f00000000, %p104;
	mov.b32 	%r990, %f65;
	add.s32 	%r991, %r990, -1060439283;
	and.b32  	%r992, %r991, -8388608;
	sub.s32 	%r993, %r990, %r992;
	mov.b32 	%f67, %r993;
	cvt.rn.f32.s32 	%f68, %r992;
	fma.rn.f32 	%f69, %f68, 0f34000000, %f66;
	add.f32 	%f70, %f67, 0fBF800000;
	add.f32 	%f71, %f67, 0f3F800000;
	rcp.approx.ftz.f32 	%f72, %f71;
	add.f32 	%f73, %f70, %f70;
	mul.f32 	%f74, %f73, %f72;
	mul.f32 	%f75, %f74, %f74;
	sub.f32 	%f76, %f70, %f74;
	add.f32 	%f77, %f76, %f76;
	neg.f32 	%f78, %f74;
	fma.rn.f32 	%f79, %f78, %f70, %f77;
	mul.rn.f32 	%f80, %f72, %f79;
	fma.rn.f32 	%f81, %f75, 0f3A2C32E4, 0f3B52E7DB;
	fma.rn.f32 	%f82, %f81, %f75, 0f3C93BB73;
	fma.rn.f32 	%f83, %f82, %f75, 0f3DF6384F;
	mul.rn.f32 	%f84, %f83, %f75;
	fma.rn.f32 	%f85, %f74, 0f3FB8AA3B, %f69;
	sub.f32 	%f86, %f69, %f85;
	fma.rn.f32 	%f87, %f74, 0f3FB8AA3B, %f86;
	fma.rn.f32 	%f88, %f80, 0f3FB8AA3B, %f87;
	fma.rn.f32 	%f89, %f74, 0f32A55E34, %f88;
	mul.f32 	%f90, %f84, 0f40400000;
	fma.rn.f32 	%f91, %f90, %f80, %f89;
	fma.rn.f32 	%f92, %f84, %f74, %f91;
	add.rn.f32 	%f93, %f85, %f92;
	neg.f32 	%f94, %f85;
	add.rn.f32 	%f95, %f93, %f94;
	neg.f32 	%f96, %f95;
	add.rn.f32 	%f97, %f92, %f96;
	mul.rn.f32 	%f98, %f93, %f38;
	sub.f32 	%f99, %f93, %f98;
	add.f32 	%f100, %f97, %f99;
	cvt.rni.f32.f32 	%f101, %f98;
	sub.f32 	%f102, %f98, %f101;
	add.f32 	%f103, %f102, %f100;
	fma.rn.f32 	%f104, %f103, 0f391FCB8E, 0f3AAF85ED;
	fma.rn.f32 	%f105, %f104, %f103, 0f3C1D9856;
	fma.rn.f32 	%f106, %f105, %f103, 0f3D6357BB;
	fma.rn.f32 	%f107, %f106, %f103, 0f3E75FDEC;
	fma.rn.f32 	%f108, %f107, %f103, 0f3F317218;
	fma.rn.f32 	%f109, %f108, %f103, 0f3F800000;
	cvt.rzi.s32.f32 	%r994, %f101;
	setp.gt.f32 	%p105, %f101, 0f00000000;
	selp.b32 	%r995, 0, -2097152000, %p105;
	add.s32 	%r996, %r995, 2130706432;
	mov.b32 	%f110, %r996;
	mul.f32 	%f111, %f109, %f110;
	shl.b32 	%r997, %r994, 23;
	sub.s32 	%r998, %r997, %r995;
	mov.b32 	%f112, %r998;
	mul.f32 	%f113, %f111, %f112;
	abs.f32 	%f114, %f98;
	setp.gt.f32 	%p106, %f114, 0f43180000;
	setp.lt.f32 	%p107, %f98, 0f00000000;
	selp.f32 	%f115, 0f00000000, 0f7F800000, %p107;
	selp.f32 	%f116, %f115, %f113, %p106;
	setp.eq.f32 	%p108, %f61, 0f3F800000;
	setp.nan.f32 	%p109, %f62, %f62;
	setp.eq.f32 	%p110, %f61, 0f00000000;
	setp.eq.f32 	%p111, %f62, 0f7F800000;
	setp.geu.f32 	%p112, %f61, 0f00000000;
	neg.f32 	%f117, %f116;
	add.f32 	%f118, %f61, %f61;
	add.rn.f32 	%f119, %f61, %f38;
	add.f64 	%fd152, %fd359, %fd359;
	add.f64 	%fd153, %fd152, 0d0000000000000000;
	selp.f32 	%f120, %f57, %f58, %p103;
	selp.f32 	%f121, %f59, %f120, %p102;
	selp.f32 	%f122, %f59, %f121, %p101;
	selp.f32 	%f123, %f60, %f122, %p100;
	selp.f32 	%f124, 0f3F800000, %f123, %p99;
	cvt.f64.f32 	%fd154, %f124;
	add.f64 	%fd155, %fd154, %fd154;
	mul.f64 	%fd156, %fd358, 0d0000000000000000;
	fma.rn.f64 	%fd157, %fd358, 0d0000000000000000, %fd156;
	add.f64 	%fd158, %fd157, 0d3FF0000000000000;
	selp.f32 	%f125, %f116, %f117, %p112;
	selp.f32 	%f126, %f118, %f125, %p111;
	selp.f32 	%f127, %f118, %f126, %p110;
	selp.f32 	%f128, %f119, %f127, %p109;
	selp.f32 	%f129, 0f3F800000, %f128, %p108;
	cvt.f64.f32 	%fd159, %f129;
	add.f64 	%fd160, %fd159, %fd159;
	mul.f64 	%fd161, %fd158, %fd160;
	fma.rn.f64 	%fd361, %fd153, %fd155, %fd161;
	mul.f64 	%fd162, %fd359, 0d0000000000000000;
	fma.rn.f64 	%fd163, %fd359, 0d0000000000000000, %fd162;
	add.f64 	%fd164, %fd163, 0d3FF0000000000000;
	add.f64 	%fd165, %fd358, %fd358;
	add.f64 	%fd166, %fd165, 0d0000000000000000;
	mul.f64 	%fd167, %fd166, %fd160;
	fma.rn.f64 	%fd360, %fd164, %fd155, %fd167;
	setp.lt.s32 	%p113, %r567, 1;
	@%p113 bra 	$L__BB13_180;
	setp.lt.s32 	%p114, %r949, 0;
	selp.b32 	%r552, 0, 2146435072, %p114;
	or.b32  	%r553, %r552, -2147483648;
	mul.lo.s32 	%r554, %r2, %r567;
	cvta.to.global.u64 	%rd13, %rd17;
	mov.b32 	%r1395, 0;
	mov.f64 	%fd353, 0d0000000000000000;
	mov.f64 	%fd352, 0d3FF0000000000000;
	add.u64 	%rd42, %SP, 64;
	mov.u64 	%rd44, $str$1;
	mov.f64 	%fd354, %fd353;
	mov.f64 	%fd355, %fd352;
$L__BB13_136:
	mul.f64 	%fd170, %fd360, %fd360;
	fma.rn.f64 	%fd171, %fd361, %fd361, %fd170;
	sqrt.rn.f64 	%fd172, %fd171;
	setp.lt.f64 	%p115, %fd172, 0d3E45798EE2308C3A;
	@%p115 bra 	$L__BB13_180;
	fma.rn.f64 	%fd174, %fd352, %fd361, 0d0000000000000000;
	fma.rn.f64 	%fd34, %fd353, %fd360, %fd174;
	fma.rn.f64 	%fd175, %fd354, %fd361, 0d0000000000000000;
	fma.rn.f64 	%fd35, %fd355, %fd360, %fd175;
	mul.f64 	%fd176, %fd34, %fd361;
	mov.f64 	%fd177, 0d0000000000000000;
	sub.f64 	%fd178, %fd177, %fd176;
	mul.f64 	%fd179, %fd35, %fd360;
	sub.f64 	%fd36, %fd178, %fd179;
	mov.f64 	%fd348, 0d3FF0000000000000;
	mov.b32 	%r1396, 0;
$L__BB13_138:
	setp.eq.s32 	%p116, %r550, 1062207488;
	and.b32  	%r1001, %r949, 2147483647;
	setp.ne.s32 	%p118, %r1001, 1071644672;
	and.pred  	%p2, %p116, %p118;
	setp.lt.s32 	%p119, %r949, 0;
	mul.f64 	%fd180, %fd34, %fd348;
	sub.f64 	%fd38, %fd359, %fd180;
	mul.f64 	%fd181, %fd35, %fd348;
	sub.f64 	%fd39, %fd358, %fd181;
	fma.rn.f64 	%fd182, %fd38, %fd38, %fd39;
	add.f64 	%fd40, %fd182, 0dC026000000000000;
	{
	.reg .b32 %temp; 
	mov.b64 	{%temp, %r557}, %fd40;
	}
	abs.f64 	%fd41, %fd40;
	{ // callseq 97, 0
	.param .b64 param0;
	st.param.f64 	[param0], %fd41;
	.param .b64 retval0;
	call.uni (retval0), 
	__internal_accurate_pow, 
	(
	param0
	);
	ld.param.f64 	%fd183, [retval0];
	} // callseq 97
	setp.lt.s32 	%p120, %r557, 0;
	neg.f64 	%fd185, %fd183;
	selp.f64 	%fd186, %fd185, %fd183, %p116;
	selp.f64 	%fd187, %fd186, %fd183, %p120;
	setp.eq.f64 	%p121, %fd40, 0d0000000000000000;
	selp.b32 	%r1002, %r557, 0, %p116;
	or.b32  	%r1003, %r1002, 2146435072;
	selp.b32 	%r1004, %r1003, %r1002, %p119;
	mov.b32 	%r1005, 0;
	mov.b64 	%fd188, {%r1005, %r1004};
	selp.f64 	%fd344, %fd188, %fd187, %p121;
	add.f64 	%fd189, %fd40, 0d4000000000000000;
	{
	.reg .b32 %temp; 
	mov.b64 	{%temp, %r1006}, %fd189;
	}
	and.b32  	%r1007, %r1006, 2146435072;
	setp.ne.s32 	%p122, %r1007, 2146435072;
	@%p122 bra 	$L__BB13_143;
	setp.num.f64 	%p123, %fd40, %fd40;
	@%p123 bra 	$L__BB13_141;
	mov.f64 	%fd190, 0d4000000000000000;
	add.rn.f64 	%fd344, %fd40, %fd190;
	bra.uni 	$L__BB13_143;
$L__BB13_141:
	setp.neu.f64 	%p124, %fd41, 0d7FF0000000000000;
	@%p124 bra 	$L__BB13_143;
	setp.lt.s32 	%p125, %r557, 0;
	selp.b32 	%r1008, %r553, %r552, %p2;
	selp.b32 	%r1009, %r1008, %r552, %p125;
	mov.b32 	%r1010, 0;
	mov.b64 	%fd344, {%r1010, %r1009};
$L__BB13_143:
	setp.lt.s32 	%p126, %r949, 0;
	setp.eq.s32 	%p127, %r550, 1062207488;
	setp.eq.f64 	%p129, %fd40, 0d3FF0000000000000;
	selp.f64 	%fd46, 0d3FF0000000000000, %fd344, %p129;
	fma.rn.f64 	%fd191, %fd39, %fd39, %fd38;
	add.f64 	%fd47, %fd191, 0dC01C000000000000;
	{
	.reg .b32 %temp; 
	mov.b64 	{%temp, %r558}, %fd47;
	}
	abs.f64 	%fd48, %fd47;
	{ // callseq 98, 0
	.param .b64 param0;
	st.param.f64 	[param0], %fd48;
	.param .b64 retval0;
	call.uni (retval0), 
	__internal_accurate_pow, 
	(
	param0
	);
	ld.param.f64 	%fd192, [retval0];
	} // callseq 98
	setp.lt.s32 	%p130, %r558, 0;
	neg.f64 	%fd194, %fd192;
	selp.f64 	%fd195, %fd194, %fd192, %p127;
	selp.f64 	%fd196, %fd195, %fd192, %p130;
	setp.eq.f64 	%p131, %fd47, 0d0000000000000000;
	selp.b32 	%r1011, %r558, 0, %p127;
	or.b32  	%r1012, %r1011, 2146435072;
	selp.b32 	%r1013, %r1012, %r1011, %p126;
	mov.b32 	%r1014, 0;
	mov.b64 	%fd197, {%r1014, %r1013};
	selp.f64 	%fd345, %fd197, %fd196, %p131;
	add.f64 	%fd198, %fd47, 0d4000000000000000;
	{
	.reg .b32 %temp; 
	mov.b64 	{%temp, %r1015}, %fd198;
	}
	and.b32  	%r1016, %r1015, 2146435072;
	setp.ne.s32 	%p132, %r1016, 2146435072;
	@%p132 bra 	$L__BB13_148;
	setp.num.f64 	%p133, %fd47, %fd47;
	@%p133 bra 	$L__BB13_146;
	mov.f64 	%fd199, 0d4000000000000000;
	add.rn.f64 	%fd345, %fd47, %fd199;
	bra.uni 	$L__BB13_148;
$L__BB13_146:
	setp.neu.f64 	%p134, %fd48, 0d7FF0000000000000;
	@%p134 bra 	$L__BB13_148;
	setp.lt.s32 	%p135, %r558, 0;
	selp.b32 	%r1017, %r553, %r552, %p2;
	selp.b32 	%r1018, %r1017, %r552, %p135;
	mov.b32 	%r1019, 0;
	mov.b64 	%fd345, {%r1019, %r1018};
$L__BB13_148:
	setp.eq.f64 	%p136, %fd47, 0d3FF0000000000000;
	selp.f64 	%fd200, 0d3FF0000000000000, %fd345, %p136;
	add.f64 	%fd201, %fd46, %fd200;
	mul.f64 	%fd202, %fd348, 0d3FD3333333333333;
	fma.rn.f64 	%fd203, %fd36, %fd202, %fd362;
	setp.le.f64 	%p137, %fd201, %fd203;
	@%p137 bra 	$L__BB13_161;
	setp.lt.s32 	%p138, %r949, 0;
	setp.eq.s32 	%p139, %r550, 1062207488;
	mul.f64 	%fd348, %fd348, 0d3FE0000000000000;
	mul.f64 	%fd204, %fd34, %fd348;
	sub.f64 	%fd54, %fd359, %fd204;
	mul.f64 	%fd205, %fd35, %fd348;
	sub.f64 	%fd55, %fd358, %fd205;
	fma.rn.f64 	%fd206, %fd54, %fd54, %fd55;
	add.f64 	%fd56, %fd206, 0dC026000000000000;
	{
	.reg .b32 %temp; 
	mov.b64 	{%temp, %r559}, %fd56;
	}
	abs.f64 	%fd57, %fd56;
	{ // callseq 99, 0
	.param .b64 param0;
	st.param.f64 	[param0], %fd57;
	.param .b64 retval0;
	call.uni (retval0), 
	__internal_accurate_pow, 
	(
	param0
	);
	ld.param.f64 	%fd207, [retval0];
	} // callseq 99
	setp.lt.s32 	%p141, %r559, 0;
	neg.f64 	%fd209, %fd207;
	selp.f64 	%fd210, %fd209, %fd207, %p139;
	selp.f64 	%fd211, %fd210, %fd207, %p141;
	setp.eq.f64 	%p142, %fd56, 0d0000000000000000;
	selp.b32 	%r1020, %r559, 0, %p139;
	or.b32  	%r1021, %r1020, 2146435072;
	selp.b32 	%r1022, %r1021, %r1020, %p138;
	mov.b32 	%r1023, 0;
	mov.b64 	%fd212, {%r1023, %r1022};
	selp.f64 	%fd346, %fd212, %fd211, %p142;
	add.f64 	%fd213, %fd56, 0d4000000000000000;
	{
	.reg .b32 %temp; 
	mov.b64 	{%temp, %r1024}, %fd213;
	}
	and.b32  	%r1025, %r1024, 2146435072;
	setp.ne.s32 	%p143, %r1025, 2146435072;
	@%p143 bra 	$L__BB13_154;
	setp.nan.f64 	%p144, %fd56, %fd56;
	@%p144 bra 	$L__BB13_153;
	setp.neu.f64 	%p145, %fd57, 0d7FF0000000000000;
	@%p145 bra 	$L__BB13_154;
	setp.lt.s32 	%p146, %r559, 0;
	selp.b32 	%r1026, %r553, %r552, %p2;
	selp.b32 	%r1027, %r1026, %r552, %p146;
	mov.b32 	%r1028, 0;
	mov.b64 	%fd346, {%r1028, %r1027};
	bra.uni 	$L__BB13_154;
$L__BB13_153:
	mov.f64 	%fd214, 0d4000000000000000;
	add.rn.f64 	%fd346, %fd56, %fd214;
$L__BB13_154:
	setp.lt.s32 	%p147, %r949, 0;
	setp.eq.s32 	%p148, %r550, 1062207488;
	setp.eq.f64 	%p150, %fd56, 0d3FF0000000000000;
	selp.f64 	%fd62, 0d3FF0000000000000, %fd346, %p150;
	fma.rn.f64 	%fd215, %fd55, %fd55, %fd54;
	add.f64 	%fd63, %fd215, 0dC01C000000000000;
	{
	.reg .b32 %temp; 
	mov.b64 	{%temp, %r560}, %fd63;
	}
	abs.f64 	%fd64, %fd63;
	{ // callseq 100, 0
	.param .b64 param0;
	st.param.f64 	[param0], %fd64;
	.param .b64 retval0;
	call.uni (retval0), 
	__internal_accurate_pow, 
	(
	param0
	);
	ld.param.f64 	%fd216, [retval0];
	} // callseq 100
	setp.lt.s32 	%p151, %r560, 0;
	neg.f64 	%fd218, %fd216;
	selp.f64 	%fd219, %fd218, %fd216, %p148;
	selp.f64 	%fd220, %fd219, %fd216, %p151;
	setp.eq.f64 	%p152, %fd63, 0d0000000000000000;
	selp.b32 	%r1029, %r560, 0, %p148;
	or.b32  	%r1030, %r1029, 2146435072;
	selp.b32 	%r1031, %r1030, %r1029, %p147;
	mov.b32 	%r1032, 0;
	mov.b64 	%fd221, {%r1032, %r1031};
	selp.f64 	%fd347, %fd221, %fd220, %p152;
	add.f64 	%fd222, %fd63, 0d4000000000000000;
	{
	.reg .b32 %temp; 
	mov.b64 	{%temp, %r1033}, %fd222;
	}
	and.b32  	%r1034, %r1033, 2146435072;
	setp.ne.s32 	%p153, %r1034, 2146435072;
	@%p153 bra 	$L__BB13_159;
	setp.nan.f64 	%p154, %fd63, %fd63;
	@%p154 bra 	$L__BB13_158;
	setp.neu.f64 	%p155, %fd64, 0d7FF0000000000000;
	@%p155 bra 	$L__BB13_159;
	setp.lt.s32 	%p156, %r560, 0;
	selp.b32 	%r1035, %r553, %r552, %p2;
	selp.b32 	%r1036, %r1035, %r552, %p156;
	mov.b32 	%r1037, 0;
	mov.b64 	%fd347, {%r1037, %r1036};
	bra.uni 	$L__BB13_159;
$L__BB13_158:
	mov.f64 	%fd223, 0d4000000000000000;
	add.rn.f64 	%fd347, %fd63, %fd223;
$L__BB13_159:
	setp.eq.f64 	%p157, %fd63, 0d3FF0000000000000;
	selp.f64 	%fd224, 0d3FF0000000000000, %fd347, %p157;
	add.f64 	%fd225, %fd62, %fd224;
	mul.f64 	%fd226, %fd348, 0d3FD3333333333333;
	fma.rn.f64 	%fd227, %fd36, %fd226, %fd362;
	setp.le.f64 	%p158, %fd225, %fd227;
	@%p158 bra 	$L__BB13_161;
	mul.f64 	%fd348, %fd348, 0d3FE0000000000000;
	add.s32 	%r1396, %r1396, 2;
	setp.ne.s32 	%p159, %r1396, 20;
	@%p159 bra 	$L__BB13_138;
$L__BB13_161:
	setp.neu.f64 	%p160, %fd348, 0d0000000000000000;
	@%p160 bra 	$L__BB13_163;
	cvta.to.local.u64 	%rd43, %rd42;
	st.local.u32 	[%rd43], %r1395;
	cvta.global.u64 	%rd45, %rd44;
	{ // callseq 101, 0
	.param .b64 param0;
	st.param.b64 	[param0], %rd45;
	.param .b64 param1;
	st.param.b64 	[param1], %rd42;
	.param .b32 retval0;
	call.uni (retval0), 
	vprintf, 
	(
	param0, 
	param1
	);
	ld.param.b32 	%r1038, [retval0];
	} // callseq 101
	mov.f64 	%fd348, 0d3F50624DD2F1A9FC;
$L__BB13_163:
	setp.lt.s32 	%p161, %r949, 0;
	setp.eq.s32 	%p162, %r550, 1062207488;
	mul.f64 	%fd229, %fd34, %fd348;
	sub.f64 	%fd72, %fd359, %fd229;
	sub.f64 	%fd73, %fd72, %fd359;
	mul.f64 	%fd230, %fd35, %fd348;
	sub.f64 	%fd74, %fd358, %fd230;
	sub.f64 	%fd75, %fd74, %fd358;
	fma.rn.f64 	%fd231, %fd72, %fd72, %fd74;
	add.f64 	%fd76, %fd231, 0dC026000000000000;
	{
	.reg .b32 %temp; 
	mov.b64 	{%temp, %r562}, %fd76;
	}
	abs.f64 	%fd77, %fd76;
	{ // callseq 102, 0
	.param .b64 param0;
	st.param.f64 	[param0], %fd77;
	.param .b64 retval0;
	call.uni (retval0), 
	__internal_accurate_pow, 
	(
	param0
	);
	ld.param.f64 	%fd232, [retval0];
	} // callseq 102
	setp.lt.s32 	%p164, %r562, 0;
	neg.f64 	%fd234, %fd232;
	selp.f64 	%fd235, %fd234, %fd232, %p162;
	selp.f64 	%fd236, %fd235, %fd232, %p164;
	setp.eq.f64 	%p165, %fd76, 0d0000000000000000;
	selp.b32 	%r1040, %r562, 0, %p162;
	or.b32  	%r1041, %r1040, 2146435072;
	selp.b32 	%r1042, %r1041, %r1040, %p161;
	mov.b32 	%r1043, 0;
	mov.b64 	%fd237, {%r1043, %r1042};
	selp.f64 	%fd350, %fd237, %fd236, %p165;
	add.f64 	%fd238, %fd76, 0d4000000000000000;
	{
	.reg .b32 %temp; 
	mov.b64 	{%temp, %r1044}, %fd238;
	}
	and.b32  	%r1045, %r1044, 2146435072;
	setp.ne.s32 	%p166, %r1045, 2146435072;
	@%p166 bra 	$L__BB13_168;
	setp.num.f64 	%p167, %fd76, %fd76;
	@%p167 bra 	$L__BB13_166;
	mov.f64 	%fd239, 0d4000000000000000;
	add.rn.f64 	%fd350, %fd76, %fd239;
	bra.uni 	$L__BB13_168;
$L__BB13_166:
	setp.neu.f64 	%p168, %fd77, 0d7FF0000000000000;
	@%p168 bra 	$L__BB13_168;
	setp.lt.s32 	%p169, %r562, 0;
	selp.b32 	%r1046, %r553, %r552, %p2;
	selp.b32 	%r1047, %r1046, %r552, %p169;
	mov.b32 	%r1048, 0;
	mov.b64 	%fd350, {%r1048, %r1047};
$L__BB13_168:
	setp.lt.s32 	%p170, %r949, 0;
	setp.eq.s32 	%p171, %r550, 1062207488;
	fma.rn.f64 	%fd240, %fd74, %fd74, %fd72;
	add.f64 	%fd82, %fd240, 0dC01C000000000000;
	{
	.reg .b32 %temp; 
	mov.b64 	{%temp, %r563}, %fd82;
	}
	abs.f64 	%fd83, %fd82;
	{ // callseq 103, 0
	.param .b64 param0;
	st.param.f64 	[param0], %fd83;
	.param .b64 retval0;
	call.uni (retval0), 
	__internal_accurate_pow, 
	(
	param0
	);
	ld.param.f64 	%fd241, [retval0];
	} // callseq 103
	setp.lt.s32 	%p173, %r563, 0;
	neg.f64 	%fd243, %fd241;
	selp.f64 	%fd244, %fd243, %fd241, %p171;
	selp.f64 	%fd245, %fd244, %fd241, %p173;
	setp.eq.f64 	%p174, %fd82, 0d0000000000000000;
	selp.b32 	%r1049, %r563, 0, %p171;
	or.b32  	%r1050, %r1049, 2146435072;
	selp.b32 	%r1051, %r1050, %r1049, %p170;
	mov.b32 	%r1052, 0;
	mov.b64 	%fd246, {%r1052, %r1051};
	selp.f64 	%fd351, %fd246, %fd245, %p174;
	add.f64 	%fd247, %fd82, 0d4000000000000000;
	{
	.reg .b32 %temp; 
	mov.b64 	{%temp, %r1053}, %fd247;
	}
	and.b32  	%r1054, %r1053, 2146435072;
	setp.ne.s32 	%p175, %r1054, 2146435072;
	@%p175 bra 	$L__BB13_173;
	setp.num.f64 	%p176, %fd82, %fd82;
	@%p176 bra 	$L__BB13_171;
	mov.f64 	%fd248, 0d4000000000000000;
	add.rn.f64 	%fd351, %fd82, %fd248;
	bra.uni 	$L__BB13_173;
$L__BB13_171:
	setp.neu.f64 	%p177, %fd83, 0d7FF0000000000000;
	@%p177 bra 	$L__BB13_173;
	setp.lt.s32 	%p178, %r563, 0;
	selp.b32 	%r1055, %r553, %r552, %p2;
	selp.b32 	%r1056, %r1055, %r552, %p178;
	mov.b32 	%r1057, 0;
	mov.b64 	%fd351, {%r1057, %r1056};
$L__BB13_173:
	setp.eq.f64 	%p179, %fd82, 0d3FF0000000000000;
	selp.f64 	%fd249, 0d3FF0000000000000, %fd351, %p179;
	setp.eq.f64 	%p180, %fd76, 0d3FF0000000000000;
	selp.f64 	%fd250, 0d3FF0000000000000, %fd350, %p180;
	add.f64 	%fd88, %fd250, %fd249;
	cvt.rn.f32.f64 	%f130, %fd76;
	abs.f32 	%f131, %f130;
	setp.lt.f32 	%p181, %f131, 0f00800000;
	mul.f32 	%f133, %f131, 0f4B800000;
	selp.f32 	%f134, %f133, %f131, %p181;
	selp.f32 	%f135, 0fC1C00000, 0f00000000, %p181;
	mov.b32 	%r1058, %f134;
	add.s32 	%r1059, %r1058, -1060439283;
	and.b32  	%r1060, %r1059, -8388608;
	sub.s32 	%r1061, %r1058, %r1060;
	mov.b32 	%f136, %r1061;
	cvt.rn.f32.s32 	%f137, %r1060;
	fma.rn.f32 	%f138, %f137, 0f34000000, %f135;
	add.f32 	%f139, %f136, 0fBF800000;
	add.f32 	%f140, %f136, 0f3F800000;
	rcp.approx.ftz.f32 	%f141, %f140;
	add.f32 	%f142, %f139, %f139;
	mul.f32 	%f143, %f142, %f141;
	mul.f32 	%f144, %f143, %f143;
	sub.f32 	%f145, %f139, %f143;
	add.f32 	%f146, %f145, %f145;
	neg.f32 	%f147, %f143;
	fma.rn.f32 	%f148, %f147, %f139, %f146;
	mul.rn.f32 	%f149, %f141, %f148;
	fma.rn.f32 	%f150, %f144, 0f3A2C32E4, 0f3B52E7DB;
	fma.rn.f32 	%f151, %f150, %f144, 0f3C93BB73;
	fma.rn.f32 	%f152, %f151, %f144, 0f3DF6384F;
	mul.rn.f32 	%f153, %f152, %f144;
	fma.rn.f32 	%f154, %f143, 0f3FB8AA3B, %f138;
	sub.f32 	%f155, %f138, %f154;
	fma.rn.f32 	%f156, %f143, 0f3FB8AA3B, %f155;
	fma.rn.f32 	%f157, %f149, 0f3FB8AA3B, %f156;
	fma.rn.f32 	%f158, %f143, 0f32A55E34, %f157;
	mul.f32 	%f159, %f153, 0f40400000;
	fma.rn.f32 	%f160, %f159, %f149, %f158;
	fma.rn.f32 	%f161, %f153, %f143, %f160;
	add.rn.f32 	%f162, %f154, %f161;
	neg.f32 	%f163, %f154;
	add.rn.f32 	%f164, %f162, %f163;
	neg.f32 	%f165, %f164;
	add.rn.f32 	%f166, %f161, %f165;
	mov.f32 	%f167, 0f3F800000;
	mul.rn.f32 	%f168, %f162, %f167;
	sub.f32 	%f169, %f162, %f168;
	add.f32 	%f170, %f166, %f169;
	cvt.rni.f32.f32 	%f171, %f168;
	sub.f32 	%f172, %f168, %f171;
	add.f32 	%f173, %f172, %f170;
	fma.rn.f32 	%f174, %f173, 0f391FCB8E, 0f3AAF85ED;
	fma.rn.f32 	%f175, %f174, %f173, 0f3C1D9856;
	fma.rn.f32 	%f176, %f175, %f173, 0f3D6357BB;
	fma.rn.f32 	%f177, %f176, %f173, 0f3E75FDEC;
	fma.rn.f32 	%f178, %f177, %f173, 0f3F317218;
	fma.rn.f32 	%f179, %f178, %f173, 0f3F800000;
	cvt.rzi.s32.f32 	%r1062, %f171;
	setp.gt.f32 	%p182, %f171, 0f00000000;
	selp.b32 	%r1063, 0, -2097152000, %p182;
	add.s32 	%r1064, %r1063, 2130706432;
	mov.b32 	%f180, %r1064;
	mul.f32 	%f181, %f179, %f180;
	shl.b32 	%r1065, %r1062, 23;
	sub.s32 	%r1066, %r1065, %r1063;
	mov.b32 	%f182, %r1066;
	mul.f32 	%f183, %f181, %f182;
	abs.f32 	%f184, %f168;
	setp.gt.f32 	%p183, %f184, 0f43180000;
	setp.lt.f32 	%p184, %f168, 0f00000000;
	selp.f32 	%f185, 0f00000000, 0f7F800000, %p184;
	selp.f32 	%f186, %f185, %f183, %p183;
	setp.eq.f32 	%p185, %f130, 0f3F800000;
	setp.nan.f32 	%p186, %f131, %f131;
	setp.eq.f32 	%p187, %f130, 0f00000000;
	setp.eq.f32 	%p188, %f131, 0f7F800000;
	or.pred  	%p189, %p187, %p188;
	setp.geu.f32 	%p191, %f130, 0f00000000;
	neg.f32 	%f187, %f186;
	add.f32 	%f188, %f130, %f130;
	add.rn.f32 	%f189, %f130, %f167;
	cvt.rn.f32.f64 	%f190, %fd82;
	abs.f32 	%f191, %f190;
	setp.lt.f32 	%p192, %f191, 0f00800000;
	mul.f32 	%f193, %f191, 0f4B800000;
	selp.f32 	%f194, %f193, %f191, %p192;
	selp.f32 	%f195, 0fC1C00000, 0f00000000, %p192;
	mov.b32 	%r1067, %f194;
	add.s32 	%r1068, %r1067, -1060439283;
	and.b32  	%r1069, %r1068, -8388608;
	sub.s32 	%r1070, %r1067, %r1069;
	mov.b32 	%f196, %r1070;
	cvt.rn.f32.s32 	%f197, %r1069;
	fma.rn.f32 	%f198, %f197, 0f34000000, %f195;
	add.f32 	%f199, %f196, 0fBF800000;
	add.f32 	%f200, %f196, 0f3F800000;
	rcp.approx.ftz.f32 	%f201, %f200;
	add.f32 	%f202, %f199, %f199;
	mul.f32 	%f203, %f202, %f201;
	mul.f32 	%f204, %f203, %f203;
	sub.f32 	%f205, %f199, %f203;
	add.f32 	%f206, %f205, %f205;
	neg.f32 	%f207, %f203;
	fma.rn.f32 	%f208, %f207, %f199, %f206;
	mul.rn.f32 	%f209, %f201, %f208;
	fma.rn.f32 	%f210, %f204, 0f3A2C32E4, 0f3B52E7DB;
	fma.rn.f32 	%f211, %f210, %f204, 0f3C93BB73;
	fma.rn.f32 	%f212, %f211, %f204, 0f3DF6384F;
	mul.rn.f32 	%f213, %f212, %f204;
	fma.rn.f32 	%f214, %f203, 0f3FB8AA3B, %f198;
	sub.f32 	%f215, %f198, %f214;
	fma.rn.f32 	%f216, %f203, 0f3FB8AA3B, %f215;
	fma.rn.f32 	%f217, %f209, 0f3FB8AA3B, %f216;
	fma.rn.f32 	%f218, %f203, 0f32A55E34, %f217;
	mul.f32 	%f219, %f213, 0f40400000;
	fma.rn.f32 	%f220, %f219, %f209, %f218;
	fma.rn.f32 	%f221, %f213, %f203, %f220;
	add.rn.f32 	%f222, %f214, %f221;
	neg.f32 	%f223, %f214;
	add.rn.f32 	%f224, %f222, %f223;
	neg.f32 	%f225, %f224;
	add.rn.f32 	%f226, %f221, %f225;
	mul.rn.f32 	%f227, %f222, %f167;
	sub.f32 	%f228, %f222, %f227;
	add.f32 	%f229, %f226, %f228;
	cvt.rni.f32.f32 	%f230, %f227;
	sub.f32 	%f231, %f227, %f230;
	add.f32 	%f232, %f231, %f229;
	fma.rn.f32 	%f233, %f232, 0f391FCB8E, 0f3AAF85ED;
	fma.rn.f32 	%f234, %f233, %f232, 0f3C1D9856;
	fma.rn.f32 	%f235, %f234, %f232, 0f3D6357BB;
	fma.rn.f32 	%f236, %f235, %f232, 0f3E75FDEC;
	fma.rn.f32 	%f237, %f236, %f232, 0f3F317218;
	fma.rn.f32 	%f238, %f237, %f232, 0f3F800000;
	cvt.rzi.s32.f32 	%r1071, %f230;
	setp.gt.f32 	%p193, %f230, 0f00000000;
	selp.b32 	%r1072, 0, -2097152000, %p193;
	add.s32 	%r1073, %r1072, 2130706432;
	mov.b32 	%f239, %r1073;
	mul.f32 	%f240, %f238, %f239;
	shl.b32 	%r1074, %r1071, 23;
	sub.s32 	%r1075, %r1074, %r1072;
	mov.b32 	%f241, %r1075;
	mul.f32 	%f242, %f240, %f241;
	abs.f32 	%f243, %f227;
	setp.gt.f32 	%p194, %f243, 0f43180000;
	setp.lt.f32 	%p195, %f227, 0f00000000;
	selp.f32 	%f244, 0f00000000, 0f7F800000, %p195;
	selp.f32 	%f245, %f244, %f242, %p194;
	setp.eq.f32 	%p196, %f190, 0f3F800000;
	setp.nan.f32 	%p197, %f191, %f191;
	setp.eq.f32 	%p198, %f190, 0f00000000;
	setp.eq.f32 	%p199, %f191, 0f7F800000;
	or.pred  	%p200, %p198, %p199;
	setp.geu.f32 	%p202, %f190, 0f00000000;
	neg.f32 	%f246, %f245;
	add.f32 	%f247, %f190, %f190;
	add.rn.f32 	%f248, %f190, %f167;
	add.f64 	%fd251, %fd72, %fd72;
	add.f64 	%fd252, %fd251, 0d0000000000000000;
	selp.f32 	%f249, %f186, %f187, %p191;
	selp.f32 	%f250, %f188, %f249, %p189;
	selp.f32 	%f251, %f189, %f250, %p186;
	selp.f32 	%f252, 0f3F800000, %f251, %p185;
	cvt.f64.f32 	%fd253, %f252;
	add.f64 	%fd254, %fd253, %fd253;
	mul.f64 	%fd255, %fd74, 0d0000000000000000;
	fma.rn.f64 	%fd256, %fd74, 0d0000000000000000, %fd255;
	add.f64 	%fd257, %fd256, 0d3FF0000000000000;
	selp.f32 	%f253, %f245, %f246, %p202;
	selp.f32 	%f254, %f247, %f253, %p200;
	selp.f32 	%f255, %f248, %f254, %p197;
	selp.f32 	%f256, 0f3F800000, %f255, %p196;
	cvt.f64.f32 	%fd258, %f256;
	add.f64 	%fd259, %fd258, %fd258;
	mul.f64 	%fd260, %fd257, %fd259;
	fma.rn.f64 	%fd89, %fd252, %fd254, %fd260;
	mul.f64 	%fd261, %fd72, 0d0000000000000000;
	fma.rn.f64 	%fd262, %fd72, 0d0000000000000000, %fd261;
	add.f64 	%fd263, %fd262, 0d3FF0000000000000;
	selp.f32 	%f257, %f189, %f188, %p186;
	selp.f32 	%f258, 0f3F800000, %f257, %p185;
	selp.f32 	%f259, %f258, %f249, %p189;
	selp.f32 	%f260, %f258, %f259, %p186;
	selp.f32 	%f261, %f258, %f260, %p185;
	cvt.f64.f32 	%fd264, %f261;
	add.f64 	%fd265, %fd264, %fd264;
	add.f64 	%fd266, %fd74, %fd74;
	add.f64 	%fd267, %fd266, 0d0000000000000000;
	selp.f32 	%f262, %f248, %f247, %p197;
	selp.f32 	%f263, 0f3F800000, %f262, %p196;
	selp.f32 	%f264, %f263, %f253, %p200;
	selp.f32 	%f265, %f263, %f264, %p197;
	selp.f32 	%f266, %f263, %f265, %p196;
	cvt.f64.f32 	%fd268, %f266;
	add.f64 	%fd269, %fd268, %fd268;
	mul.f64 	%fd270, %fd267, %fd269;
	fma.rn.f64 	%fd90, %fd263, %fd265, %fd270;
	sub.f64 	%fd91, %fd89, %fd361;
	sub.f64 	%fd92, %fd90, %fd360;
	fma.rn.f64 	%fd271, %fd73, %fd91, 0d0000000000000000;
	fma.rn.f64 	%fd93, %fd75, %fd92, %fd271;
	abs.f64 	%fd272, %fd93;
	setp.lt.f64 	%p203, %fd272, 0d3D06849B86A12B9B;
	@%p203 bra 	$L__BB13_175;
	rcp.rn.f64 	%fd273, %fd93;
	mul.f64 	%fd274, %fd273, %fd73;
	mul.f64 	%fd275, %fd274, %fd91;
	mov.f64 	%fd276, 0d3FF0000000000000;
	sub.f64 	%fd277, %fd276, %fd275;
	mul.f64 	%fd278, %fd273, %fd91;
	mul.f64 	%fd279, %fd278, %fd73;
	sub.f64 	%fd280, %fd276, %fd279;
	fma.rn.f64 	%fd281, %fd352, %fd280, 0d0000000000000000;
	mul.f64 	%fd282, %fd273, %fd92;
	mul.f64 	%fd283, %fd282, %fd73;
	mov.f64 	%fd284, 0d0000000000000000;
	sub.f64 	%fd285, %fd284, %fd283;
	fma.rn.f64 	%fd286, %fd353, %fd285, %fd281;
	mul.f64 	%fd287, %fd274, %fd92;
	sub.f64 	%fd288, %fd284, %fd287;
	fma.rn.f64 	%fd289, %fd277, %fd286, 0d0000000000000000;
	fma.rn.f64 	%fd290, %fd354, %fd280, 0d0000000000000000;
	fma.rn.f64 	%fd291, %fd355, %fd285, %fd290;
	fma.rn.f64 	%fd292, %fd288, %fd291, %fd289;
	fma.rn.f64 	%fd94, %fd274, %fd73, %fd292;
	mul.f64 	%fd293, %fd278, %fd75;
	sub.f64 	%fd294, %fd284, %fd293;
	fma.rn.f64 	%fd295, %fd352, %fd294, 0d0000000000000000;
	mul.f64 	%fd296, %fd282, %fd75;
	sub.f64 	%fd297, %fd276, %fd296;
	fma.rn.f64 	%fd298, %fd353, %fd297, %fd295;
	fma.rn.f64 	%fd299, %fd277, %fd298, 0d0000000000000000;
	fma.rn.f64 	%fd300, %fd354, %fd294, 0d0000000000000000;
	fma.rn.f64 	%fd301, %fd355, %fd297, %fd300;
	fma.rn.f64 	%fd302, %fd288, %fd301, %fd299;
	fma.rn.f64 	%fd353, %fd274, %fd75, %fd302;
	mul.f64 	%fd303, %fd273, %fd75;
	mul.f64 	%fd304, %fd303, %fd91;
	sub.f64 	%fd305, %fd284, %fd304;
	mul.f64 	%fd306, %fd303, %fd92;
	sub.f64 	%fd307, %fd276, %fd306;
	fma.rn.f64 	%fd308, %fd305, %fd286, 0d0000000000000000;
	fma.rn.f64 	%fd309, %fd307, %fd291, %fd308;
	fma.rn.f64 	%fd354, %fd303, %fd73, %fd309;
	fma.rn.f64 	%fd310, %fd305, %fd298, 0d0000000000000000;
	fma.rn.f64 	%fd311, %fd307, %fd301, %fd310;
	fma.rn.f64 	%fd355, %fd303, %fd75, %fd311;
	mov.f64 	%fd352, %fd94;
$L__BB13_175:
	setp.geu.f64 	%p204, %fd88, %fd362;
	@%p204 bra 	$L__BB13_177;
	mov.f64 	%fd358, %fd74;
	mov.f64 	%fd359, %fd72;
	mov.f64 	%fd360, %fd90;
	mov.f64 	%fd361, %fd89;
	mov.f64 	%fd362, %fd88;
$L__BB13_177:
	setp.eq.s16 	%p205, %rs1, 0;
	@%p205 bra 	$L__BB13_179;
	shl.b32 	%r1076, %r1395, 1;
	add.s32 	%r1077, %r1076, %r554;
	mul.wide.s32 	%rd46, %r1077, 8;
	add.s64 	%rd47, %rd13, %rd46;
	st.global.f64 	[%rd47], %fd359;
	st.global.f64 	[%rd47+8], %fd358;
$L__BB13_179:
	add.s32 	%r1395, %r1395, 1;
	setp.ne.s32 	%p206, %r1395, %r567;
	@%p206 bra 	$L__BB13_136;
$L__BB13_180:
	setp.eq.s32 	%p207, %r550, 1062207488;
	fma.rn.f64 	%fd312, %fd359, %fd359, %fd358;
	add.f64 	%fd113, %fd312, 0dC026000000000000;
	{
	.reg .b32 %temp; 
	mov.b64 	{%temp, %r565}, %fd113;
	}
	abs.f64 	%fd114, %fd113;
	{ // callseq 104, 0
	.param .b64 param0;
	st.param.f64 	[param0], %fd114;
	.param .b64 retval0;
	call.uni (retval0), 
	__internal_accurate_pow, 
	(
	param0
	);
	ld.param.f64 	%fd313, [retval0];
	} // callseq 104
	setp.lt.s32 	%p208, %r565, 0;
	neg.f64 	%fd315, %fd313;
	selp.f64 	%fd316, %fd315, %fd313, %p207;
	selp.f64 	%fd368, %fd316, %fd313, %p208;
	setp.neu.f64 	%p209, %fd113, 0d0000000000000000;
	@%p209 bra 	$L__BB13_182;
	setp.eq.s32 	%p210, %r550, 1062207488;
	selp.b32 	%r1079, %r565, 0, %p210;
	setp.lt.s32 	%p211, %r949, 0;
	or.b32  	%r1080, %r1079, 2146435072;
	selp.b32 	%r1081, %r1080, %r1079, %p211;
	mov.b32 	%r1082, 0;
	mov.b64 	%fd368, {%r1082, %r1081};
$L__BB13_182:
	add.f64 	%fd317, %fd113, 0d4000000000000000;
	{
	.reg .b32 %temp; 
	mov.b64 	{%temp, %r1083}, %fd317;
	}
	and.b32  	%r1084, %r1083, 2146435072;
	setp.ne.s32 	%p212, %r1084, 2146435072;
	@%p212 bra 	$L__BB13_187;
	setp.num.f64 	%p213, %fd113, %fd113;
	@%p213 bra 	$L__BB13_185;
	mov.f64 	%fd318, 0d4000000000000000;
	add.rn.f64 	%fd368, %fd113, %fd318;
	bra.uni 	$L__BB13_187;
$L__BB13_185:
	setp.neu.f64 	%p214, %fd114, 0d7FF0000000000000;
	@%p214 bra 	$L__BB13_187;
	setp.lt.s32 	%p215, %r565, 0;
	setp.eq.s32 	%p216, %r550, 1062207488;
	setp.lt.s32 	%p217, %r949, 0;
	selp.b32 	%r1086, 0, 2146435072, %p217;
	and.b32  	%r1087, %r949, 2147483647;
	setp.ne.s32 	%p218, %r1087, 1071644672;
	or.b32  	%r1088, %r1086, -2147483648;
	selp.b32 	%r1089, %r1088, %r1086, %p218;
	selp.b32 	%r1090, %r1089, %r1086, %p216;
	selp.b32 	%r1091, %r1090, %r1086, %p215;
	mov.b32 	%r1092, 0;
	mov.b64 	%fd368, {%r1092, %r1091};
$L__BB13_187:
	setp.eq.s32 	%p219, %r550, 1062207488;
	setp.eq.f64 	%p220, %fd113, 0d3FF0000000000000;
	selp.f64 	%fd121, 0d3FF0000000000000, %fd368, %p220;
	fma.rn.f64 	%fd319, %fd358, %fd358, %fd359;
	add.f64 	%fd122, %fd319, 0dC01C000000000000;
	{
	.reg .b32 %temp; 
	mov.b64 	{%temp, %r566}, %fd122;
	}
	abs.f64 	%fd123, %fd122;
	{ // callseq 105, 0
	.param .b64 param0;
	st.param.f64 	[param0], %fd123;
	.param .b64 retval0;
	call.uni (retval0), 
	__internal_accurate_pow, 
	(
	param0
	);
	ld.param.f64 	%fd320, [retval0];
	} // callseq 105
	setp.lt.s32 	%p221, %r566, 0;
	neg.f64 	%fd322, %fd320;
	selp.f64 	%fd323, %fd322, %fd320, %p219;
	selp.f64 	%fd370, %fd323, %fd320, %p221;
	setp.neu.f64 	%p222, %fd122, 0d0000000000000000;
	@%p222 bra 	$L__BB13_189;
	setp.eq.s32 	%p223, %r550, 1062207488;
	selp.b32 	%r1094, %r566, 0, %p223;
	setp.lt.s32 	%p224, %r949, 0;
	or.b32  	%r1095, %r1094, 2146435072;
	selp.b32 	%r1096, %r1095, %r1094, %p224;
	mov.b32 	%r1097, 0;
	mov.b64 	%fd370, {%r1097, %r1096};
$L__BB13_189:
	add.f64 	%fd324, %fd122, 0d4000000000000000;
	{
	.reg .b32 %temp; 
	mov.b64 	{%temp, %r1098}, %fd324;
	}
	and.b32  	%r1099, %r1098, 2146435072;
	setp.ne.s32 	%p225, %r1099, 2146435072;
	@%p225 bra 	$L__BB13_194;
	setp.num.f64 	%p226, %fd122, %fd122;
	@%p226 bra 	$L__BB13_192;
	mov.f64 	%fd325, 0d4000000000000000;
	add.rn.f64 	%fd370, %fd122, %fd325;
	bra.uni 	$L__BB13_194;
$L__BB13_192:
	setp.neu.f64 	%p227, %fd123, 0d7FF0000000000000;
	@%p227 bra 	$L__BB13_194;
	setp.lt.s32 	%p228, %r566, 0;
	setp.eq.s32 	%p229, %r550, 1062207488;
	setp.lt.s32 	%p230, %r949, 0;
	selp.b32 	%r1101, 0, 2146435072, %p230;
	and.b32  	%r1102, %r949, 2147483647;
	setp.ne.s32 	%p231, %r1102, 1071644672;
	or.b32  	%r1103, %r1101, -2147483648;
	selp.b32 	%r1104, %r1103, %r1101, %p231;
	selp.b32 	%r1105, %r1104, %r1101, %p229;
	selp.b32 	%r1106, %r1105, %r1101, %p228;
	mov.b32 	%r1107, 0;
	mov.b64 	%fd370, {%r1107, %r1106};
$L__BB13_194:
	ld.param.u64 	%rd54, [_Z14optimizeKernelIN4util10HimmelblauILi2EEELi2ELj256EEvddPdPiS3_S3_iib_param_4];
	setp.eq.f64 	%p232, %fd122, 0d3FF0000000000000;
	selp.f64 	%fd326, 0d3FF0000000000000, %fd370, %p232;
	add.f64 	%fd327, %fd121, %fd326;
	st.global.f64 	[%rd12], %fd327;
	cvta.to.global.u64 	%rd48, %rd15;
	mul.wide.s32 	%rd49, %r1, 4;
	add.s64 	%rd50, %rd48, %rd49;
	st.global.u32 	[%rd50], %r1;
	cvta.to.global.u64 	%rd51, %rd54;
	mul.wide.s32 	%rd52, %r2, 8;
	add.s64 	%rd53, %rd51, %rd52;
	st.global.f64 	[%rd53], %fd359;
	st.global.f64 	[%rd53+8], %fd358;
$L__BB13_195:
	ret;

}
	// .globl	_ZN3cub18CUB_300001_SM_10006detail11EmptyKernelIvEEvv
.visible .entry _ZN3cub18CUB_300001_SM_10006detail11EmptyKernelIvEEvv()
{


	ret;

}
	// .globl	_ZN3cub18CUB_300001_SM_10006detail6reduce28DeviceReduceSingleTileKernelINS2_10policy_hubINS0_12KeyValuePairIidEEiNS0_6ArgMinEE10Policy1000ENS0_21ArgIndexInputIteratorIPdidEEPS6_iS7_NS2_20empty_problem_init_tIS6_EES6_N4cuda3std3__410__identityEEEvT0_T1_T2_T3_T4_T6_
.visible .entry _ZN3cub18CUB_300001_SM_10006detail6reduce28DeviceReduceSingleTileKernelINS2_10policy_hubINS0_12KeyValuePairIidEEiNS0_6ArgMinEE10Policy1000ENS0_21ArgIndexInputIteratorIPdidEEPS6_iS7_NS2_20empty_problem_init_tIS6_EES6_N4cuda3std3__410__identityEEEvT0_T1_T2_T3_T4_T6_(
	.param .align 8 .b8 _ZN3cub18CUB_300001_SM_10006detail6reduce28DeviceReduceSingleTileKernelINS2_10policy_hubINS0_12KeyValuePairIidEEiNS0_6ArgMinEE10Policy1000ENS0_21ArgIndexInputIteratorIPdidEEPS6_iS7_NS2_20empty_problem_init_tIS6_EES6_N4cuda3std3__410__identityEEEvT0_T1_T2_T3_T4_T6__param_0[16],
	.param .u64 .ptr .align 1 _ZN3cub18CUB_300001_SM_10006detail6reduce28DeviceReduceSingleTileKernelINS2_10policy_hubINS0_12KeyValuePairIidEEiNS0_6ArgMinEE10Policy1000ENS0_21ArgIndexInputIteratorIPdidEEPS6_iS7_NS2_20empty_problem_init_tIS6_EES6_N4cuda3std3__410__identityEEEvT0_T1_T2_T3_T4_T6__param_1,
	.param .u32 _ZN3cub18CUB_300001_SM_10006detail6reduce28DeviceReduceSingleTileKernelINS2_10policy_hubINS0_12KeyValuePairIidEEiNS0_6ArgMinEE10Policy1000ENS0_21ArgIndexInputIteratorIPdidEEPS6_iS7_NS2_20empty_problem_init_tIS6_EES6_N4cuda3std3__410__identityEEEvT0_T1_T2_T3_T4_T6__param_2,
	.param .align 1 .b8 _ZN3cub18CUB_300001_SM_10006detail6reduce28DeviceReduceSingleTileKernelINS2_10policy_hubINS0_12KeyValuePairIidEEiNS0_6ArgMinEE10Policy1000ENS0_21ArgIndexInputIteratorIPdidEEPS6_iS7_NS2_20empty_problem_init_tIS6_EES6_N4cuda3std3__410__identityEEEvT0_T1_T2_T3_T4_T6__param_3[1],
	.param .align 8 .b8 _ZN3cub18CUB_300001_SM_10006detail6reduce28DeviceReduceSingleTileKernelINS2_10policy_hubINS0_12KeyValuePairIidEEiNS0_6ArgMinEE10Policy1000ENS0_21ArgIndexInputIteratorIPdidEEPS6_iS7_NS2_20empty_problem_init_tIS6_EES6_N4cuda3std3__410__identityEEEvT0_T1_T2_T3_T4_T6__param_4[16],
	.param .align 1 .b8 _ZN3cub18CUB_300001_SM_10006detail6reduce28DeviceReduceSingleTileKernelINS2_10policy_hubINS0_12KeyValuePairIidEEiNS0_6ArgMinEE10Policy1000ENS0_21ArgIndexInputIteratorIPdidEEPS6_iS7_NS2_20empty_problem_init_tIS6_EES6_N4cuda3std3__410__identityEEEvT0_T1_T2_T3_T4_T6__param_5[1]
)
.maxntid 256
.minnctapersm 1
{
	.reg .pred 	%p<368>;
	.reg .b16 	%rs<5>;
	.reg .b32 	%r<739>;
	.reg .b64 	%rd<59>;
	.reg .b64 	%fd<328>;
	// demoted variable
	.shared .align 8 .b8 _ZZN3cub18CUB_300001_SM_10006detail6reduce28DeviceReduceSingleTileKernelINS2_10policy_hubINS0_12KeyValuePairIidEEiNS0_6ArgMinEE10Policy1000ENS0_21ArgIndexInputIteratorIPdidEEPS6_iS7_NS2_20empty_problem_init_tIS6_EES6_N4cuda3std3__410__identityEEEvT0_T1_T2_T3_T4_T6_E12temp_storage[152];
	ld.param.f64 	%fd189, [_ZN3cub18CUB_300001_SM_10006detail6reduce28DeviceReduceSingleTileKernelINS2_10policy_hubINS0_12KeyValuePairIidEEiNS0_6ArgMinEE10Policy1000ENS0_21ArgIndexInputIteratorIPdidEEPS6_iS7_NS2_20empty_problem_init_tIS6_EES6_N4cuda3std3__410__identityEEEvT0_T1_T2_T3_T4_T6__param_4+8];
	ld.param.u32 	%r239, [_ZN3cub18CUB_300001_SM_10006detail6reduce28DeviceReduceSingleTileKernelINS2_10policy_hubINS0_12KeyValuePairIidEEiNS0_6ArgMinEE10Policy1000ENS0_21ArgIndexInputIteratorIPdidEEPS6_iS7_NS2_20empty_problem_init_tIS6_EES6_N4cuda3std3__410__identityEEEvT0_T1_T2_T3_T4_T6__param_4];
	ld.param.u32 	%r237, [_ZN3cub18CUB_300001_SM_10006detail6reduce28DeviceReduceSingleTileKernelINS2_10policy_hubINS0_12KeyValuePairIidEEiNS0_6ArgMinEE10Policy1000ENS0_21ArgIndexInputIteratorIPdidEEPS6_iS7_NS2_20empty_problem_init_tIS6_EES6_N4cuda3std3__410__identityEEEvT0_T1_T2_T3_T4_T6__param_0+8];
	ld.param.u64 	%rd12, [_ZN3cub18CUB_300001_SM_10006detail6reduce28DeviceReduceSingleTileKernelINS2_10policy_hubINS0_12KeyValuePairIidEEiNS0_6ArgMinEE10Policy1000ENS0_21ArgIndexInputIteratorIPdidEEPS6_iS7_NS2_20empty_problem_init_tIS6_EES6_N4cuda3std3__410__identityEEEvT0_T1_T2_T3_T4_T6__param_0];
	ld.param.u64 	%rd13, [_ZN3cub18CUB_300001_SM_10006detail6reduce28DeviceReduceSingleTileKernelINS2_10policy_hubINS0_12KeyValuePairIidEEiNS0_6ArgMinEE10Policy1000ENS0_21ArgIndexInputIteratorIPdidEEPS6_iS7_NS2_20empty_problem_init_tIS6_EES6_N4cuda3std3__410__identityEEEvT0_T1_T2_T3_T4_T6__param_1];
	ld.param.u32 	%r238, [_ZN3cub18CUB_300001_SM_10006detail6reduce28DeviceReduceSingleTileKernelINS2_10policy_hubINS0_12KeyValuePairIidEEiNS0_6ArgMinEE10Policy1000ENS0_21ArgIndexInputIteratorIPdidEEPS6_iS7_NS2_20empty_problem_init_tIS6_EES6_N4cuda3std3__410__identityEEEvT0_T1_T2_T3_T4_T6__param_2];
	cvta.to.global.u64 	%rd1, %rd13;
	setp.ne.s32 	%p1, %r238, 0;
	@%p1 bra 	$L__BB15_3;
	mov.u32 	%r648, %tid.x;
	setp.ne.s32 	%p367, %r648, 0;
	@%p367 bra 	$L__BB15_187;
	st.global.u32 	[%rd1], %r239;
	st.global.f64 	[%rd1+8], %fd189;
	bra.uni 	$L__BB15_187;
$L__BB15_3:
	cvta.to.global.u64 	%rd2, %rd12;
	setp.gt.s32 	%p2, %r238, 1023;
	@%p2 bra 	$L__BB15_97;
	mov.u32 	%r2, %tid.x;
	setp.ge.s32 	%p165, %r2, %r238;
	mov.u32 	%r664, %r2;
	@%p165 bra 	$L__BB15_6;
	add.s32 	%r678, %r237, %r2;
	mul.wide.s32 	%rd32, %r678, 8;
	add.s64 	%rd33, %rd2, %rd32;
	ld.global.f64 	%fd275, [%rd33];
	add.s32 	%r664, %r2, 256;
$L__BB15_6:
	setp.ge.s32 	%p166, %r664, %r238;
	@%p166 bra 	$L__BB15_48;
	not.b32 	%r388, %r664;
	add.s32 	%r7, %r238, %r388;
	shr.u32 	%r389, %r7, 8;
	add.s32 	%r8, %r389, 1;
	and.b32  	%r9, %r8, 7;
	setp.lt.u32 	%p167, %r7, 1792;
	@%p167 bra 	$L__BB15_27;
	add.s32 	%r653, %r664, 1024;
	add.s32 	%r652, %r237, %r664;
	and.b32  	%r390, %r8, 33554424;
	neg.s32 	%r651, %r390;
	add.s64 	%rd3, %rd2, 8192;
$L__BB15_9:
	.pragma "nounroll";
	mul.wide.s32 	%rd34, %r652, 8;
	add.s64 	%rd4, %rd3, %rd34;
	ld.global.f64 	%fd255, [%rd4+-8192];
	setp.lt.f64 	%p168, %fd255, %fd275;
	mov.u32 	%r655, %r652;
	@%p168 bra 	$L__BB15_11;
	setp.eq.f64 	%p169, %fd275, %fd255;
	setp.lt.s32 	%p170, %r652, %r678;
	and.pred  	%p171, %p169, %p170;
	selp.b32 	%r655, %r652, %r678, %p171;
	selp.f64 	%fd255, %fd255, %fd275, %p171;
$L__BB15_11:
	add.s32 	%r656, %r652, 256;
	ld.global.f64 	%fd256, [%rd4+-6144];
	setp.lt.f64 	%p172, %fd256, %fd255;
	@%p172 bra 	$L__BB15_13;
	setp.eq.f64 	%p173, %fd255, %fd256;
	setp.lt.s32 	%p174, %r656, %r655;
	and.pred  	%p175, %p173, %p174;
	selp.b32 	%r656, %r656, %r655, %p175;
	selp.f64 	%fd256, %fd256, %fd255, %p175;
$L__BB15_13:
	add.s32 	%r657, %r652, 512;
	ld.global.f64 	%fd257, [%rd4+-4096];
	setp.lt.f64 	%p176, %fd257, %fd256;
	@%p176 bra 	$L__BB15_15;
	setp.eq.f64 	%p177, %fd256, %fd257;
	setp.lt.s32 	%p178, %r657, %r656;
	and.pred  	%p179, %p177, %p178;
	selp.b32 	%r657, %r657, %r656, %p179;
	selp.f64 	%fd257, %fd257, %fd256, %p179;
$L__BB15_15:
	add.s32 	%r658, %r652, 768;
	ld.global.f64 	%fd258, [%rd4+-2048];
	setp.lt.f64 	%p180, %fd258, %fd257;
	@%p180 bra 	$L__BB15_17;
	setp.eq.f64 	%p181, %fd257, %fd258;
	setp.lt.s32 	%p182, %r658, %r657;
	and.pred  	%p183, %p181, %p182;
	selp.b32 	%r658, %r658, %r657, %p183;
	selp.f64 	%fd258, %fd258, %fd257, %p183;
$L__BB15_17:
	add.s32 	%r659, %r652, 1024;
	ld.global.f64 	%fd259, [%rd4];
	setp.lt.f64 	%p184, %fd259, %fd258;
	@%p184 bra 	$L__BB15_19;
	setp.eq.f64 	%p185, %fd258, %fd259;
	setp.lt.s32 	%p186, %r659, %r658;
	and.pred  	%p187, %p185, %p186;
	selp.b32 	%r659, %r659, %r658, %p187;
	selp.f64 	%fd259, %fd259, %fd258, %p187;
$L__BB15_19:
	add.s32 	%r660, %r652, 1280;
	ld.global.f64 	%fd260, [%rd4+2048];
	setp.lt.f64 	%p188, %fd260, %fd259;
	@%p188 bra 	$L__BB15_21;
	setp.eq.f64 	%p189, %fd259, %fd260;
	setp.lt.s32 	%p190, %r660, %r659;
	and.pred  	%p191, %p189, %p190;
	selp.b32 	%r660, %r660, %r659, %p191;
	selp.f64 	%fd260, %fd260, %fd259, %p191;
$L__BB15_21:
	add.s32 	%r661, %r652, 1536;
	ld.global.f64 	%fd261, [%rd4+4096];
	setp.lt.f64 	%p192, %fd261, %fd260;
	@%p192 bra 	$L__BB15_23;
	setp.eq.f64 	%p193, %fd260, %fd261;
	setp.lt.s32 	%p194, %r661, %r660;
	and.pred  	%p195, %p193, %p194;
	selp.b32 	%r661, %r661, %r660, %p195;
	selp.f64 	%fd261, %fd261, %fd260, %p195;
$L__BB15_23:
	add.s32 	%r678, %r652, 1792;
	ld.global.f64 	%fd275, [%rd4+6144];
	setp.lt.f64 	%p196, %fd275, %fd261;
	@%p196 bra 	$L__BB15_25;
	setp.eq.f64 	%p197, %fd261, %fd275;
	setp.lt.s32 	%p198, %r678, %r661;
	and.pred  	%p199, %p197, %p198;
	selp.b32 	%r678, %r678, %r661, %p199;
	selp.f64 	%fd275, %fd275, %fd261, %p199;
$L__BB15_25:
	add.s32 	%r653, %r653, 2048;
	add.s32 	%r652, %r652, 2048;
	add.s32 	%r651, %r651, 8;
	setp.ne.s32 	%p200, %r651, 0;
	@%p200 bra 	$L__BB15_9;
	add.s32 	%r664, %r653, -1024;
$L__BB15_27:
	setp.eq.s32 	%p201, %r9, 0;
	@%p201 bra 	$L__BB15_48;
	setp.lt.u32 	%p202, %r9, 4;
	@%p202 bra 	$L__BB15_38;
	add.s32 	%r47, %r664, %r237;
	mul.wide.s32 	%rd35, %r47, 8;
	add.s64 	%rd5, %rd2, %rd35;
	ld.global.f64 	%fd265, [%rd5];
	setp.lt.f64 	%p203, %fd265, %fd275;
	mov.u32 	%r666, %r47;
	@%p203 bra 	$L__BB15_31;
	setp.eq.f64 	%p204, %fd275, %fd265;
	setp.lt.s32 	%p205, %r47, %r678;
	and.pred  	%p206, %p204, %p205;
	selp.b32 	%r666, %r47, %r678, %p206;
	selp.f64 	%fd265, %fd265, %fd275, %p206;
$L__BB15_31:
	add.s32 	%r667, %r47, 256;
	ld.global.f64 	%fd266, [%rd5+2048];
	setp.lt.f64 	%p207, %fd266, %fd265;
	@%p207 bra 	$L__BB15_33;
	setp.eq.f64 	%p208, %fd265, %fd266;
	setp.lt.s32 	%p209, %r667, %r666;
	and.pred  	%p210, %p208, %p209;
	selp.b32 	%r667, %r667, %r666, %p210;
	selp.f64 	%fd266, %fd266, %fd265, %p210;
$L__BB15_33:
	add.s32 	%r668, %r47, 512;
	ld.global.f64 	%fd267, [%rd5+4096];
	setp.lt.f64 	%p211, %fd267, %fd266;
	@%p211 bra 	$L__BB15_35;
	setp.eq.f64 	%p212, %fd266, %fd267;
	setp.lt.s32 	%p213, %r668, %r667;
	and.pred  	%p214, %p212, %p213;
	selp.b32 	%r668, %r668, %r667, %p214;
	selp.f64 	%fd267, %fd267, %fd266, %p214;
$L__BB15_35:
	add.s32 	%r678, %r47, 768;
	ld.global.f64 	%fd275, [%rd5+6144];
	setp.lt.f64 	%p215, %fd275, %fd267;
	@%p215 bra 	$L__BB15_37;
	setp.eq.f64 	%p216, %fd267, %fd275;
	setp.lt.s32 	%p217, %r678, %r668;
	and.pred  	%p218, %p216, %p217;
	selp.b32 	%r678, %r678, %r668, %p218;
	selp.f64 	%fd275, %fd275, %fd267, %p218;
$L__BB15_37:
	add.s32 	%r664, %r664, 1024;
$L__BB15_38:
	and.b32  	%r393, %r8, 3;
	setp.eq.s32 	%p219, %r393, 0;
	@%p219 bra 	$L__BB15_48;
	setp.eq.s32 	%p220, %r393, 1;
	mov.u32 	%r677, %r678;
	mov.f64 	%fd274, %fd275;
	@%p220 bra 	$L__BB15_45;
	add.s32 	%r63, %r664, %r237;
	mul.wide.s32 	%rd36, %r63, 8;
	add.s64 	%rd6, %rd2, %rd36;
	ld.global.f64 	%fd271, [%rd6];
	setp.lt.f64 	%p221, %fd271, %fd275;
	mov.u32 	%r673, %r63;
	@%p221 bra 	$L__BB15_42;
	setp.eq.f64 	%p222, %fd275, %fd271;
	setp.lt.s32 	%p223, %r63, %r678;
	and.pred  	%p224, %p222, %p223;
	selp.b32 	%r673, %r63, %r678, %p224;
	selp.f64 	%fd271, %fd271, %fd275, %p224;
$L__BB15_42:
	add.s32 	%r678, %r63, 256;
	ld.global.f64 	%fd275, [%rd6+2048];
	setp.lt.f64 	%p225, %fd275, %fd271;
	@%p225 bra 	$L__BB15_44;
	setp.eq.f64 	%p226, %fd271, %fd275;
	setp.lt.s32 	%p227, %r678, %r673;
	and.pred  	%p228, %p226, %p227;
	selp.b32 	%r678, %r678, %r673, %p228;
	selp.f64 	%fd275, %fd275, %fd271, %p228;
$L__BB15_44:
	add.s32 	%r664, %r664, 512;
	mov.u32 	%r677, %r678;
	mov.f64 	%fd274, %fd275;
$L__BB15_45:
	and.b32  	%r394, %r7, 256;
	setp.ne.s32 	%p229, %r394, 0;
	@%p229 bra 	$L__BB15_48;
	add.s32 	%r678, %r664, %r237;
	mul.wide.s32 	%rd37, %r678, 8;
	add.s64 	%rd38, %rd2, %rd37;
	ld.global.f64 	%fd275, [%rd38];
	setp.lt.f64 	%p230, %fd275, %fd274;
	@%p230 bra 	$L__BB15_48;
	setp.eq.f64 	%p231, %fd274, %fd275;
	setp.lt.s32 	%p232, %r678, %r677;
	and.pred  	%p233, %p231, %p232;
	selp.b32 	%r678, %r678, %r677, %p233;
	selp.f64 	%fd275, %fd275, %fd274, %p233;
$L__BB15_48:
	setp.lt.s32 	%p234, %r238, 256;
	@%p234 bra 	$L__BB15_70;
	// begin inline asm
	mov.u32 %r520, %laneid;
	// end inline asm
	mov.b32 	%r538, 1;
	mov.b32 	%r539, 31;
	mov.b32 	%r540, -1;
	// begin inline asm
	shfl.sync.down.b32 %r521, %r678, %r538, %r539, %r540;
	// end inline asm
	// begin inline asm
	shfl.sync.down.b32 %r526, %r527, %r538, %r539, %r540;
	// end inline asm
	mov.b64 	%rd49, %fd275;
	mov.b64 	{%r532, %r537}, %rd49;
	// begin inline asm
	shfl.sync.down.b32 %r531, %r532, %r538, %r539, %r540;
	// end inline asm
	// begin inline asm
	shfl.sync.down.b32 %r536, %r537, %r538, %r539, %r540;
	// end inline asm
	mov.b64 	%rd50, {%r531, %r536};
	mov.b64 	%fd55, %rd50;
	setp.gt.s32 	%p305, %r520, 30;
	mov.f64 	%fd276, %fd275;
	mov.u32 	%r679, %r678;
	@%p305 bra 	$L__BB15_52;
	setp.gt.f64 	%p306, %fd275, %fd55;
	mov.f64 	%fd276, %fd55;
	mov.u32 	%r679, %r521;
	@%p306 bra 	$L__BB15_52;
	setp.eq.f64 	%p307, %fd275, %fd55;
	setp.lt.s32 	%p308, %r521, %r678;
	and.pred  	%p309, %p307, %p308;
	selp.f64 	%fd276, %fd55, %fd275, %p309;
	selp.b32 	%r679, %r521, %r678, %p309;
$L__BB15_52:
	mov.b32 	%r558, 2;
	mov.b32 	%r559, 31;
	mov.b32 	%r560, -1;
	// begin inline asm
	shfl.sync.down.b32 %r541, %r679, %r558, %r559, %r560;
	// end inline asm
	// begin inline asm
	shfl.sync.down.b32 %r546, %r547, %r558, %r559, %r560;
	// end inline asm
	mov.b64 	%rd51, %fd276;
	mov.b64 	{%r552, %r557}, %rd51;
	// begin inline asm
	shfl.sync.down.b32 %r551, %r552, %r558, %r559, %r560;
	// end inline asm
	// begin inline asm
	shfl.sync.down.b32 %r556, %r557, %r558, %r559, %r560;
	// end inline asm
	mov.b64 	%rd52, {%r551, %r556};
	mov.b64 	%fd58, %rd52;
	setp.gt.s32 	%p310, %r520, 29;
	mov.u32 	%r680, %r679;
	mov.f64 	%fd277, %fd276;
	@%p310 bra 	$L__BB15_55;
	setp.gt.f64 	%p311, %fd276, %fd58;
	mov.u32 	%r680, %r541;
	mov.f64 	%fd277, %fd58;
	@%p311 bra 	$L__BB15_55;
	setp.eq.f64 	%p312, %fd276, %fd58;
	setp.lt.s32 	%p313, %r541, %r679;
	and.pred  	%p314, %p312, %p313;
	selp.b32 	%r680, %r541, %r679, %p314;
	selp.f64 	%fd277, %fd58, %fd276, %p314;
$L__BB15_55:
	mov.b32 	%r578, 4;
	mov.b32 	%r579, 31;
	mov.b32 	%r580, -1;
	// begin inline asm
	shfl.sync.down.b32 %r561, %r680, %r578, %r579, %r580;
	// end inline asm
	// begin inline asm
	shfl.sync.down.b32 %r566, %r567, %r578, %r579, %r580;
	// end inline asm
	mov.b64 	%rd53, %fd277;
	mov.b64 	{%r572, %r577}, %rd53;
	// begin inline asm
	shfl.sync.down.b32 %r571, %r572, %r578, %r579, %r580;
	// end inline asm
	// begin inline asm
	shfl.sync.down.b32 %r576, %r577, %r578, %r579, %r580;
	// end inline asm
	mov.b64 	%rd54, {%r571, %r576};
	mov.b64 	%fd61, %rd54;
	setp.gt.s32 	%p315, %r520, 27;
	mov.u32 	%r681, %r680;
	mov.f64 	%fd278, %fd277;
	@%p315 bra 	$L__BB15_58;
	setp.gt.f64 	%p316, %fd277, %fd61;
	mov.u32 	%r681, %r561;
	mov.f64 	%fd278, %fd61;
	@%p316 bra 	$L__BB15_58;
	setp.eq.f64 	%p317, %fd277, %fd61;
	setp.lt.s32 	%p318, %r561, %r680;
	and.pred  	%p319, %p317, %p318;
	selp.b32 	%r681, %r561, %r680, %p319;
	selp.f64 	%fd278, %fd61, %fd277, %p319;
$L__BB15_58:
	mov.b32 	%r598, 8;
	mov.b32 	%r599, 31;
	mov.b32 	%r600, -1;
	// begin inline asm
	shfl.sync.down.b32 %r581, %r681, %r598, %r599, %r600;
	// end inline asm
	// begin inline asm
	shfl.sync.down.b32 %r586, %r587, %r598, %r599, %r600;
	// end inline asm
	mov.b64 	%rd55, %fd278;
	mov.b64 	{%r592, %r597}, %rd55;
	// begin inline asm
	shfl.sync.down.b32 %r591, %r592, %r598, %r599, %r600;
	// end inline asm
	// begin inline asm
	shfl.sync.down.b32 %r596, %r597, %r598, %r599, %r600;
	// end inline asm
	mov.b64 	%rd56, {%r591, %r596};
	mov.b64 	%fd64, %rd56;
	setp.gt.s32 	%p320, %r520, 23;
	mov.u32 	%r738, %r681;
	mov.f64 	%fd327, %fd278;
	@%p320 bra 	$L__BB15_61;
	setp.gt.f64 	%p321, %fd278, %fd64;
	mov.u32 	%r738, %r581;
	mov.f64 	%fd327, %fd64;
	@%p321 bra 	$L__BB15_61;
	setp.eq.f64 	%p322, %fd278, %fd64;
	setp.lt.s32 	%p323, %r581, %r681;
	and.pred  	%p324, %p322, %p323;
	selp.b32 	%r738, %r581, %r681, %p324;
	selp.f64 	%fd327, %fd64, %fd278, %p324;
$L__BB15_61:
	mov.b32 	%r618, 16;
	mov.b32 	%r619, 31;
	mov.b32 	%r620, -1;
	// begin inline asm
	shfl.sync.down.b32 %r683, %r738, %r618, %r619, %r620;
	// end inline asm
	// begin inline asm
	shfl.sync.down.b32 %r606, %r607, %r618, %r619, %r620;
	// end inline asm
	mov.b64 	%rd57, %fd327;
	mov.b64 	{%r612, %r617}, %rd57;
	// begin inline asm
	shfl.sync.down.b32 %r611, %r612, %r618, %r619, %r620;
	// end inline asm
	// begin inline asm
	shfl.sync.down.b32 %r616, %r617, %r618, %r619, %r620;
	// end inline asm
	mov.b64 	%rd58, {%r611, %r616};
	mov.b64 	%fd280, %rd58;
	setp.gt.s32 	%p325, %r520, 15;
	@%p325 bra 	$L__BB15_66;
	setp.gt.f64 	%p326, %fd327, %fd280;
	@%p326 bra 	$L__BB15_64;
	setp.eq.f64 	%p327, %fd327, %fd280;
	setp.lt.s32 	%p328, %r683, %r738;
	and.pred  	%p329, %p327, %p328;
	selp.b32 	%r683, %r683, %r738, %p329;
	selp.f64 	%fd280, %fd280, %fd327, %p329;
$L__BB15_64:
	setp.ne.s32 	%p330, %r520, 0;
	mov.f64 	%fd327, %fd280;
	mov.u32 	%r738, %r683;
	@%p330 bra 	$L__BB15_66;
	shr.u32 	%r621, %r2, 1;
	and.b32  	%r622, %r621, 496;
	mov.u32 	%r623, _ZZN3cub18CUB_300001_SM_10006detail6reduce28DeviceReduceSingleTileKernelINS2_10policy_hubINS0_12KeyValuePairIidEEiNS0_6ArgMinEE10Policy1000ENS0_21ArgIndexInputIteratorIPdidEEPS6_iS7_NS2_20empty_problem_init_tIS6_EES6_N4cuda3std3__410__identityEEEvT0_T1_T2_T3_T4_T6_E12temp_storage;
	add.s32 	%r624, %r623, %r622;
	st.shared.u32 	[%r624+8], %r683;
	st.shared.f64 	[%r624+16], %fd280;
$L__BB15_66:
	bar.sync 	0;
	setp.ne.s32 	%p331, %r2, 0;
	@%p331 bra 	$L__BB15_185;
	ld.shared.u32 	%r685, [_ZZN3cub18CUB_300001_SM_10006detail6reduce28DeviceReduceSingleTileKernelINS2_10policy_hubINS0_12KeyValuePairIidEEiNS0_6ArgMinEE10Policy1000ENS0_21ArgIndexInputIteratorIPdidEEPS6_iS7_NS2_20empty_problem_init_tIS6_EES6_N4cuda3std3__410__identityEEEvT0_T1_T2_T3_T4_T6_E12temp_storage+24];
	ld.shared.f64 	%fd282, [_ZZN3cub18CUB_300001_SM_10006detail6reduce28DeviceReduceSingleTileKernelINS2_10policy_hubINS0_12KeyValuePairIidEEiNS0_6ArgMinEE10Policy1000ENS0_21ArgIndexInputIteratorIPdidEEPS6_iS7_NS2_20empty_problem_init_tIS6_EES6_N4cuda3std3__410__identityEEEvT0_T1_T2_T3_T4_T6_E12temp_storage+32];
	setp.lt.f64 	%p332, %fd282, %fd327;
	@%p332 bra 	$L__BB15_69;
	setp.eq.f64 	%p333, %fd327, %fd282;
	setp.lt.s32 	%p334, %r685, %r738;
	and.pred  	%p335, %p333, %p334;
	selp.b32 	%r685, %r685, %r738, %p335;
	selp.f64 	%fd282, %fd282, %fd327, %p335;
$L__BB15_69:
	ld.shared.u32 	%r625, [_ZZN3cub18CUB_300001_SM_10006detail6reduce28DeviceReduceSingleTileKernelINS2_10policy_hubINS0_12KeyValuePairIidEEiNS0_6ArgMinEE10Policy1000ENS0_21ArgIndexInputIteratorIPdidEEPS6_iS7_NS2_20empty_problem_init_tIS6_EES6_N4cuda3std3__410__identityEEEvT0_T1_T2_T3_T4_T6_E12temp_storage+40];
	ld.shared.f64 	%fd231, [_ZZN3cub18CUB_300001_SM_10006detail6reduce28DeviceReduceSingleTileKernelINS2_10policy_hubINS0_12KeyValuePairIidEEiNS0_6ArgMinEE10Policy1000ENS0_21ArgIndexInputIteratorIPdidEEPS6_iS7_NS2_20empty_problem_init_tIS6_EES6_N4cuda3std3__410__identityEEEvT0_T1_T2_T3_T4_T6_E12temp_storage+48];
	setp.lt.f64 	%p336, %fd231, %fd282;
	setp.eq.f64 	%p337, %fd282, %fd231;
	setp.lt.s32 	%p338, %r625, %r685;
	and.pred  	%p339, %p337, %p338;
	or.pred  	%p340, %p336, %p339;
	selp.b32 	%r627, %r625, %r685, %p340;
	selp.f64 	%fd233, %fd231, %fd282, %p340;
	ld.shared.u32 	%r629, [_ZZN3cub18CUB_300001_SM_10006detail6reduce28DeviceReduceSingleTileKernelINS2_10policy_hubINS0_12KeyValuePairIidEEiNS0_6ArgMinEE10Policy1000ENS0_21ArgIndexInputIteratorIPdidEEPS6_iS7_NS2_20empty_problem_init_tIS6_EES6_N4cuda3std3__410__identityEEEvT0_T1_T2_T3_T4_T6_E12temp_storage+56];
	ld.shared.f64 	%fd235, [_ZZN3cub18CUB_300001_SM_10006detail6reduce28DeviceReduceSingleTileKernelINS2_10policy_hubINS0_12KeyValuePairIidEEiNS0_6ArgMinEE10Policy1000ENS0_21ArgIndexInputIteratorIPdidEEPS6_iS7_NS2_20empty_problem_init_tIS6_EES6_N4cuda3std3__410__identityEEEvT0_T1_T2_T3_T4_T6_E12temp_storage+64];
	setp.lt.f64 	%p341, %fd235, %fd233;
	setp.eq.f64 	%p342, %fd233, %fd235;
	setp.lt.s32 	%p343, %r629, %r627;
	and.pred  	%p344, %p342, %p343;
	or.pred  	%p345, %p341, %p344;
	selp.b32 	%r631, %r629, %r627, %p345;
	selp.f64 	%fd237, %fd235, %fd233, %p345;
	ld.shared.u32 	%r633, [_ZZN3cub18CUB_300001_SM_10006detail6reduce28DeviceReduceSingleTileKernelINS2_10policy_hubINS0_12KeyValuePairIidEEiNS0_6ArgMinEE10Policy1000ENS0_21ArgIndexInputIteratorIPdidEEPS6_iS7_NS2_20empty_problem_init_tIS6_EES6_N4cuda3std3__410__identityEEEvT0_T1_T2_T3_T4_T6_E12temp_storage+72];
	ld.shared.f64 	%fd239, [_ZZN3cub18CUB_300001_SM_10006detail6reduce28DeviceReduceSingleTileKernelINS2_10policy_hubINS0_12KeyValuePairIidEEiNS0_6ArgMinEE10Policy1000ENS0_21ArgIndexInputIteratorIPdidEEPS6_iS7_NS2_20empty_problem_init_tIS6_EES6_N4cuda3std3__410__identityEEEvT0_T1_T2_T3_T4_T6_E12temp_storage+80];
	setp.lt.f64 	%p346, %fd239, %fd237;
	setp.eq.f64 	%p347, %fd237, %fd239;
	setp.lt.s32 	%p348, %r633, %r631;
	and.pred  	%p349, %p347, %p348;
	or.pred  	%p350, %p346, %p349;
	selp.b32 	%r635, %r633, %r631, %p350;
	selp.f64 	%fd241, %fd239, %fd237, %p350;
	ld.shared.u32 	%r637, [_ZZN3cub18CUB_300001_SM_10006detail6reduce28DeviceReduceSingleTileKernelINS2_10policy_hubINS0_12KeyValuePairIidEEiNS0_6ArgMinEE10Policy1000ENS0_21ArgIndexInputIteratorIPdidEEPS6_iS7_NS2_20empty_problem_init_tIS6_EES6_N4cuda3std3__410__identityEEEvT0_T1_T2_T3_T4_T6_E12temp_storage+88];
	ld.shared.f64 	%fd243, [_ZZN3cub18CUB_300001_SM_10006detail6reduce28DeviceReduceSingleTileKernelINS2_10policy_hubINS0_12KeyValuePairIidEEiNS0_6ArgMinEE10Policy1000ENS0_21ArgIndexInputIteratorIPdidEEPS6_iS7_NS2_20empty_problem_init_tIS6_EES6_N4cuda3std3__410__identityEEEvT0_T1_T2_T3_T4_T6_E12temp_storage+96];
	setp.lt.f64 	%p351, %fd243, %fd241;
	setp.eq.f64 	%p352, %fd241, %fd243;
	setp.lt.s32 	%p353, %r637, %r635;
	and.pred  	%p354, %p352, %p353;
	or.pred  	%p355, %p351, %p354;
	selp.b32 	%r639, %r637, %r635, %p355;
	selp.f64 	%fd245, %fd243, %fd241, %p355;
	ld.shared.u32 	%r641, [_ZZN3cub18CUB_300001_SM_10006detail6reduce28DeviceReduceSingleTileKernelINS2_10policy_hubINS0_12KeyValuePairIidEEiNS0_6ArgMinEE10Policy1000ENS0_21ArgIndexInputIteratorIPdidEEPS6_iS7_NS2_20empty_problem_init_tIS6_EES6_N4cuda3std3__410__identityEEEvT0_T1_T2_T3_T4_T6_E12temp_storage+104];
	ld.shared.f64 	%fd247, [_ZZN3cub18CUB_300001_SM_10006detail6reduce28DeviceReduceSingleTileKernelINS2_10policy_hubINS0_12KeyValuePairIidEEiNS0_6ArgMinEE10Policy1000ENS0_21ArgIndexInputIteratorIPdidEEPS6_iS7_NS2_20empty_problem_init_tIS6_EES6_N4cuda3std3__410__identityEEEvT0_T1_T2_T3_T4_T6_E12temp_storage+112];
	setp.lt.f64 	%p356, %fd247, %fd245;
	setp.eq.f64 	%p357, %fd245, %fd247;
	setp.lt.s32 	%p358, %r641, %r639;
	and.pred  	%p359, %p357, %p358;
	or.pred  	%p360, %p356, %p359;
	selp.b32 	%r643, %r641, %r639, %p360;
	selp.f64 	%fd249, %fd247, %fd245, %p360;
	ld.shared.u32 	%r645, [_ZZN3cub18CUB_300001_SM_10006detail6reduce28DeviceReduceSingleTileKernelINS2_10policy_hubINS0_12KeyValuePairIidEEiNS0_6ArgMinEE10Policy1000ENS0_21ArgIndexInputIteratorIPdidEEPS6_iS7_NS2_20empty_problem_init_tIS6_EES6_N4cuda3std3__410__identityEEEvT0_T1_T2_T3_T4_T6_E12temp_storage+120];
	ld.shared.f64 	%fd251, [_ZZN3cub18CUB_300001_SM_10006detail6reduce28DeviceReduceSingleTileKernelINS2_10policy_hubINS0_12KeyValuePairIidEEiNS0_6ArgMinEE10Policy1000ENS0_21ArgIndexInputIteratorIPdidEEPS6_iS7_NS2_20empty_problem_init_tIS6_EES6_N4cuda3std3__410__identityEEEvT0_T1_T2_T3_T4_T6_E12temp_storage+128];
	setp.lt.f64 	%p361, %fd251, %fd249;
	setp.eq.f64 	%p362, %fd249, %fd251;
	setp.lt.s32 	%p363, %r645, %r643;
	and.pred  	%p364, %p362, %p363;
	or.pred  	%p365, %p361, %p364;
	selp.b32 	%r738, %r645, %r643, %p365;
	selp.f64 	%fd327, %fd251, %fd249, %p365;
	bra.uni 	$L__BB15_185;
$L__BB15_70:
	// begin inline asm
	mov.u32 %r395, %laneid;
	// end inline asm
	and.b32  	%r416, %r2, 992;
	add.s32 	%r417, %r416, 32;
	setp.gt.s32 	%p235, %r417, %r238;
	not.b32 	%r418, %r416;
	add.s32 	%r419, %r238, %r418;
	selp.b32 	%r414, %r419, 31, %p235;
	mov.b32 	%r413, 1;
	mov.b32 	%r415, -1;
	// begin inline asm
	shfl.sync.down.b32 %r396, %r678, %r413, %r414, %r415;
	// end inline asm
	// begin inline asm
	shfl.sync.down.b32 %r401, %r402, %r413, %r414, %r415;
	// end inline asm
	mov.b64 	%rd39, %fd275;
	mov.b64 	{%r407, %r412}, %rd39;
	// begin inline asm
	shfl.sync.down.b32 %r406, %r407, %r413, %r414, %r415;
	// end inline asm
	// begin inline asm
	shfl.sync.down.b32 %r411, %r412, %r413, %r414, %r415;
	// end inline asm
	mov.b64 	%rd40, {%r406, %r411};
	mov.b64 	%fd75, %rd40;
	setp.ge.s32 	%p236, %r395, %r414;
	mov.u32 	%r686, %r678;
	mov.f64 	%fd283, %fd275;
	@%p236 bra 	$L__BB15_73;
	setp.gt.f64 	%p237, %fd275, %fd75;
	mov.u32 	%r686, %r396;
	mov.f64 	%fd283, %fd75;
	@%p237 bra 	$L__BB15_73;
	setp.eq.f64 	%p238, %fd275, %fd75;
	setp.lt.s32 	%p239, %r396, %r678;
	and.pred  	%p240, %p238, %p239;
	selp.b32 	%r686, %r396, %r678, %p240;
	selp.f64 	%fd283, %fd75, %fd275, %p240;
$L__BB15_73:
	mov.b32 	%r437, 2;
	mov.b32 	%r439, -1;
	// begin inline asm
	shfl.sync.down.b32 %r420, %r686, %r437, %r414, %r439;
	// end inline asm
	// begin inline asm
	shfl.sync.down.b32 %r425, %r426, %r437, %r414, %r439;
	// end inline asm
	mov.b64 	%rd41, %fd283;
	mov.b64 	{%r431, %r436}, %rd41;
	// begin inline asm
	shfl.sync.down.b32 %r430, %r431, %r437, %r414, %r439;
	// end inline asm
	// begin inline asm
	shfl.sync.down.b32 %r435, %r436, %r437, %r414, %r439;
	// end inline asm
	mov.b64 	%rd42, {%r430, %r435};
	mov.b64 	%fd78, %rd42;
	add.s32 	%r440, %r395, 2;
	setp.gt.s32 	%p241, %r440, %r414;
	mov.u32 	%r687, %r686;
	mov.f64 	%fd284, %fd283;
	@%p241 bra 	$L__BB15_76;
	setp.gt.f64 	%p242, %fd283, %fd78;
	mov.u32 	%r687, %r420;
	mov.f64 	%fd284, %fd78;
	@%p242 bra 	$L__BB15_76;
	setp.eq.f64 	%p243, %fd283, %fd78;
	setp.lt.s32 	%p244, %r420, %r686;
	and.pred  	%p245, %p243, %p244;
	selp.b32 	%r687, %r420, %r686, %p245;
	selp.f64 	%fd284, %fd78, %fd283, %p245;
$L__BB15_76:
	mov.b32 	%r458, 4;
	mov.b32 	%r460, -1;
	// begin inline asm
	shfl.sync.down.b32 %r441, %r687, %r458, %r414, %r460;
	// end inline asm
	// begin inline asm
	shfl.sync.down.b32 %r446, %r447, %r458, %r414, %r460;
	// end inline asm
	mov.b64 	%rd43, %fd284;
	mov.b64 	{%r452, %r457}, %rd43;
	// begin inline asm
	shfl.sync.down.b32 %r451, %r452, %r458, %r414, %r460;
	// end inline asm
	// begin inline asm
	shfl.sync.down.b32 %r456, %r457, %r458, %r414, %r460;
	// end inline asm
	mov.b64 	%rd44, {%r451, %r456};
	mov.b64 	%fd81, %rd44;
	add.s32 	%r461, %r395, 4;
	setp.gt.s32 	%p246, %r461, %r414;
	mov.u32 	%r688, %r687;
	mov.f64 	%fd285, %fd284;
	@%p246 bra 	$L__BB15_79;
	setp.gt.f64 	%p247, %fd284, %fd81;
	mov.u32 	%r688, %r441;
	mov.f64 	%fd285, %fd81;
	@%p247 bra 	$L__BB15_79;
	setp.eq.f64 	%p248, %fd284, %fd81;
	setp.lt.s32 	%p249, %r441, %r687;
	and.pred  	%p250, %p248, %p249;
	selp.b32 	%r688, %r441, %r687, %p250;
	selp.f64 	%fd285, %fd81, %fd284, %p250;
$L__BB15_79:
	mov.b32 	%r479, 8;
	mov.b32 	%r481, -1;
	// begin inline asm
	shfl.sync.down.b32 %r462, %r688, %r479, %r414, %r481;
	// end inline asm
	// begin inline asm
	shfl.sync.down.b32 %r467, %r468, %r479, %r414, %r481;
	// end inline asm
	mov.b64 	%rd45, %fd285;
	mov.b64 	{%r473, %r478}, %rd45;
	// begin inline asm
	shfl.sync.down.b32 %r472, %r473, %r479, %r414, %r481;
	// end inline asm
	// begin inline asm
	shfl.sync.down.b32 %r477, %r478, %r479, %r414, %r481;
	// end inline asm
	mov.b64 	%rd46, {%r472, %r477};
	mov.b64 	%fd84, %rd46;
	add.s32 	%r482, %r395, 8;
	setp.gt.s32 	%p251, %r482, %r414;
	mov.u32 	%r689, %r688;
	mov.f64 	%fd286, %fd285;
	@%p251 bra 	$L__BB15_82;
	setp.gt.f64 	%p252, %fd285, %fd84;
	mov.u32 	%r689, %r462;
	mov.f64 	%fd286, %fd84;
	@%p252 bra 	$L__BB15_82;
	setp.eq.f64 	%p253, %fd285, %fd84;
	setp.lt.s32 	%p254, %r462, %r688;
	and.pred  	%p255, %p253, %p254;
	selp.b32 	%r689, %r462, %r688, %p255;
	selp.f64 	%fd286, %fd84, %fd285, %p255;
$L__BB15_82:
	mov.b32 	%r500, 16;
	mov.b32 	%r502, -1;
	// begin inline asm
	shfl.sync.down.b32 %r483, %r689, %r500, %r414, %r502;
	// end inline asm
	// begin inline asm
	shfl.sync.down.b32 %r488, %r489, %r500, %r414, %r502;
	// end inline asm
	mov.b64 	%rd47, %fd286;
	mov.b64 	{%r494, %r499}, %rd47;
	// begin inline asm
	shfl.sync.down.b32 %r493, %r494, %r500, %r414, %r502;
	// end inline asm
	// begin inline asm
	shfl.sync.down.b32 %r498, %r499, %r500, %r414, %r502;
	// end inline asm
	mov.b64 	%rd48, {%r493, %r498};
	mov.b64 	%fd87, %rd48;
	add.s32 	%r503, %r395, 16;
	setp.gt.s32 	%p256, %r503, %r414;
	mov.u32 	%r738, %r689;
	mov.f64 	%fd327, %fd286;
	@%p256 bra 	$L__BB15_85;
	setp.gt.f64 	%p257, %fd286, %fd87;
	mov.u32 	%r738, %r483;
	mov.f64 	%fd327, %fd87;
	@%p257 bra 	$L__BB15_85;
	setp.eq.f64 	%p258, %fd286, %fd87;
	setp.lt.s32 	%p259, %r483, %r689;
	and.pred  	%p260, %p258, %p259;
	selp.b32 	%r738, %r483, %r689, %p260;
	selp.f64 	%fd327, %fd87, %fd286, %p260;
$L__BB15_85:
	setp.ne.s32 	%p261, %r395, 0;
	@%p261 bra 	$L__BB15_87;
	shr.u32 	%r504, %r2, 1;
	and.b32  	%r505, %r504, 496;
	mov.u32 	%r506, _ZZN3cub18CUB_300001_SM_10006detail6reduce28DeviceReduceSingleTileKernelINS2_10policy_hubINS0_12KeyValuePairIidEEiNS0_6ArgMinEE10Policy1000ENS0_21ArgIndexInputIteratorIPdidEEPS6_iS7_NS2_20empty_problem_init_tIS6_EES6_N4cuda3std3__410__identityEEEvT0_T1_T2_T3_T4_T6_E12temp_storage;
	add.s32 	%r507, %r506, %r505;
	st.shared.u32 	[%r507+8], %r738;
	st.shared.f64 	[%r507+16], %fd327;
$L__BB15_87:
	bar.sync 	0;
	setp.ne.s32 	%p262, %r2, 0;
	setp.lt.s32 	%p263, %r238, 33;
	or.pred  	%p264, %p262, %p263;
	@%p264 bra 	$L__BB15_185;
	ld.shared.u32 	%r691, [_ZZN3cub18CUB_300001_SM_10006detail6reduce28DeviceReduceSingleTileKernelINS2_10policy_hubINS0_12KeyValuePairIidEEiNS0_6ArgMinEE10Policy1000ENS0_21ArgIndexInputIteratorIPdidEEPS6_iS7_NS2_20empty_problem_init_tIS6_EES6_N4cuda3std3__410__identityEEEvT0_T1_T2_T3_T4_T6_E12temp_storage+24];
	ld.shared.f64 	%fd288, [_ZZN3cub18CUB_300001_SM_10006detail6reduce28DeviceReduceSingleTileKernelINS2_10policy_hubINS0_12KeyValuePairIidEEiNS0_6ArgMinEE10Policy1000ENS0_21ArgIndexInputIteratorIPdidEEPS6_iS7_NS2_20empty_problem_init_tIS6_EES6_N4cuda3std3__410__identityEEEvT0_T1_T2_T3_T4_T6_E12temp_storage+32];
	setp.lt.f64 	%p265, %fd288, %fd327;
	@%p265 bra 	$L__BB15_90;
	setp.eq.f64 	%p266, %fd327, %fd288;
	setp.lt.s32 	%p267, %r691, %r738;
	and.pred  	%p268, %p266, %p267;
	selp.b32 	%r691, %r691, %r738, %p268;
	selp.f64 	%fd288, %fd288, %fd327, %p268;
$L__BB15_90:
	setp.lt.u32 	%p269, %r238, 65;
	mov.u32 	%r738, %r691;
	mov.f64 	%fd327, %fd288;
	@%p269 bra 	$L__BB15_185;
	ld.shared.u32 	%r508, [_ZZN3cub18CUB_300001_SM_10006detail6reduce28DeviceReduceSingleTileKernelINS2_10policy_hubINS0_12KeyValuePairIidEEiNS0_6ArgMinEE10Policy1000ENS0_21ArgIndexInputIteratorIPdidEEPS6_iS7_NS2_20empty_problem_init_tIS6_EES6_N4cuda3std3__410__identityEEEvT0_T1_T2_T3_T4_T6_E12temp_storage+40];
	ld.shared.f64 	%fd219, [_ZZN3cub18CUB_300001_SM_10006detail6reduce28DeviceReduceSingleTileKernelINS2_10policy_hubINS0_12KeyValuePairIidEEiNS0_6ArgMinEE10Policy1000ENS0_21ArgIndexInputIteratorIPdidEEPS6_iS7_NS2_20empty_problem_init_tIS6_EES6_N4cuda3std3__410__identityEEEvT0_T1_T2_T3_T4_T6_E12temp_storage+48];
	setp.lt.f64 	%p270, %fd219, %fd288;
	setp.eq.f64 	%p271, %fd288, %fd219;
	setp.lt.s32 	%p272, %r508, %r691;
	and.pred  	%p273, %p271, %p272;
	or.pred  	%p274, %p270, %p273;
	selp.b32 	%r738, %r508, %r691, %p274;
	selp.f64 	%fd327, %fd219, %fd288, %p274;
	setp.lt.u32 	%p275, %r238, 97;
	@%p275 bra 	$L__BB15_185;
	ld.shared.u32 	%r510, [_ZZN3cub18CUB_300001_SM_10006detail6reduce28DeviceReduceSingleTileKernelINS2_10policy_hubINS0_12KeyValuePairIidEEiNS0_6ArgMinEE10Policy1000ENS0_21ArgIndexInputIteratorIPdidEEPS6_iS7_NS2_20empty_problem_init_tIS6_EES6_N4cuda3std3__410__identityEEEvT0_T1_T2_T3_T4_T6_E12temp_storage+56];
	ld.shared.f64 	%fd221, [_ZZN3cub18CUB_300001_SM_10006detail6reduce28DeviceReduceSingleTileKernelINS2_10policy_hubINS0_12KeyValuePairIidEEiNS0_6ArgMinEE10Policy1000ENS0_21ArgIndexInputIteratorIPdidEEPS6_iS7_NS2_20empty_problem_init_tIS6_EES6_N4cuda3std3__410__identityEEEvT0_T1_T2_T3_T4_T6_E12temp_storage+64];
	setp.lt.f64 	%p276, %fd221, %fd327;
	setp.eq.f64 	%p277, %fd327, %fd221;
	setp.lt.s32 	%p278, %r510, %r738;
	and.pred  	%p279, %p277, %p278;
	or.pred  	%p280, %p276, %p279;
	selp.b32 	%r738, %r510, %r738, %p280;
	selp.f64 	%fd327, %fd221, %fd327, %p280;
	setp.lt.u32 	%p281, %r238, 129;
	@%p281 bra 	$L__BB15_185;
	ld.shared.u32 	%r512, [_ZZN3cub18CUB_300001_SM_10006detail6reduce28DeviceReduceSingleTileKernelINS2_10policy_hubINS0_12KeyValuePairIidEEiNS0_6ArgMinEE10Policy1000ENS0_21ArgIndexInputIteratorIPdidEEPS6_iS7_NS2_20empty_problem_init_tIS6_EES6_N4cuda3std3__410__identityEEEvT0_T1_T2_T3_T4_T6_E12temp_storage+72];
	ld.shared.f64 	%fd223, [_ZZN3cub18CUB_300001_SM_10006detail6reduce28DeviceReduceSingleTileKernelINS2_10policy_hubINS0_12KeyValuePairIidEEiNS0_6ArgMinEE10Policy1000ENS0_21ArgIndexInputIteratorIPdidEEPS6_iS7_NS2_20empty_problem_init_tIS6_EES6_N4cuda3std3__410__identityEEEvT0_T1_T2_T3_T4_T6_E12temp_storage+80];
	setp.lt.f64 	%p282, %fd223, %fd327;
	setp.eq.f64 	%p283, %fd327, %fd223;
	setp.lt.s32 	%p284, %r512, %r738;
	and.pred  	%p285, %p283, %p284;
	or.pred  	%p286, %p282, %p285;
	selp.b32 	%r738, %r512, %r738, %p286;
	selp.f64 	%fd327, %fd223, %fd327, %p286;
	setp.lt.u32 	%p287, %r238, 161;
	@%p287 bra 	$L__BB15_185;
	ld.shared.u32 	%r514, [_ZZN3cub18CUB_300001_SM_10006detail6reduce28DeviceReduceSingleTileKernelINS2_10policy_hubINS0_12KeyValuePairIidEEiNS0_6ArgMinEE10Policy1000ENS0_21ArgIndexInputIteratorIPdidEEPS6_iS7_NS2_20empty_problem_init_tIS6_EES6_N4cuda3std3__410__identityEEEvT0_T1_T2_T3_T4_T6_E12temp_storage+88];
	ld.shared.f64 	%fd225, [_ZZN3cub18CUB_300001_SM_10006detail6reduce28DeviceReduceSingleTileKernelINS2_10policy_hubINS0_12KeyValuePairIidEEiNS0_6ArgMinEE10Policy1000ENS0_21ArgIndexInputIteratorIPdidEEPS6_iS7_NS2_20empty_problem_init_tIS6_EES6_N4cuda3std3__410__identityEEEvT0_T1_T2_T3_T4_T6_E12temp_storage+96];
	setp.lt.f64 	%p288, %fd225, %fd327;
	setp.eq.f64 	%p289, %fd327, %fd225;
	setp.lt.s32 	%p290, %r514, %r738;
	and.pred  	%p291, %p289, %p290;
	or.pred  	%p292, %p288, %p291;
	selp.b32 	%r738, %r514, %r738, %p292;
	selp.f64 	%fd327, %fd225, %fd327, %p292;
	setp.lt.u32 	%p293, %r238, 193;
	@%p293 bra 	$L__BB15_185;
	ld.shared.u32 	%r516, [_ZZN3cub18CUB_300001_SM_10006detail6reduce28DeviceReduceSingleTileKernelINS2_10policy_hubINS0_12KeyValuePairIidEEiNS0_6ArgMinEE10Policy1000ENS0_21ArgIndexInputIteratorIPdidEEPS6_iS7_NS2_20empty_problem_init_tIS6_EES6_N4cuda3std3__410__identityEEEvT0_T1_T2_T3_T4_T6_E12temp_storage+104];
	ld.shared.f64 	%fd227, [_ZZN3cub18CUB_300001_SM_10006detail6reduce28DeviceReduceSingleTileKernelINS2_10policy_hubINS0_12KeyValuePairIidEEiNS0_6ArgMinEE10Policy1000ENS0_21ArgIndexInputIteratorIPdidEEPS6_iS7_NS2_20empty_problem_init_tIS6_EES6_N4cuda3std3__410__identityEEEvT0_T1_T2_T3_T4_T6_E12temp_storage+112];
	setp.lt.f64 	%p294, %fd227, %fd327;
	setp.eq.f64 	%p295, %fd327, %fd227;
	setp.lt.s32 	%p296, %r516, %r738;
	and.pred  	%p297, %p295, %p296;
	or.pred  	%p298, %p294, %p297;
	selp.b32 	%r738, %r516, %r738, %p298;
	selp.f64 	%fd327, %fd227, %fd327, %p298;
	setp.lt.u32 	%p299, %r238, 225;
	@%p299 bra 	$L__BB15_185;
	ld.shared.u32 	%r518, [_ZZN3cub18CUB_300001_SM_10006detail6reduce28DeviceReduceSingleTileKernelINS2_10policy_hubINS0_12KeyValuePairIidEEiNS0_6ArgMinEE10Policy1000ENS0_21ArgIndexInputIteratorIPdidEEPS6_iS7_NS2_20empty_problem_init_tIS6_EES6_N4cuda3std3__410__identityEEEvT0_T1_T2_T3_T4_T6_E12temp_storage+120];
	ld.shared.f64 	%fd229, [_ZZN3cub18CUB_300001_SM_10006detail6reduce28DeviceReduceSingleTileKernelINS2_10policy_hubINS0_12KeyValuePairIidEEiNS0_6ArgMinEE10Policy1000ENS0_21ArgIndexInputIteratorIPdidEEPS6_iS7_NS2_20empty_problem_init_tIS6_EES6_N4cuda3std3__410__identityEEEvT0_T1_T2_T3_T4_T6_E12temp_storage+128];
	setp.lt.f64 	%p300, %fd229, %fd327;
	setp.eq.f64 	%p301, %fd327, %fd229;
	setp.lt.s32 	%p302, %r518, %r738;
	and.pred  	%p303, %p301, %p302;
	or.pred  	%p304, %p300, %p303;
	selp.b32 	%r738, %r518, %r738, %p304;
	selp.f64 	%fd327, %fd229, %fd327, %p304;
	bra.uni 	$L__BB15_185;
$L__BB15_97:
	mov.u32 	%r123, %tid.x;
	add.s32 	%r124, %r237, %r123;
	mul.wide.s32 	%rd14, %r124, 8;
	add.s64 	%rd7, %rd2, %rd14;
	ld.global.f64 	%fd319, [%rd7];
	add.s32 	%r125, %r124, 256;
	ld.global.f64 	%fd100, [%rd7+2048];
	add.s32 	%r126, %r124, 512;
	ld.global.f64 	%fd101, [%rd7+4096];
	add.s32 	%r127, %r124, 768;
	ld.global.f64 	%fd102, [%rd7+6144];
	setp.lt.f64 	%p3, %fd100, %fd319;
	@%p3 bra 	$L__BB15_99;
	setp.neu.f64 	%p4, %fd319, %fd100;
	setp.lt.s32 	%p5, %r124, 2147483392;
	or.pred  	%p6, %p4, %p5;
	mov.u32 	%r730, %r124;
	@%p6 bra 	$L__BB15_100;
$L__BB15_99:
	mov.u32 	%r730, %r125;
	mov.f64 	%fd319, %fd100;
$L__BB15_100:
	setp.lt.f64 	%p7, %fd101, %fd319;
	@%p7 bra 	$L__BB15_102;
	setp.neu.f64 	%p8, %fd319, %fd101;
	setp.ge.s32 	%p9, %r126, %r730;
	or.pred  	%p10, %p8, %p9;
	@%p10 bra 	$L__BB15_103;
$L__BB15_102:
	mov.u32 	%r730, %r126;
	mov.f64 	%fd319, %fd101;
$L__BB15_103:
	setp.lt.f64 	%p11, %fd102, %fd319;
	@%p11 bra 	$L__BB15_105;
	setp.neu.f64 	%p12, %fd319, %fd102;
	setp.ge.s32 	%p13, %r127, %r730;
	or.pred  	%p14, %p12, %p13;
	@%p14 bra 	$L__BB15_106;
$L__BB15_105:
	mov.u32 	%r730, %r127;
	mov.f64 	%fd319, %fd102;
$L__BB15_106:
	setp.lt.u32 	%p15, %r238, 2048;
	mov.b32 	%r702, 1024;
	@%p15 bra 	$L__BB15_122;
	add.s32 	%r131, %r238, -1024;
	mov.b32 	%r702, 1024;
$L__BB15_108:
	add.s32 	%r134, %r124, %r702;
	mul.wide.u32 	%rd15, %r702, 8;
	add.s64 	%rd16, %rd7, %rd15;
	ld.global.f64 	%fd107, [%rd16];
	add.s32 	%r135, %r125, %r702;
	ld.global.f64 	%fd108, [%rd16+2048];
	add.s32 	%r136, %r135, 256;
	ld.global.f64 	%fd109, [%rd16+4096];
	add.s32 	%r137, %r135, 512;
	ld.global.f64 	%fd110, [%rd16+6144];
	setp.lt.f64 	%p16, %fd107, %fd319;
	@%p16 bra 	$L__BB15_110;
	setp.neu.f64 	%p17, %fd319, %fd107;
	setp.ge.s32 	%p18, %r134, %r730;
	or.pred  	%p19, %p17, %p18;
	@%p19 bra 	$L__BB15_111;
$L__BB15_110:
	mov.u32 	%r730, %r134;
	mov.f64 	%fd319, %fd107;
$L__BB15_111:
	setp.lt.f64 	%p20, %fd108, %fd319;
	@%p20 bra 	$L__BB15_113;
	setp.neu.f64 	%p21, %fd319, %fd108;
	setp.ge.s32 	%p22, %r135, %r730;
	or.pred  	%p23, %p21, %p22;
	@%p23 bra 	$L__BB15_114;
$L__BB15_113:
	mov.u32 	%r730, %r135;
	mov.f64 	%fd319, %fd108;
$L__BB15_114:
	setp.lt.f64 	%p24, %fd109, %fd319;
	@%p24 bra 	$L__BB15_116;
	setp.neu.f64 	%p25, %fd319, %fd109;
	setp.ge.s32 	%p26, %r136, %r730;
	or.pred  	%p27, %p25, %p26;
	@%p27 bra 	$L__BB15_117;
$L__BB15_116:
	mov.u32 	%r730, %r136;
	mov.f64 	%fd319, %fd109;
$L__BB15_117:
	setp.lt.f64 	%p28, %fd110, %fd319;
	@%p28 bra 	$L__BB15_119;
	setp.neu.f64 	%p29, %fd319, %fd110;
	setp.ge.s32 	%p30, %r137, %r730;
	or.pred  	%p31, %p29, %p30;
	@%p31 bra 	$L__BB15_120;
$L__BB15_119:
	mov.u32 	%r730, %r137;
	mov.f64 	%fd319, %fd110;
$L__BB15_120:
	sub.s32 	%r247, %r238, %r702;
	setp.lt.s32 	%p32, %r247, 1024;
	@%p32 bra 	$L__BB15_164;
	add.s32 	%r702, %r702, 1024;
	setp.le.s32 	%p33, %r702, %r131;
	@%p33 bra 	$L__BB15_108;
$L__BB15_122:
	setp.le.s32 	%p34, %r238, %r702;
	sub.s32 	%r248, %r238, %r702;
	setp.ge.s32 	%p35, %r123, %r248;
	or.pred  	%p36, %p34, %p35;
	@%p36 bra 	$L__BB15_164;
	add.s32 	%r145, %r702, %r237;
	not.b32 	%r251, %r123;
	add.s32 	%r252, %r238, %r251;
	sub.s32 	%r146, %r252, %r702;
	shr.u32 	%r253, %r146, 8;
	add.s32 	%r147, %r253, 1;
	and.b32  	%r148, %r147, 7;
	setp.lt.u32 	%p37, %r146, 1792;
	mov.u32 	%r723, %r123;
	@%p37 bra 	$L__BB15_143;
	or.b32  	%r705, %r123, 1024;
	add.s32 	%r704, %r124, %r702;
	and.b32  	%r254, %r147, 33554424;
	neg.s32 	%r703, %r254;
	add.s64 	%rd8, %rd2, 8192;
$L__BB15_125:
	.pragma "nounroll";
	mul.wide.s32 	%rd17, %r704, 8;
	add.s64 	%rd9, %rd8, %rd17;
	ld.global.f64 	%fd299, [%rd9+-8192];
	setp.lt.f64 	%p38, %fd299, %fd319;
	mov.u32 	%r707, %r704;
	@%p38 bra 	$L__BB15_127;
	setp.eq.f64 	%p39, %fd319, %fd299;
	setp.lt.s32 	%p40, %r704, %r730;
	and.pred  	%p41, %p39, %p40;
	selp.b32 	%r707, %r704, %r730, %p41;
	selp.f64 	%fd299, %fd299, %fd319, %p41;
$L__BB15_127:
	add.s32 	%r708, %r704, 256;
	ld.global.f64 	%fd300, [%rd9+-6144];
	setp.lt.f64 	%p42, %fd300, %fd299;
	@%p42 bra 	$L__BB15_129;
	setp.eq.f64 	%p43, %fd299, %fd300;
	setp.lt.s32 	%p44, %r708, %r707;
	and.pred  	%p45, %p43, %p44;
	selp.b32 	%r708, %r708, %r707, %p45;
	selp.f64 	%fd300, %fd300, %fd299, %p45;
$L__BB15_129:
	add.s32 	%r709, %r704, 512;
	ld.global.f64 	%fd301, [%rd9+-4096];
	setp.lt.f64 	%p46, %fd301, %fd300;
	@%p46 bra 	$L__BB15_131;
	setp.eq.f64 	%p47, %fd300, %fd301;
	setp.lt.s32 	%p48, %r709, %r708;
	and.pred  	%p49, %p47, %p48;
	selp.b32 	%r709, %r709, %r708, %p49;
	selp.f64 	%fd301, %fd301, %fd300, %p49;
$L__BB15_131:
	add.s32 	%r710, %r704, 768;
	ld.global.f64 	%fd302, [%rd9+-2048];
	setp.lt.f64 	%p50, %fd302, %fd301;
	@%p50 bra 	$L__BB15_133;
	setp.eq.f64 	%p51, %fd301, %fd302;
	setp.lt.s32 	%p52, %r710, %r709;
	and.pred  	%p53, %p51, %p52;
	selp.b32 	%r710, %r710, %r709, %p53;
	selp.f64 	%fd302, %fd302, %fd301, %p53;
$L__BB15_133:
	add.s32 	%r711, %r704, 1024;
	ld.global.f64 	%fd303, [%rd9];
	setp.lt.f64 	%p54, %fd303, %fd302;
	@%p54 bra 	$L__BB15_135;
	setp.eq.f64 	%p55, %fd302, %fd303;
	setp.lt.s32 	%p56, %r711, %r710;
	and.pred  	%p57, %p55, %p56;
	selp.b32 	%r711, %r711, %r710, %p57;
	selp.f64 	%fd303, %fd303, %fd302, %p57;
$L__BB15_135:
	add.s32 	%r712, %r704, 1280;
	ld.global.f64 	%fd304, [%rd9+2048];
	setp.lt.f64 	%p58, %fd304, %fd303;
	@%p58 bra 	$L__BB15_137;
	setp.eq.f64 	%p59, %fd303, %fd304;
	setp.lt.s32 	%p60, %r712, %r711;
	and.pred  	%p61, %p59, %p60;
	selp.b32 	%r712, %r712, %r711, %p61;
	selp.f64 	%fd304, %fd304, %fd303, %p61;
$L__BB15_137:
	add.s32 	%r713, %r704, 1536;
	ld.global.f64 	%fd305, [%rd9+4096];
	setp.lt.f64 	%p62, %fd305, %fd304;
	@%p62 bra 	$L__BB15_139;
	setp.eq.f64 	%p63, %fd304, %fd305;
	setp.lt.s32 	%p64, %r713, %r712;
	and.pred  	%p65, %p63, %p64;
	selp.b32 	%r713, %r713, %r712, %p65;
	selp.f64 	%fd305, %fd305, %fd304, %p65;
$L__BB15_139:
	add.s32 	%r730, %r704, 1792;
	ld.global.f64 	%fd319, [%rd9+6144];
	setp.lt.f64 	%p66, %fd319, %fd305;
	@%p66 bra 	$L__BB15_141;
	setp.eq.f64 	%p67, %fd305, %fd319;
	setp.lt.s32 	%p68, %r730, %r713;
	and.pred  	%p69, %p67, %p68;
	selp.b32 	%r730, %r730, %r713, %p69;
	selp.f64 	%fd319, %fd319, %fd305, %p69;
$L__BB15_141:
	add.s32 	%r705, %r705, 2048;
	add.s32 	%r704, %r704, 2048;
	add.s32 	%r703, %r703, 8;
	setp.ne.s32 	%p70, %r703, 0;
	@%p70 bra 	$L__BB15_125;
	add.s32 	%r723, %r705, -1024;
$L__BB15_143:
	setp.eq.s32 	%p71, %r148, 0;
	@%p71 bra 	$L__BB15_164;
	setp.lt.u32 	%p72, %r148, 4;
	@%p72 bra 	$L__BB15_154;
	add.s32 	%r186, %r145, %r723;
	mul.wide.s32 	%rd18, %r186, 8;
	add.s64 	%rd10, %rd2, %rd18;
	ld.global.f64 	%fd309, [%rd10];
	setp.lt.f64 	%p73, %fd309, %fd319;
	mov.u32 	%r718, %r186;
	@%p73 bra 	$L__BB15_147;
	setp.eq.f64 	%p74, %fd319, %fd309;
	setp.lt.s32 	%p75, %r186, %r730;
	and.pred  	%p76, %p74, %p75;
	selp.b32 	%r718, %r186, %r730, %p76;
	selp.f64 	%fd309, %fd309, %fd319, %p76;
$L__BB15_147:
	add.s32 	%r719, %r186, 256;
	ld.global.f64 	%fd310, [%rd10+2048];
	setp.lt.f64 	%p77, %fd310, %fd309;
	@%p77 bra 	$L__BB15_149;
	setp.eq.f64 	%p78, %fd309, %fd310;
	setp.lt.s32 	%p79, %r719, %r718;
	and.pred  	%p80, %p78, %p79;
	selp.b32 	%r719, %r719, %r718, %p80;
	selp.f64 	%fd310, %fd310, %fd309, %p80;
$L__BB15_149:
	add.s32 	%r720, %r186, 512;
	ld.global.f64 	%fd311, [%rd10+4096];
	setp.lt.f64 	%p81, %fd311, %fd310;
	@%p81 bra 	$L__BB15_151;
	setp.eq.f64 	%p82, %fd310, %fd311;
	setp.lt.s32 	%p83, %r720, %r719;
	and.pred  	%p84, %p82, %p83;
	selp.b32 	%r720, %r720, %r719, %p84;
	selp.f64 	%fd311, %fd311, %fd310, %p84;
$L__BB15_151:
	add.s32 	%r730, %r186, 768;
	ld.global.f64 	%fd319, [%rd10+6144];
	setp.lt.f64 	%p85, %fd319, %fd311;
	@%p85 bra 	$L__BB15_153;
	setp.eq.f64 	%p86, %fd311, %fd319;
	setp.lt.s32 	%p87, %r730, %r720;
	and.pred  	%p88, %p86, %p87;
	selp.b32 	%r730, %r730, %r720, %p88;
	selp.f64 	%fd319, %fd319, %fd311, %p88;
$L__BB15_153:
	add.s32 	%r723, %r723, 1024;
$L__BB15_154:
	and.b32  	%r257, %r147, 3;
	setp.eq.s32 	%p89, %r257, 0;
	@%p89 bra 	$L__BB15_164;
	setp.eq.s32 	%p90, %r257, 1;
	mov.u32 	%r729, %r730;
	mov.f64 	%fd318, %fd319;
	@%p90 bra 	$L__BB15_161;
	add.s32 	%r202, %r145, %r723;
	mul.wide.s32 	%rd19, %r202, 8;
	add.s64 	%rd11, %rd2, %rd19;
	ld.global.f64 	%fd315, [%rd11];
	setp.lt.f64 	%p91, %fd315, %fd319;
	mov.u32 	%r725, %r202;
	@%p91 bra 	$L__BB15_158;
	setp.eq.f64 	%p92, %fd319, %fd315;
	setp.lt.s32 	%p93, %r202, %r730;
	and.pred  	%p94, %p92, %p93;
	selp.b32 	%r725, %r202, %r730, %p94;
	selp.f64 	%fd315, %fd315, %fd319, %p94;
$L__BB15_158:
	add.s32 	%r730, %r202, 256;
	ld.global.f64 	%fd319, [%rd11+2048];
	setp.lt.f64 	%p95, %fd319, %fd315;
	@%p95 bra 	$L__BB15_160;
	setp.eq.f64 	%p96, %fd315, %fd319;
	setp.lt.s32 	%p97, %r730, %r725;
	and.pred  	%p98, %p96, %p97;
	selp.b32 	%r730, %r730, %r725, %p98;
	selp.f64 	%fd319, %fd319, %fd315, %p98;
$L__BB15_160:
	add.s32 	%r723, %r723, 512;
	mov.u32 	%r729, %r730;
	mov.f64 	%fd318, %fd319;
$L__BB15_161:
	and.b32  	%r258, %r146, 256;
	setp.ne.s32 	%p99, %r258, 0;
	@%p99 bra 	$L__BB15_164;
	add.s32 	%r730, %r145, %r723;
	mul.wide.s32 	%rd20, %r730, 8;
	add.s64 	%rd21, %rd2, %rd20;
	ld.global.f64 	%fd319, [%rd21];
	setp.lt.f64 	%p100, %fd319, %fd318;
	@%p100 bra 	$L__BB15_164;
	setp.eq.f64 	%p101, %fd318, %fd319;
	setp.lt.s32 	%p102, %r730, %r729;
	and.pred  	%p103, %p101, %p102;
	selp.b32 	%r730, %r730, %r729, %p103;
	selp.f64 	%fd319, %fd319, %fd318, %p103;
$L__BB15_164:
	// begin inline asm
	mov.u32 %r259, %laneid;
	// end inline asm
	mov.b32 	%r277, 1;
	mov.b32 	%r278, 31;
	mov.b32 	%r279, -1;
	// begin inline asm
	shfl.sync.down.b32 %r260, %r730, %r277, %r278, %r279;
	// end inline asm
	// begin inline asm
	shfl.sync.down.b32 %r265, %r266, %r277, %r278, %r279;
	// end inline asm
	mov.b64 	%rd22, %fd319;
	mov.b64 	{%r271, %r276}, %rd22;
	// begin inline asm
	shfl.sync.down.b32 %r270, %r271, %r277, %r278, %r279;
	// end inline asm
	// begin inline asm
	shfl.sync.down.b32 %r275, %r276, %r277, %r278, %r279;
	// end inline asm
	mov.b64 	%rd23, {%r270, %r275};
	mov.b64 	%fd168, %rd23;
	setp.gt.s32 	%p104, %r259, 30;
	mov.u32 	%r731, %r730;
	mov.f64 	%fd320, %fd319;
	@%p104 bra 	$L__BB15_167;
	setp.gt.f64 	%p105, %fd319, %fd168;
	mov.u32 	%r731, %r260;
	mov.f64 	%fd320, %fd168;
	@%p105 bra 	$L__BB15_167;
	setp.eq.f64 	%p106, %fd319, %fd168;
	setp.lt.s32 	%p107, %r260, %r730;
	and.pred  	%p108, %p106, %p107;
	selp.b32 	%r731, %r260, %r730, %p108;
	selp.f64 	%fd320, %fd168, %fd319, %p108;
$L__BB15_167:
	mov.b32 	%r297, 2;
	mov.b32 	%r298, 31;
	mov.b32 	%r299, -1;
	// begin inline asm
	shfl.sync.down.b32 %r280, %r731, %r297, %r298, %r299;
	// end inline asm
	// begin inline asm
	shfl.sync.down.b32 %r285, %r286, %r297, %r298, %r299;
	// end inline asm
	mov.b64 	%rd24, %fd320;
	mov.b64 	{%r291, %r296}, %rd24;
	// begin inline asm
	shfl.sync.down.b32 %r290, %r291, %r297, %r298, %r299;
	// end inline asm
	// begin inline asm
	shfl.sync.down.b32 %r295, %r296, %r297, %r298, %r299;
	// end inline asm
	mov.b64 	%rd25, {%r290, %r295};
	mov.b64 	%fd171, %rd25;
	setp.gt.s32 	%p109, %r259, 29;
	mov.u32 	%r732, %r731;
	mov.f64 	%fd321, %fd320;
	@%p109 bra 	$L__BB15_170;
	setp.gt.f64 	%p110, %fd320, %fd171;
	mov.u32 	%r732, %r280;
	mov.f64 	%fd321, %fd171;
	@%p110 bra 	$L__BB15_170;
	setp.eq.f64 	%p111, %fd320, %fd171;
	setp.lt.s32 	%p112, %r280, %r731;
	and.pred  	%p113, %p111, %p112;
	selp.b32 	%r732, %r280, %r731, %p113;
	selp.f64 	%fd321, %fd171, %fd320, %p113;
$L__BB15_170:
	mov.b32 	%r317, 4;
	mov.b32 	%r318, 31;
	mov.b32 	%r319, -1;
	// begin inline asm
	shfl.sync.down.b32 %r300, %r732, %r317, %r318, %r319;
	// end inline asm
	// begin inline asm
	shfl.sync.down.b32 %r305, %r306, %r317, %r318, %r319;
	// end inline asm
	mov.b64 	%rd26, %fd321;
	mov.b64 	{%r311, %r316}, %rd26;
	// begin inline asm
	shfl.sync.down.b32 %r310, %r311, %r317, %r318, %r319;
	// end inline asm
	// begin inline asm
	shfl.sync.down.b32 %r315, %r316, %r317, %r318, %r319;
	// end inline asm
	mov.b64 	%rd27, {%r310, %r315};
	mov.b64 	%fd174, %rd27;
	setp.gt.s32 	%p114, %r259, 27;
	mov.u32 	%r733, %r732;
	mov.f64 	%fd322, %fd321;
	@%p114 bra 	$L__BB15_173;
	setp.gt.f64 	%p115, %fd321, %fd174;
	mov.u32 	%r733, %r300;
	mov.f64 	%fd322, %fd174;
	@%p115 bra 	$L__BB15_173;
	setp.eq.f64 	%p116, %fd321, %fd174;
	setp.lt.s32 	%p117, %r300, %r732;
	and.pred  	%p118, %p116, %p117;
	selp.b32 	%r733, %r300, %r732, %p118;
	selp.f64 	%fd322, %fd174, %fd321, %p118;
$L__BB15_173:
	mov.b32 	%r337, 8;
	mov.b32 	%r338, 31;
	mov.b32 	%r339, -1;
	// begin inline asm
	shfl.sync.down.b32 %r320, %r733, %r337, %r338, %r339;
	// end inline asm
	// begin inline asm
	shfl.sync.down.b32 %r325, %r326, %r337, %r338, %r339;
	// end inline asm
	mov.b64 	%rd28, %fd322;
	mov.b64 	{%r331, %r336}, %rd28;
	// begin inline asm
	shfl.sync.down.b32 %r330, %r331, %r337, %r338, %r339;
	// end inline asm
	// begin inline asm
	shfl.sync.down.b32 %r335, %r336, %r337, %r338, %r339;
	// end inline asm
	mov.b64 	%rd29, {%r330, %r335};
	mov.b64 	%fd177, %rd29;
	setp.gt.s32 	%p119, %r259, 23;
	mov.u32 	%r738, %r733;
	mov.f64 	%fd327, %fd322;
	@%p119 bra 	$L__BB15_176;
	setp.gt.f64 	%p120, %fd322, %fd177;
	mov.u32 	%r738, %r320;
	mov.f64 	%fd327, %fd177;
	@%p120 bra 	$L__BB15_176;
	setp.eq.f64 	%p121, %fd322, %fd177;
	setp.lt.s32 	%p122, %r320, %r733;
	and.pred  	%p123, %p121, %p122;
	selp.b32 	%r738, %r320, %r733, %p123;
	selp.f64 	%fd327, %fd177, %fd322, %p123;
$L__BB15_176:
	mov.b32 	%r357, 16;
	mov.b32 	%r358, 31;
	mov.b32 	%r359, -1;
	// begin inline asm
	shfl.sync.down.b32 %r735, %r738, %r357, %r358, %r359;
	// end inline asm
	// begin inline asm
	shfl.sync.down.b32 %r345, %r346, %r357, %r358, %r359;
	// end inline asm
	mov.b64 	%rd30, %fd327;
	mov.b64 	{%r351, %r356}, %rd30;
	// begin inline asm
	shfl.sync.down.b32 %r350, %r351, %r357, %r358, %r359;
	// end inline asm
	// begin inline asm
	shfl.sync.down.b32 %r355, %r356, %r357, %r358, %r359;
	// end inline asm
	mov.b64 	%rd31, {%r350, %r355};
	mov.b64 	%fd324, %rd31;
	setp.gt.s32 	%p124, %r259, 15;
	@%p124 bra 	$L__BB15_181;
	setp.gt.f64 	%p125, %fd327, %fd324;
	@%p125 bra 	$L__BB15_179;
	setp.eq.f64 	%p126, %fd327, %fd324;
	setp.lt.s32 	%p127, %r735, %r738;
	and.pred  	%p128, %p126, %p127;
	selp.b32 	%r735, %r735, %r738, %p128;
	selp.f64 	%fd324, %fd324, %fd327, %p128;
$L__BB15_179:
	setp.ne.s32 	%p129, %r259, 0;
	mov.f64 	%fd327, %fd324;
	mov.u32 	%r738, %r735;
	@%p129 bra 	$L__BB15_181;
	shr.u32 	%r360, %r123, 1;
	and.b32  	%r361, %r360, 496;
	mov.u32 	%r362, _ZZN3cub18CUB_300001_SM_10006detail6reduce28DeviceReduceSingleTileKernelINS2_10policy_hubINS0_12KeyValuePairIidEEiNS0_6ArgMinEE10Policy1000ENS0_21ArgIndexInputIteratorIPdidEEPS6_iS7_NS2_20empty_problem_init_tIS6_EES6_N4cuda3std3__410__identityEEEvT0_T1_T2_T3_T4_T6_E12temp_storage;
	add.s32 	%r363, %r362, %r361;
	st.shared.u32 	[%r363+8], %r735;
	st.shared.f64 	[%r363+16], %fd324;
$L__BB15_181:
	bar.sync 	0;
	setp.ne.s32 	%p130, %r123, 0;
	@%p130 bra 	$L__BB15_185;
	ld.shared.u32 	%r737, [_ZZN3cub18CUB_300001_SM_10006detail6reduce28DeviceReduceSingleTileKernelINS2_10policy_hubINS0_12KeyValuePairIidEEiNS0_6ArgMinEE10Policy1000ENS0_21ArgIndexInputIteratorIPdidEEPS6_iS7_NS2_20empty_problem_init_tIS6_EES6_N4cuda3std3__410__identityEEEvT0_T1_T2_T3_T4_T6_E12temp_storage+24];
	ld.shared.f64 	%fd326, [_ZZN3cub18CUB_300001_SM_10006detail6reduce28DeviceReduceSingleTileKernelINS2_10policy_hubINS0_12KeyValuePairIidEEiNS0_6ArgMinEE10Policy1000ENS0_21ArgIndexInputIteratorIPdidEEPS6_iS7_NS2_20empty_problem_init_tIS6_EES6_N4cuda3std3__410__identityEEEvT0_T1_T2_T3_T4_T6_E12temp_storage+32];
	setp.lt.f64 	%p131, %fd326, %fd327;
	@%p131 bra 	$L__BB15_184;
	setp.eq.f64 	%p132, %fd327, %fd326;
	setp.lt.s32 	%p133, %r737, %r738;
	and.pred  	%p134, %p132, %p133;
	selp.b32 	%r737, %r737, %r738, %p134;
	selp.f64 	%fd326, %fd326, %fd327, %p134;
$L__BB15_184:
	ld.shared.u32 	%r364, [_ZZN3cub18CUB_300001_SM_10006detail6reduce28DeviceReduceSingleTileKernelINS2_10policy_hubINS0_12KeyValuePairIidEEiNS0_6ArgMinEE10Policy1000ENS0_21ArgIndexInputIteratorIPdidEEPS6_iS7_NS2_20empty_problem_init_tIS6_EES6_N4cuda3std3__410__identityEEEvT0_T1_T2_T3_T4_T6_E12temp_storage+40];
	ld.shared.f64 	%fd193, [_ZZN3cub18CUB_300001_SM_10006detail6reduce28DeviceReduceSingleTileKernelINS2_10policy_hubINS0_12KeyValuePairIidEEiNS0_6ArgMinEE10Policy1000ENS0_21ArgIndexInputIteratorIPdidEEPS6_iS7_NS2_20empty_problem_init_tIS6_EES6_N4cuda3std3__410__identityEEEvT0_T1_T2_T3_T4_T6_E12temp_storage+48];
	setp.lt.f64 	%p135, %fd193, %fd326;
	setp.eq.f64 	%p136, %fd326, %fd193;
	setp.lt.s32 	%p137, %r364, %r737;
	and.pred  	%p138, %p136, %p137;
	or.pred  	%p139, %p135, %p138;
	selp.b32 	%r366, %r364, %r737, %p139;
	selp.f64 	%fd195, %fd193, %fd326, %p139;
	ld.shared.u32 	%r368, [_ZZN3cub18CUB_300001_SM_10006detail6reduce28DeviceReduceSingleTileKernelINS2_10policy_hubINS0_12KeyValuePairIidEEiNS0_6ArgMinEE10Policy1000ENS0_21ArgIndexInputIteratorIPdidEEPS6_iS7_NS2_20empty_problem_init_tIS6_EES6_N4cuda3std3__410__identityEEEvT0_T1_T2_T3_T4_T6_E12temp_storage+56];
	ld.shared.f64 	%fd197, [_ZZN3cub18CUB_300001_SM_10006detail6reduce28DeviceReduceSingleTileKernelINS2_10policy_hubINS0_12KeyValuePairIidEEiNS0_6ArgMinEE10Policy1000ENS0_21ArgIndexInputIteratorIPdidEEPS6_iS7_NS2_20empty_problem_init_tIS6_EES6_N4cuda3std3__410__identityEEEvT0_T1_T2_T3_T4_T6_E12temp_storage+64];
	setp.lt.f64 	%p140, %fd197, %fd195;
	setp.eq.f64 	%p141, %fd195, %fd197;
	setp.lt.s32 	%p142, %r368, %r366;
	and.pred  	%p143, %p141, %p142;
	or.pred  	%p144, %p140, %p143;
	selp.b32 	%r370, %r368, %r366, %p144;
	selp.f64 	%fd199, %fd197, %fd195, %p144;
	ld.shared.u32 	%r372, [_ZZN3cub18CUB_300001_SM_10006detail6reduce28DeviceReduceSingleTileKernelINS2_10policy_hubINS0_12KeyValuePairIidEEiNS0_6ArgMinEE10Policy1000ENS0_21ArgIndexInputIteratorIPdidEEPS6_iS7_NS2_20empty_problem_init_tIS6_EES6_N4cuda3std3__410__identityEEEvT0_T1_T2_T3_T4_T6_E12temp_storage+72];
	ld.shared.f64 	%fd201, [_ZZN3cub18CUB_300001_SM_10006detail6reduce28DeviceReduceSingleTileKernelINS2_10policy_hubINS0_12KeyValuePairIidEEiNS0_6ArgMinEE10Policy1000ENS0_21ArgIndexInputIteratorIPdidEEPS6_iS7_NS2_20empty_problem_init_tIS6_EES6_N4cuda3std3__410__identityEEEvT0_T1_T2_T3_T4_T6_E12temp_storage+80];
	setp.lt.f64 	%p145, %fd201, %fd199;
	setp.eq.f64 	%p146, %fd199, %fd201;
	setp.lt.s32 	%p147, %r372, %r370;
	and.pred  	%p148, %p146, %p147;
	or.pred  	%p149, %p145, %p148;
	selp.b32 	%r374, %r372, %r370, %p149;
	selp.f64 	%fd203, %fd201, %fd199, %p149;
	ld.shared.u32 	%r376, [_ZZN3cub18CUB_300001_SM_10006detail6reduce28DeviceReduceSingleTileKernelINS2_10policy_hubINS0_12KeyValuePairIidEEiNS0_6ArgMinEE10Policy1000ENS0_21ArgIndexInputIteratorIPdidEEPS6_iS7_NS2_20empty_problem_init_tIS6_EES6_N4cuda3std3__410__identityEEEvT0_T1_T2_T3_T4_T6_E12temp_storage+88];
	ld.shared.f64 	%fd205, [_ZZN3cub18CUB_300001_SM_10006detail6reduce28DeviceReduceSingleTileKernelINS2_10policy_hubINS0_12KeyValuePairIidEEiNS0_6ArgMinEE10Policy1000ENS0_21ArgIndexInputIteratorIPdidEEPS6_iS7_NS2_20empty_problem_init_tIS6_EES6_N4cuda3std3__410__identityEEEvT0_T1_T2_T3_T4_T6_E12temp_storage+96];
	setp.lt.f64 	%p150, %fd205, %fd203;
	setp.eq.f64 	%p151, %fd203, %fd205;
	setp.lt.s32 	%p152, %r376, %r374;
	and.pred  	%p153, %p151, %p152;
	or.pred  	%p154, %p150, %p153;
	selp.b32 	%r378, %r376, %r374, %p154;
	selp.f64 	%fd207, %fd205, %fd203, %p154;
	ld.shared.u32 	%r380, [_ZZN3cub18CUB_300001_SM_10006detail6reduce28DeviceReduceSingleTileKernelINS2_10policy_hubINS0_12KeyValuePairIidEEiNS0_6ArgMinEE10Policy1000ENS0_21ArgIndexInputIteratorIPdidEEPS6_iS7_NS2_20empty_problem_init_tIS6_EES6_N4cuda3std3__410__identityEEEvT0_T1_T2_T3_T4_T6_E12temp_storage+104];
	ld.shared.f64 	%fd209, [_ZZN3cub18CUB_300001_SM_10006detail6reduce28DeviceReduceSingleTileKernelINS2_10policy_hubINS0_12KeyValuePairIidEEiNS0_6ArgMinEE10Policy1000ENS0_21ArgIndexInputIteratorIPdidEEPS6_iS7_NS2_20empty_problem_init_tIS6_EES6_N4cuda3std3__410__identityEEEvT0_T1_T2_T3_T4_T6_E12temp_storage+112];
	setp.lt.f64 	%p155, %fd209, %fd207;
	setp.eq.f64 	%p156, %fd207, %fd209;
	setp.lt.s32 	%p157, %r380, %r378;
	and.pred  	%p158, %p156, %p157;
	or.pred  	%p159, %p155, %p158;
	selp.b32 	%r382, %r380, %r378, %p159;
	selp.f64 	%fd211, %fd209, %fd207, %p159;
	ld.shared.u32 	%r384, [_ZZN3cub18CUB_300001_SM_10006detail6reduce28DeviceReduceSingleTileKernelINS2_10policy_hubINS0_12KeyValuePairIidEEiNS0_6ArgMinEE10Policy1000ENS0_21ArgIndexInputIteratorIPdidEEPS6_iS7_NS2_20empty_problem_init_tIS6_EES6_N4cuda3std3__410__identityEEEvT0_T1_T2_T3_T4_T6_E12temp_storage+120];
	ld.shared.f64 	%fd213, [_ZZN3cub18CUB_300001_SM_10006detail6reduce28DeviceReduceSingleTileKernelINS2_10policy_hubINS0_12KeyValuePairIidEEiNS0_6ArgMinEE10Policy1000ENS0_21ArgIndexInputIteratorIPdidEEPS6_iS7_NS2_20empty_problem_init_tIS6_EES6_N4cuda3std3__410__identityEEEvT0_T1_T2_T3_T4_T6_E12temp_storage+128];
	setp.lt.f64 	%p160, %fd213, %fd211;
	setp.eq.f64 	%p161, %fd211, %fd213;
	setp.lt.s32 	%p162, %r384, %r382;
	and.pred  	%p163, %p161, %p162;
	or.pred  	%p164, %p160, %p163;
	selp.b32 	%r738, %r384, %r382, %p164;
	selp.f64 	%fd327, %fd213, %fd211, %p164;
$L__BB15_185:
	mov.u32 	%r647, %tid.x;
	setp.ne.s32 	%p366, %r647, 0;
	@%p366 bra 	$L__BB15_187;
	st.global.u32 	[%rd1], %r738;
	st.global.f64 	[%rd1+8], %fd327;
$L__BB15_187:
	ret;

}
	// .globl	_ZN3cub18CUB_300001_SM_10006detail6reduce18DeviceReduceKernelINS2_10policy_hubINS0_12KeyValuePairIidEEiNS0_6ArgMinEE10Policy1000ENS0_21ArgIndexInputIteratorIPdidEEiS7_S6_N4cuda3std3__410__identityEEEvT0_PT3_T1_NS0_13GridEvenShareISK_EET2_T4_
.visible .entry _ZN3cub18CUB_300001_SM_10006detail6reduce18DeviceReduceKernelINS2_10policy_hubINS0_12KeyValuePairIidEEiNS0_6ArgMinEE10Policy1000ENS0_21ArgIndexInputIteratorIPdidEEiS7_S6_N4cuda3std3__410__identityEEEvT0_PT3_T1_NS0_13GridEvenShareISK_EET2_T4_(
	.param .align 8 .b8 _ZN3cub18CUB_300001_SM_10006detail6reduce18DeviceReduceKernelINS2_10policy_hubINS0_12KeyValuePairIidEEiNS0_6ArgMinEE10Policy1000ENS0_21ArgIndexInputIteratorIPdidEEiS7_S6_N4cuda3std3__410__identityEEEvT0_PT3_T1_NS0_13GridEvenShareISK_EET2_T4__param_0[16],
	.param .u64 .ptr .align 1 _ZN3cub18CUB_300001_SM_10006detail6reduce18DeviceReduceKernelINS2_10policy_hubINS0_12KeyValuePairIidEEiNS0_6ArgMinEE10Policy1000ENS0_21ArgIndexInputIteratorIPdidEEiS7_S6_N4cuda3std3__410__identityEEEvT0_PT3_T1_NS0_13GridEvenShareISK_EET2_T4__param_1,
	.param .u32 _ZN3cub18CUB_300001_SM_10006detail6reduce18DeviceReduceKernelINS2_10policy_hubINS0_12KeyValuePairIidEEiNS0_6ArgMinEE10Policy1000ENS0_21ArgIndexInputIteratorIPdidEEiS7_S6_N4cuda3std3__410__identityEEEvT0_PT3_T1_NS0_13GridEvenShareISK_EET2_T4__param_2,
	.param .align 4 .b8 _ZN3cub18CUB_300001_SM_10006detail6reduce18DeviceReduceKernelINS2_10policy_hubINS0_12KeyValuePairIidEEiNS0_6ArgMinEE10Policy1000ENS0_21ArgIndexInputIteratorIPdidEEiS7_S6_N4cuda3std3__410__identityEEEvT0_PT3_T1_NS0_13GridEvenShareISK_EET2_T4__param_3[40],
	.param .align 1 .b8 _ZN3cub18CUB_300001_SM_10006detail6reduce18DeviceReduceKernelINS2_10policy_hubINS0_12KeyValuePairIidEEiNS0_6ArgMinEE10Policy1000ENS0_21ArgIndexInputIteratorIPdidEEiS7_S6_N4cuda3std3__410__identityEEEvT0_PT3_T1_NS0_13GridEvenShareISK_EET2_T4__param_4[1],
	.param .align 1 .b8 _ZN3cub18CUB_300001_SM_10006detail6reduce18DeviceReduceKernelINS2_10policy_hubINS0_12KeyValuePairIidEEiNS0_6ArgMinEE10Policy1000ENS0_21ArgIndexInputIteratorIPdidEEiS7_S6_N4cuda3std3__410__identityEEEvT0_PT3_T1_NS0_13GridEvenShareISK_EET2_T4__param_5[1]
)
.maxntid 256
{
	.reg .pred 	%p<366>;
	.reg .b32 	%r<739>;
	.reg .b64 	%rd<60>;
	.reg .b64 	%fd<325>;
	// demoted variable
	.shared .align 8 .b8 _ZZN3cub18CUB_300001_SM_10006detail6reduce18DeviceReduceKernelINS2_10policy_hubINS0_12KeyValuePairIidEEiNS0_6ArgMinEE10Policy1000ENS0_21ArgIndexInputIteratorIPdidEEiS7_S6_N4cuda3std3__410__identityEEEvT0_PT3_T1_NS0_13GridEvenShareISK_EET2_T4_E12temp_storage[152];
	ld.param.u32 	%r3, [_ZN3cub18CUB_300001_SM_10006detail6reduce18DeviceReduceKernelINS2_10policy_hubINS0_12KeyValuePairIidEEiNS0_6ArgMinEE10Policy1000ENS0_21ArgIndexInputIteratorIPdidEEiS7_S6_N4cuda3std3__410__identityEEEvT0_PT3_T1_NS0_13GridEvenShareISK_EET2_T4__param_0+8];
	ld.param.u32 	%r1, [_ZN3cub18CUB_300001_SM_10006detail6reduce18DeviceReduceKernelINS2_10policy_hubINS0_12KeyValuePairIidEEiNS0_6ArgMinEE10Policy1000ENS0_21ArgIndexInputIteratorIPdidEEiS7_S6_N4cuda3std3__410__identityEEEvT0_PT3_T1_NS0_13GridEvenShareISK_EET2_T4__param_3+20];
	ld.param.u32 	%r2, [_ZN3cub18CUB_300001_SM_10006detail6reduce18DeviceReduceKernelINS2_10policy_hubINS0_12KeyValuePairIidEEiNS0_6ArgMinEE10Policy1000ENS0_21ArgIndexInputIteratorIPdidEEiS7_S6_N4cuda3std3__410__identityEEEvT0_PT3_T1_NS0_13GridEvenShareISK_EET2_T4__param_3+24];
	ld.param.u64 	%rd10, [_ZN3cub18CUB_300001_SM_10006detail6reduce18DeviceReduceKernelINS2_10policy_hubINS0_12KeyValuePairIidEEiNS0_6ArgMinEE10Policy1000ENS0_21ArgIndexInputIteratorIPdidEEiS7_S6_N4cuda3std3__410__identityEEEvT0_PT3_T1_NS0_13GridEvenShareISK_EET2_T4__param_0];
	ld.param.u64 	%rd9, [_ZN3cub18CUB_300001_SM_10006detail6reduce18DeviceReduceKernelINS2_10policy_hubINS0_12KeyValuePairIidEEiNS0_6ArgMinEE10Policy1000ENS0_21ArgIndexInputIteratorIPdidEEiS7_S6_N4cuda3std3__410__identityEEEvT0_PT3_T1_NS0_13GridEvenShareISK_EET2_T4__param_1];
	cvta.to.global.u64 	%rd1, %rd10;
	mov.u32 	%r4, %ctaid.x;
	shl.b32 	%r5, %r2, 10;
	shl.b32 	%r6, %r4, 10;
	sub.s32 	%r7, %r1, %r6;
	setp.gt.s32 	%p1, %r7, 1023;
	@%p1 bra 	$L__BB16_94;
	mov.u32 	%r8, %tid.x;
	setp.ge.s32 	%p164, %r8, %r7;
	mov.u32 	%r666, %r8;
	@%p164 bra 	$L__BB16_3;
	add.s32 	%r387, %r6, %r8;
	add.s32 	%r680, %r387, %r3;
	mul.wide.s32 	%rd30, %r680, 8;
	add.s64 	%rd31, %rd1, %rd30;
	ld.global.f64 	%fd273, [%rd31];
	add.s32 	%r666, %r8, 256;
$L__BB16_3:
	setp.ge.s32 	%p165, %r666, %r7;
	@%p165 bra 	$L__BB16_45;
	add.s32 	%r13, %r3, %r6;
	not.b32 	%r389, %r666;
	add.s32 	%r14, %r1, %r389;
	sub.s32 	%r390, %r14, %r6;
	shr.u32 	%r391, %r390, 8;
	add.s32 	%r15, %r391, 1;
	and.b32  	%r16, %r15, 7;
	setp.lt.u32 	%p166, %r390, 1792;
	@%p166 bra 	$L__BB16_24;
	add.s32 	%r655, %r666, 1024;
	add.s32 	%r392, %r3, %r666;
	add.s32 	%r654, %r392, %r6;
	and.b32  	%r393, %r15, 33554424;
	neg.s32 	%r653, %r393;
	add.s64 	%rd2, %rd1, 8192;
$L__BB16_6:
	.pragma "nounroll";
	mul.wide.s32 	%rd32, %r654, 8;
	add.s64 	%rd3, %rd2, %rd32;
	ld.global.f64 	%fd253, [%rd3+-8192];
	setp.lt.f64 	%p167, %fd253, %fd273;
	mov.u32 	%r657, %r654;
	@%p167 bra 	$L__BB16_8;
	setp.eq.f64 	%p168, %fd273, %fd253;
	setp.lt.s32 	%p169, %r654, %r680;
	and.pred  	%p170, %p168, %p169;
	selp.b32 	%r657, %r654, %r680, %p170;
	selp.f64 	%fd253, %fd253, %fd273, %p170;
$L__BB16_8:
	add.s32 	%r658, %r654, 256;
	ld.global.f64 	%fd254, [%rd3+-6144];
	setp.lt.f64 	%p171, %fd254, %fd253;
	@%p171 bra 	$L__BB16_10;
	setp.eq.f64 	%p172, %fd253, %fd254;
	setp.lt.s32 	%p173, %r658, %r657;
	and.pred  	%p174, %p172, %p173;
	selp.b32 	%r658, %r658, %r657, %p174;
	selp.f64 	%fd254, %fd254, %fd253, %p174;
$L__BB16_10:
	add.s32 	%r659, %r654, 512;
	ld.global.f64 	%fd255, [%rd3+-4096];
	setp.lt.f64 	%p175, %fd255, %fd254;
	@%p175 bra 	$L__BB16_12;
	setp.eq.f64 	%p176, %fd254, %fd255;
	setp.lt.s32 	%p177, %r659, %r658;
	and.pred  	%p178, %p176, %p177;
	selp.b32 	%r659, %r659, %r658, %p178;
	selp.f64 	%fd255, %fd255, %fd254, %p178;
$L__BB16_12:
	add.s32 	%r660, %r654, 768;
	ld.global.f64 	%fd256, [%rd3+-2048];
	setp.lt.f64 	%p179, %fd256, %fd255;
	@%p179 bra 	$L__BB16_14;
	setp.eq.f64 	%p180, %fd255, %fd256;
	setp.lt.s32 	%p181, %r660, %r659;
	and.pred  	%p182, %p180, %p181;
	selp.b32 	%r660, %r660, %r659, %p182;
	selp.f64 	%fd256, %fd256, %fd255, %p182;
$L__BB16_14:
	add.s32 	%r661, %r654, 1024;
	ld.global.f64 	%fd257, [%rd3];
	setp.lt.f64 	%p183, %fd257, %fd256;
	@%p183 bra 	$L__BB16_16;
	setp.eq.f64 	%p184, %fd256, %fd257;
	setp.lt.s32 	%p185, %r661, %r660;
	and.pred  	%p186, %p184, %p185;
	selp.b32 	%r661, %r661, %r660, %p186;
	selp.f64 	%fd257, %fd257, %fd256, %p186;
$L__BB16_16:
	add.s32 	%r662, %r654, 1280;
	ld.global.f64 	%fd258, [%rd3+2048];
	setp.lt.f64 	%p187, %fd258, %fd257;
	@%p187 bra 	$L__BB16_18;
	setp.eq.f64 	%p188, %fd257, %fd258;
	setp.lt.s32 	%p189, %r662, %r661;
	and.pred  	%p190, %p188, %p189;
	selp.b32 	%r662, %r662, %r661, %p190;
	selp.f64 	%fd258, %fd258, %fd257, %p190;
$L__BB16_18:
	add.s32 	%r663, %r654, 1536;
	ld.global.f64 	%fd259, [%rd3+4096];
	setp.lt.f64 	%p191, %fd259, %fd258;
	@%p191 bra 	$L__BB16_20;
	setp.eq.f64 	%p192, %fd258, %fd259;
	setp.lt.s32 	%p193, %r663, %r662;
	and.pred  	%p194, %p192, %p193;
	selp.b32 	%r663, %r663, %r662, %p194;
	selp.f64 	%fd259, %fd259, %fd258, %p194;
$L__BB16_20:
	add.s32 	%r680, %r654, 1792;
	ld.global.f64 	%fd273, [%rd3+6144];
	setp.lt.f64 	%p195, %fd273, %fd259;
	@%p195 bra 	$L__BB16_22;
	setp.eq.f64 	%p196, %fd259, %fd273;
	setp.lt.s32 	%p197, %r680, %r663;
	and.pred  	%p198, %p196, %p197;
	selp.b32 	%r680, %r680, %r663, %p198;
	selp.f64 	%fd273, %fd273, %fd259, %p198;
$L__BB16_22:
	add.s32 	%r655, %r655, 2048;
	add.s32 	%r654, %r654, 2048;
	add.s32 	%r653, %r653, 8;
	setp.ne.s32 	%p199, %r653, 0;
	@%p199 bra 	$L__BB16_6;
	add.s32 	%r666, %r655, -1024;
$L__BB16_24:
	setp.eq.s32 	%p200, %r16, 0;
	@%p200 bra 	$L__BB16_45;
	setp.lt.u32 	%p201, %r16, 4;
	@%p201 bra 	$L__BB16_35;
	add.s32 	%r54, %r13, %r666;
	mul.wide.s32 	%rd33, %r54, 8;
	add.s64 	%rd4, %rd1, %rd33;
	ld.global.f64 	%fd263, [%rd4];
	setp.lt.f64 	%p202, %fd263, %fd273;
	mov.u32 	%r668, %r54;
	@%p202 bra 	$L__BB16_28;
	setp.eq.f64 	%p203, %fd273, %fd263;
	setp.lt.s32 	%p204, %r54, %r680;
	and.pred  	%p205, %p203, %p204;
	selp.b32 	%r668, %r54, %r680, %p205;
	selp.f64 	%fd263, %fd263, %fd273, %p205;
$L__BB16_28:
	add.s32 	%r669, %r54, 256;
	ld.global.f64 	%fd264, [%rd4+2048];
	setp.lt.f64 	%p206, %fd264, %fd263;
	@%p206 bra 	$L__BB16_30;
	setp.eq.f64 	%p207, %fd263, %fd264;
	setp.lt.s32 	%p208, %r669, %r668;
	and.pred  	%p209, %p207, %p208;
	selp.b32 	%r669, %r669, %r668, %p209;
	selp.f64 	%fd264, %fd264, %fd263, %p209;
$L__BB16_30:
	add.s32 	%r670, %r54, 512;
	ld.global.f64 	%fd265, [%rd4+4096];
	setp.lt.f64 	%p210, %fd265, %fd264;
	@%p210 bra 	$L__BB16_32;
	setp.eq.f64 	%p211, %fd264, %fd265;
	setp.lt.s32 	%p212, %r670, %r669;
	and.pred  	%p213, %p211, %p212;
	selp.b32 	%r670, %r670, %r669, %p213;
	selp.f64 	%fd265, %fd265, %fd264, %p213;
$L__BB16_32:
	add.s32 	%r680, %r54, 768;
	ld.global.f64 	%fd273, [%rd4+6144];
	setp.lt.f64 	%p214, %fd273, %fd265;
	@%p214 bra 	$L__BB16_34;
	setp.eq.f64 	%p215, %fd265, %fd273;
	setp.lt.s32 	%p216, %r680, %r670;
	and.pred  	%p217, %p215, %p216;
	selp.b32 	%r680, %r680, %r670, %p217;
	selp.f64 	%fd273, %fd273, %fd265, %p217;
$L__BB16_34:
	add.s32 	%r666, %r666, 1024;
$L__BB16_35:
	and.b32  	%r396, %r15, 3;
	setp.eq.s32 	%p218, %r396, 0;
	@%p218 bra 	$L__BB16_45;
	setp.eq.s32 	%p219, %r396, 1;
	mov.u32 	%r679, %r680;
	mov.f64 	%fd272, %fd273;
	@%p219 bra 	$L__BB16_42;
	add.s32 	%r70, %r13, %r666;
	mul.wide.s32 	%rd34, %r70, 8;
	add.s64 	%rd5, %rd1, %rd34;
	ld.global.f64 	%fd269, [%rd5];
	setp.lt.f64 	%p220, %fd269, %fd273;
	mov.u32 	%r675, %r70;
	@%p220 bra 	$L__BB16_39;
	setp.eq.f64 	%p221, %fd273, %fd269;
	setp.lt.s32 	%p222, %r70, %r680;
	and.pred  	%p223, %p221, %p222;
	selp.b32 	%r675, %r70, %r680, %p223;
	selp.f64 	%fd269, %fd269, %fd273, %p223;
$L__BB16_39:
	add.s32 	%r680, %r70, 256;
	ld.global.f64 	%fd273, [%rd5+2048];
	setp.lt.f64 	%p224, %fd273, %fd269;
	@%p224 bra 	$L__BB16_41;
	setp.eq.f64 	%p225, %fd269, %fd273;
	setp.lt.s32 	%p226, %r680, %r675;
	and.pred  	%p227, %p225, %p226;
	selp.b32 	%r680, %r680, %r675, %p227;
	selp.f64 	%fd273, %fd273, %fd269, %p227;
$L__BB16_41:
	add.s32 	%r666, %r666, 512;
	mov.u32 	%r679, %r680;
	mov.f64 	%fd272, %fd273;
$L__BB16_42:
	and.b32  	%r397, %r14, 256;
	setp.ne.s32 	%p228, %r397, 0;
	@%p228 bra 	$L__BB16_45;
	add.s32 	%r680, %r13, %r666;
	mul.wide.s32 	%rd35, %r680, 8;
	add.s64 	%rd36, %rd1, %rd35;
	ld.global.f64 	%fd273, [%rd36];
	setp.lt.f64 	%p229, %fd273, %fd272;
	@%p229 bra 	$L__BB16_45;
	setp.eq.f64 	%p230, %fd272, %fd273;
	setp.lt.s32 	%p231, %r680, %r679;
	and.pred  	%p232, %p230, %p231;
	selp.b32 	%r680, %r680, %r679, %p232;
	selp.f64 	%fd273, %fd273, %fd272, %p232;
$L__BB16_45:
	setp.lt.s32 	%p233, %r7, 256;
	@%p233 bra 	$L__BB16_67;
	// begin inline asm
	mov.u32 %r523, %laneid;
	// end inline asm
	mov.b32 	%r541, 1;
	mov.b32 	%r542, 31;
	mov.b32 	%r543, -1;
	// begin inline asm
	shfl.sync.down.b32 %r524, %r680, %r541, %r542, %r543;
	// end inline asm
	// begin inline asm
	shfl.sync.down.b32 %r529, %r530, %r541, %r542, %r543;
	// end inline asm
	mov.b64 	%rd47, %fd273;
	mov.b64 	{%r535, %r540}, %rd47;
	// begin inline asm
	shfl.sync.down.b32 %r534, %r535, %r541, %r542, %r543;
	// end inline asm
	// begin inline asm
	shfl.sync.down.b32 %r539, %r540, %r541, %r542, %r543;
	// end inline asm
	mov.b64 	%rd48, {%r534, %r539};
	mov.b64 	%fd55, %rd48;
	setp.gt.s32 	%p304, %r523, 30;
	mov.f64 	%fd274, %fd273;
	mov.u32 	%r681, %r680;
	@%p304 bra 	$L__BB16_49;
	setp.gt.f64 	%p305, %fd273, %fd55;
	mov.f64 	%fd274, %fd55;
	mov.u32 	%r681, %r524;
	@%p305 bra 	$L__BB16_49;
	setp.eq.f64 	%p306, %fd273, %fd55;
	setp.lt.s32 	%p307, %r524, %r680;
	and.pred  	%p308, %p306, %p307;
	selp.f64 	%fd274, %fd55, %fd273, %p308;
	selp.b32 	%r681, %r524, %r680, %p308;
$L__BB16_49:
	mov.b32 	%r561, 2;
	mov.b32 	%r562, 31;
	mov.b32 	%r563, -1;
	// begin inline asm
	shfl.sync.down.b32 %r544, %r681, %r561, %r562, %r563;
	// end inline asm
	// begin inline asm
	shfl.sync.down.b32 %r549, %r550, %r561, %r562, %r563;
	// end inline asm
	mov.b64 	%rd49, %fd274;
	mov.b64 	{%r555, %r560}, %rd49;
	// begin inline asm
	shfl.sync.down.b32 %r554, %r555, %r561, %r562, %r563;
	// end inline asm
	// begin inline asm
	shfl.sync.down.b32 %r559, %r560, %r561, %r562, %r563;
	// end inline asm
	mov.b64 	%rd50, {%r554, %r559};
	mov.b64 	%fd58, %rd50;
	setp.gt.s32 	%p309, %r523, 29;
	mov.u32 	%r682, %r681;
	mov.f64 	%fd275, %fd274;
	@%p309 bra 	$L__BB16_52;
	setp.gt.f64 	%p310, %fd274, %fd58;
	mov.u32 	%r682, %r544;
	mov.f64 	%fd275, %fd58;
	@%p310 bra 	$L__BB16_52;
	setp.eq.f64 	%p311, %fd274, %fd58;
	setp.lt.s32 	%p312, %r544, %r681;
	and.pred  	%p313, %p311, %p312;
	selp.b32 	%r682, %r544, %r681, %p313;
	selp.f64 	%fd275, %fd58, %fd274, %p313;
$L__BB16_52:
	mov.b32 	%r581, 4;
	mov.b32 	%r582, 31;
	mov.b32 	%r583, -1;
	// begin inline asm
	shfl.sync.down.b32 %r564, %r682, %r581, %r582, %r583;
	// end inline asm
	// begin inline asm
	shfl.sync.down.b32 %r569, %r570, %r581, %r582, %r583;
	// end inline asm
	mov.b64 	%rd51, %fd275;
	mov.b64 	{%r575, %r580}, %rd51;
	// begin inline asm
	shfl.sync.down.b32 %r574, %r575, %r581, %r582, %r583;
	// end inline asm
	// begin inline asm
	shfl.sync.down.b32 %r579, %r580, %r581, %r582, %r583;
	// end inline asm
	mov.b64 	%rd52, {%r574, %r579};
	mov.b64 	%fd61, %rd52;
	setp.gt.s32 	%p314, %r523, 27;
	mov.u32 	%r683, %r682;
	mov.f64 	%fd276, %fd275;
	@%p314 bra 	$L__BB16_55;
	setp.gt.f64 	%p315, %fd275, %fd61;
	mov.u32 	%r683, %r564;
	mov.f64 	%fd276, %fd61;
	@%p315 bra 	$L__BB16_55;
	setp.eq.f64 	%p316, %fd275, %fd61;
	setp.lt.s32 	%p317, %r564, %r682;
	and.pred  	%p318, %p316, %p317;
	selp.b32 	%r683, %r564, %r682, %p318;
	selp.f64 	%fd276, %fd61, %fd275, %p318;
$L__BB16_55:
	mov.b32 	%r601, 8;
	mov.b32 	%r602, 31;
	mov.b32 	%r603, -1;
	// begin inline asm
	shfl.sync.down.b32 %r584, %r683, %r601, %r602, %r603;
	// end inline asm
	// begin inline asm
	shfl.sync.down.b32 %r589, %r590, %r601, %r602, %r603;
	// end inline asm
	mov.b64 	%rd53, %fd276;
	mov.b64 	{%r595, %r600}, %rd53;
	// begin inline asm
	shfl.sync.down.b32 %r594, %r595, %r601, %r602, %r603;
	// end inline asm
	// begin inline asm
	shfl.sync.down.b32 %r599, %r600, %r601, %r602, %r603;
	// end inline asm
	mov.b64 	%rd54, {%r594, %r599};
	mov.b64 	%fd64, %rd54;
	setp.gt.s32 	%p319, %r523, 23;
	mov.u32 	%r738, %r683;
	mov.f64 	%fd324, %fd276;
	@%p319 bra 	$L__BB16_58;
	setp.gt.f64 	%p320, %fd276, %fd64;
	mov.u32 	%r738, %r584;
	mov.f64 	%fd324, %fd64;
	@%p320 bra 	$L__BB16_58;
	setp.eq.f64 	%p321, %fd276, %fd64;
	setp.lt.s32 	%p322, %r584, %r683;
	and.pred  	%p323, %p321, %p322;
	selp.b32 	%r738, %r584, %r683, %p323;
	selp.f64 	%fd324, %fd64, %fd276, %p323;
$L__BB16_58:
	mov.b32 	%r621, 16;
	mov.b32 	%r622, 31;
	mov.b32 	%r623, -1;
	// begin inline asm
	shfl.sync.down.b32 %r685, %r738, %r621, %r622, %r623;
	// end inline asm
	// begin inline asm
	shfl.sync.down.b32 %r609, %r610, %r621, %r622, %r623;
	// end inline asm
	mov.b64 	%rd55, %fd324;
	mov.b64 	{%r615, %r620}, %rd55;
	// begin inline asm
	shfl.sync.down.b32 %r614, %r615, %r621, %r622, %r623;
	// end inline asm
	// begin inline asm
	shfl.sync.down.b32 %r619, %r620, %r621, %r622, %r623;
	// end inline asm
	mov.b64 	%rd56, {%r614, %r619};
	mov.b64 	%fd278, %rd56;
	setp.gt.s32 	%p324, %r523, 15;
	@%p324 bra 	$L__BB16_63;
	setp.gt.f64 	%p325, %fd324, %fd278;
	@%p325 bra 	$L__BB16_61;
	setp.eq.f64 	%p326, %fd324, %fd278;
	setp.lt.s32 	%p327, %r685, %r738;
	and.pred  	%p328, %p326, %p327;
	selp.b32 	%r685, %r685, %r738, %p328;
	selp.f64 	%fd278, %fd278, %fd324, %p328;
$L__BB16_61:
	setp.ne.s32 	%p329, %r523, 0;
	mov.f64 	%fd324, %fd278;
	mov.u32 	%r738, %r685;
	@%p329 bra 	$L__BB16_63;
	shr.u32 	%r624, %r8, 1;
	and.b32  	%r625, %r624, 496;
	mov.u32 	%r626, _ZZN3cub18CUB_300001_SM_10006detail6reduce18DeviceReduceKernelINS2_10policy_hubINS0_12KeyValuePairIidEEiNS0_6ArgMinEE10Policy1000ENS0_21ArgIndexInputIteratorIPdidEEiS7_S6_N4cuda3std3__410__identityEEEvT0_PT3_T1_NS0_13GridEvenShareISK_EET2_T4_E12temp_storage;
	add.s32 	%r627, %r626, %r625;
	st.shared.u32 	[%r627+8], %r685;
	st.shared.f64 	[%r627+16], %fd278;
$L__BB16_63:
	bar.sync 	0;
	setp.ne.s32 	%p330, %r8, 0;
	@%p330 bra 	$L__BB16_181;
	ld.shared.u32 	%r687, [_ZZN3cub18CUB_300001_SM_10006detail6reduce18DeviceReduceKernelINS2_10policy_hubINS0_12KeyValuePairIidEEiNS0_6ArgMinEE10Policy1000ENS0_21ArgIndexInputIteratorIPdidEEiS7_S6_N4cuda3std3__410__identityEEEvT0_PT3_T1_NS0_13GridEvenShareISK_EET2_T4_E12temp_storage+24];
	ld.shared.f64 	%fd280, [_ZZN3cub18CUB_300001_SM_10006detail6reduce18DeviceReduceKernelINS2_10policy_hubINS0_12KeyValuePairIidEEiNS0_6ArgMinEE10Policy1000ENS0_21ArgIndexInputIteratorIPdidEEiS7_S6_N4cuda3std3__410__identityEEEvT0_PT3_T1_NS0_13GridEvenShareISK_EET2_T4_E12temp_storage+32];
	setp.lt.f64 	%p331, %fd280, %fd324;
	@%p331 bra 	$L__BB16_66;
	setp.eq.f64 	%p332, %fd324, %fd280;
	setp.lt.s32 	%p333, %r687, %r738;
	and.pred  	%p334, %p332, %p333;
	selp.b32 	%r687, %r687, %r738, %p334;
	selp.f64 	%fd280, %fd280, %fd324, %p334;
$L__BB16_66:
	ld.shared.u32 	%r628, [_ZZN3cub18CUB_300001_SM_10006detail6reduce18DeviceReduceKernelINS2_10policy_hubINS0_12KeyValuePairIidEEiNS0_6ArgMinEE10Policy1000ENS0_21ArgIndexInputIteratorIPdidEEiS7_S6_N4cuda3std3__410__identityEEEvT0_PT3_T1_NS0_13GridEvenShareISK_EET2_T4_E12temp_storage+40];
	ld.shared.f64 	%fd229, [_ZZN3cub18CUB_300001_SM_10006detail6reduce18DeviceReduceKernelINS2_10policy_hubINS0_12KeyValuePairIidEEiNS0_6ArgMinEE10Policy1000ENS0_21ArgIndexInputIteratorIPdidEEiS7_S6_N4cuda3std3__410__identityEEEvT0_PT3_T1_NS0_13GridEvenShareISK_EET2_T4_E12temp_storage+48];
	setp.lt.f64 	%p335, %fd229, %fd280;
	setp.eq.f64 	%p336, %fd280, %fd229;
	setp.lt.s32 	%p337, %r628, %r687;
	and.pred  	%p338, %p336, %p337;
	or.pred  	%p339, %p335, %p338;
	selp.b32 	%r630, %r628, %r687, %p339;
	selp.f64 	%fd231, %fd229, %fd280, %p339;
	ld.shared.u32 	%r632, [_ZZN3cub18CUB_300001_SM_10006detail6reduce18DeviceReduceKernelINS2_10policy_hubINS0_12KeyValuePairIidEEiNS0_6ArgMinEE10Policy1000ENS0_21ArgIndexInputIteratorIPdidEEiS7_S6_N4cuda3std3__410__identityEEEvT0_PT3_T1_NS0_13GridEvenShareISK_EET2_T4_E12temp_storage+56];
	ld.shared.f64 	%fd233, [_ZZN3cub18CUB_300001_SM_10006detail6reduce18DeviceReduceKernelINS2_10policy_hubINS0_12KeyValuePairIidEEiNS0_6ArgMinEE10Policy1000ENS0_21ArgIndexInputIteratorIPdidEEiS7_S6_N4cuda3std3__410__identityEEEvT0_PT3_T1_NS0_13GridEvenShareISK_EET2_T4_E12temp_storage+64];
	setp.lt.f64 	%p340, %fd233, %fd231;
	setp.eq.f64 	%p341, %fd231, %fd233;
	setp.lt.s32 	%p342, %r632, %r630;
	and.pred  	%p343, %p341, %p342;
	or.pred  	%p344, %p340, %p343;
	selp.b32 	%r634, %r632, %r630, %p344;
	selp.f64 	%fd235, %fd233, %fd231, %p344;
	ld.shared.u32 	%r636, [_ZZN3cub18CUB_300001_SM_10006detail6reduce18DeviceReduceKernelINS2_10policy_hubINS0_12KeyValuePairIidEEiNS0_6ArgMinEE10Policy1000ENS0_21ArgIndexInputIteratorIPdidEEiS7_S6_N4cuda3std3__410__identityEEEvT0_PT3_T1_NS0_13GridEvenShareISK_EET2_T4_E12temp_storage+72];
	ld.shared.f64 	%fd237, [_ZZN3cub18CUB_300001_SM_10006detail6reduce18DeviceReduceKernelINS2_10policy_hubINS0_12KeyValuePairIidEEiNS0_6ArgMinEE10Policy1000ENS0_21ArgIndexInputIteratorIPdidEEiS7_S6_N4cuda3std3__410__identityEEEvT0_PT3_T1_NS0_13GridEvenShareISK_EET2_T4_E12temp_storage+80];
	setp.lt.f64 	%p345, %fd237, %fd235;
	setp.eq.f64 	%p346, %fd235, %fd237;
	setp.lt.s32 	%p347, %r636, %r634;
	and.pred  	%p348, %p346, %p347;
	or.pred  	%p349, %p345, %p348;
	selp.b32 	%r638, %r636, %r634, %p349;
	selp.f64 	%fd239, %fd237, %fd235, %p349;
	ld.shared.u32 	%r640, [_ZZN3cub18CUB_300001_SM_10006detail6reduce18DeviceReduceKernelINS2_10policy_hubINS0_12KeyValuePairIidEEiNS0_6ArgMinEE10Policy1000ENS0_21ArgIndexInputIteratorIPdidEEiS7_S6_N4cuda3std3__410__identityEEEvT0_PT3_T1_NS0_13GridEvenShareISK_EET2_T4_E12temp_storage+88];
	ld.shared.f64 	%fd241, [_ZZN3cub18CUB_300001_SM_10006detail6reduce18DeviceReduceKernelINS2_10policy_hubINS0_12KeyValuePairIidEEiNS0_6ArgMinEE10Policy1000ENS0_21ArgIndexInputIteratorIPdidEEiS7_S6_N4cuda3std3__410__identityEEEvT0_PT3_T1_NS0_13GridEvenShareISK_EET2_T4_E12temp_storage+96];
	setp.lt.f64 	%p350, %fd241, %fd239;
	setp.eq.f64 	%p351, %fd239, %fd241;
	setp.lt.s32 	%p352, %r640, %r638;
	and.pred  	%p353, %p351, %p352;
	or.pred  	%p354, %p350, %p353;
	selp.b32 	%r642, %r640, %r638, %p354;
	selp.f64 	%fd243, %fd241, %fd239, %p354;
	ld.shared.u32 	%r644, [_ZZN3cub18CUB_300001_SM_10006detail6reduce18DeviceReduceKernelINS2_10policy_hubINS0_12KeyValuePairIidEEiNS0_6ArgMinEE10Policy1000ENS0_21ArgIndexInputIteratorIPdidEEiS7_S6_N4cuda3std3__410__identityEEEvT0_PT3_T1_NS0_13GridEvenShareISK_EET2_T4_E12temp_storage+104];
	ld.shared.f64 	%fd245, [_ZZN3cub18CUB_300001_SM_10006detail6reduce18DeviceReduceKernelINS2_10policy_hubINS0_12KeyValuePairIidEEiNS0_6ArgMinEE10Policy1000ENS0_21ArgIndexInputIteratorIPdidEEiS7_S6_N4cuda3std3__410__identityEEEvT0_PT3_T1_NS0_13GridEvenShareISK_EET2_T4_E12temp_storage+112];
	setp.lt.f64 	%p355, %fd245, %fd243;
	setp.eq.f64 	%p356, %fd243, %fd245;
	setp.lt.s32 	%p357, %r644, %r642;
	and.pred  	%p358, %p356, %p357;
	or.pred  	%p359, %p355, %p358;
	selp.b32 	%r646, %r644, %r642, %p359;
	selp.f64 	%fd247, %fd245, %fd243, %p359;
	ld.shared.u32 	%r648, [_ZZN3cub18CUB_300001_SM_10006detail6reduce18DeviceReduceKernelINS2_10policy_hubINS0_12KeyValuePairIidEEiNS0_6ArgMinEE10Policy1000ENS0_21ArgIndexInputIteratorIPdidEEiS7_S6_N4cuda3std3__410__identityEEEvT0_PT3_T1_NS0_13GridEvenShareISK_EET2_T4_E12temp_storage+120];
	ld.shared.f64 	%fd249, [_ZZN3cub18CUB_300001_SM_10006detail6reduce18DeviceReduceKernelINS2_10policy_hubINS0_12KeyValuePairIidEEiNS0_6ArgMinEE10Policy1000ENS0_21ArgIndexInputIteratorIPdidEEiS7_S6_N4cuda3std3__410__identityEEEvT0_PT3_T1_NS0_13GridEvenShareISK_EET2_T4_E12temp_storage+128];
	setp.lt.f64 	%p360, %fd249, %fd247;
	setp.eq.f64 	%p361, %fd247, %fd249;
	setp.lt.s32 	%p362, %r648, %r646;
	and.pred  	%p363, %p361, %p362;
	or.pred  	%p364, %p360, %p363;
	selp.b32 	%r738, %r648, %r646, %p364;
	selp.f64 	%fd324, %fd249, %fd247, %p364;
	bra.uni 	$L__BB16_181;
$L__BB16_67:
	// begin inline asm
	mov.u32 %r398, %laneid;
	// end inline asm
	and.b32  	%r419, %r8, 992;
	add.s32 	%r420, %r419, 32;
	setp.gt.s32 	%p234, %r420, %r7;
	not.b32 	%r421, %r419;
	add.s32 	%r422, %r7, %r421;
	selp.b32 	%r417, %r422, 31, %p234;
	mov.b32 	%r416, 1;
	mov.b32 	%r418, -1;
	// begin inline asm
	shfl.sync.down.b32 %r399, %r680, %r416, %r417, %r418;
	// end inline asm
	// begin inline asm
	shfl.sync.down.b32 %r404, %r405, %r416, %r417, %r418;
	// end inline asm
	mov.b64 	%rd37, %fd273;
	mov.b64 	{%r410, %r415}, %rd37;
	// begin inline asm
	shfl.sync.down.b32 %r409, %r410, %r416, %r417, %r418;
	// end inline asm
	// begin inline asm
	shfl.sync.down.b32 %r414, %r415, %r416, %r417, %r418;
	// end inline asm
	mov.b64 	%rd38, {%r409, %r414};
	mov.b64 	%fd75, %rd38;
	setp.ge.s32 	%p235, %r398, %r417;
	mov.u32 	%r688, %r680;
	mov.f64 	%fd281, %fd273;
	@%p235 bra 	$L__BB16_70;
	setp.gt.f64 	%p236, %fd273, %fd75;
	mov.u32 	%r688, %r399;
	mov.f64 	%fd281, %fd75;
	@%p236 bra 	$L__BB16_70;
	setp.eq.f64 	%p237, %fd273, %fd75;
	setp.lt.s32 	%p238, %r399, %r680;
	and.pred  	%p239, %p237, %p238;
	selp.b32 	%r688, %r399, %r680, %p239;
	selp.f64 	%fd281, %fd75, %fd273, %p239;
$L__BB16_70:
	mov.b32 	%r440, 2;
	mov.b32 	%r442, -1;
	// begin inline asm
	shfl.sync.down.b32 %r423, %r688, %r440, %r417, %r442;
	// end inline asm
	// begin inline asm
	shfl.sync.down.b32 %r428, %r429, %r440, %r417, %r442;
	// end inline asm
	mov.b64 	%rd39, %fd281;
	mov.b64 	{%r434, %r439}, %rd39;
	// begin inline asm
	shfl.sync.down.b32 %r433, %r434, %r440, %r417, %r442;
	// end inline asm
	// begin inline asm
	shfl.sync.down.b32 %r438, %r439, %r440, %r417, %r442;
	// end inline asm
	mov.b64 	%rd40, {%r433, %r438};
	mov.b64 	%fd78, %rd40;
	add.s32 	%r443, %r398, 2;
	setp.gt.s32 	%p240, %r443, %r417;
	mov.u32 	%r689, %r688;
	mov.f64 	%fd282, %fd281;
	@%p240 bra 	$L__BB16_73;
	setp.gt.f64 	%p241, %fd281, %fd78;
	mov.u32 	%r689, %r423;
	mov.f64 	%fd282, %fd78;
	@%p241 bra 	$L__BB16_73;
	setp.eq.f64 	%p242, %fd281, %fd78;
	setp.lt.s32 	%p243, %r423, %r688;
	and.pred  	%p244, %p242, %p243;
	selp.b32 	%r689, %r423, %r688, %p244;
	selp.f64 	%fd282, %fd78, %fd281, %p244;
$L__BB16_73:
	mov.b32 	%r461, 4;
	mov.b32 	%r463, -1;
	// begin inline asm
	shfl.sync.down.b32 %r444, %r689, %r461, %r417, %r463;
	// end inline asm
	// begin inline asm
	shfl.sync.down.b32 %r449, %r450, %r461, %r417, %r463;
	// end inline asm
	mov.b64 	%rd41, %fd282;
	mov.b64 	{%r455, %r460}, %rd41;
	// begin inline asm
	shfl.sync.down.b32 %r454, %r455, %r461, %r417, %r463;
	// end inline asm
	// begin inline asm
	shfl.sync.down.b32 %r459, %r460, %r461, %r417, %r463;
	// end inline asm
	mov.b64 	%rd42, {%r454, %r459};
	mov.b64 	%fd81, %rd42;
	add.s32 	%r464, %r398, 4;
	setp.gt.s32 	%p245, %r464, %r417;
	mov.u32 	%r690, %r689;
	mov.f64 	%fd283, %fd282;
	@%p245 bra 	$L__BB16_76;
	setp.gt.f64 	%p246, %fd282, %fd81;
	mov.u32 	%r690, %r444;
	mov.f64 	%fd283, %fd81;
	@%p246 bra 	$L__BB16_76;
	setp.eq.f64 	%p247, %fd282, %fd81;
	setp.lt.s32 	%p248, %r444, %r689;
	and.pred  	%p249, %p247, %p248;
	selp.b32 	%r690, %r444, %r689, %p249;
	selp.f64 	%fd283, %fd81, %fd282, %p249;
$L__BB16_76:
	mov.b32 	%r482, 8;
	mov.b32 	%r484, -1;
	// begin inline asm
	shfl.sync.down.b32 %r465, %r690, %r482, %r417, %r484;
	// end inline asm
	// begin inline asm
	shfl.sync.down.b32 %r470, %r471, %r482, %r417, %r484;
	// end inline asm
	mov.b64 	%rd43, %fd283;
	mov.b64 	{%r476, %r481}, %rd43;
	// begin inline asm
	shfl.sync.down.b32 %r475, %r476, %r482, %r417, %r484;
	// end inline asm
	// begin inline asm
	shfl.sync.down.b32 %r480, %r481, %r482, %r417, %r484;
	// end inline asm
	mov.b64 	%rd44, {%r475, %r480};
	mov.b64 	%fd84, %rd44;
	add.s32 	%r485, %r398, 8;
	setp.gt.s32 	%p250, %r485, %r417;
	mov.u32 	%r691, %r690;
	mov.f64 	%fd284, %fd283;
	@%p250 bra 	$L__BB16_79;
	setp.gt.f64 	%p251, %fd283, %fd84;
	mov.u32 	%r691, %r465;
	mov.f64 	%fd284, %fd84;
	@%p251 bra 	$L__BB16_79;
	setp.eq.f64 	%p252, %fd283, %fd84;
	setp.lt.s32 	%p253, %r465, %r690;
	and.pred  	%p254, %p252, %p253;
	selp.b32 	%r691, %r465, %r690, %p254;
	selp.f64 	%fd284, %fd84, %fd283, %p254;
$L__BB16_79:
	mov.b32 	%r503, 16;
	mov.b32 	%r505, -1;
	// begin inline asm
	shfl.sync.down.b32 %r486, %r691, %r503, %r417, %r505;
	// end inline asm
	// begin inline asm
	shfl.sync.down.b32 %r491, %r492, %r503, %r417, %r505;
	// end inline asm
	mov.b64 	%rd45, %fd284;
	mov.b64 	{%r497, %r502}, %rd45;
	// begin inline asm
	shfl.sync.down.b32 %r496, %r497, %r503, %r417, %r505;
	// end inline asm
	// begin inline asm
	shfl.sync.down.b32 %r501, %r502, %r503, %r417, %r505;
	// end inline asm
	mov.b64 	%rd46, {%r496, %r501};
	mov.b64 	%fd87, %rd46;
	add.s32 	%r506, %r398, 16;
	setp.gt.s32 	%p255, %r506, %r417;
	mov.u32 	%r738, %r691;
	mov.f64 	%fd324, %fd284;
	@%p255 bra 	$L__BB16_82;
	setp.gt.f64 	%p256, %fd284, %fd87;
	mov.u32 	%r738, %r486;
	mov.f64 	%fd324, %fd87;
	@%p256 bra 	$L__BB16_82;
	setp.eq.f64 	%p257, %fd284, %fd87;
	setp.lt.s32 	%p258, %r486, %r691;
	and.pred  	%p259, %p257, %p258;
	selp.b32 	%r738, %r486, %r691, %p259;
	selp.f64 	%fd324, %fd87, %fd284, %p259;
$L__BB16_82:
	setp.ne.s32 	%p260, %r398, 0;
	@%p260 bra 	$L__BB16_84;
	shr.u32 	%r507, %r8, 1;
	and.b32  	%r508, %r507, 496;
	mov.u32 	%r509, _ZZN3cub18CUB_300001_SM_10006detail6reduce18DeviceReduceKernelINS2_10policy_hubINS0_12KeyValuePairIidEEiNS0_6ArgMinEE10Policy1000ENS0_21ArgIndexInputIteratorIPdidEEiS7_S6_N4cuda3std3__410__identityEEEvT0_PT3_T1_NS0_13GridEvenShareISK_EET2_T4_E12temp_storage;
	add.s32 	%r510, %r509, %r508;
	st.shared.u32 	[%r510+8], %r738;
	st.shared.f64 	[%r510+16], %fd324;
$L__BB16_84:
	bar.sync 	0;
	setp.ne.s32 	%p261, %r8, 0;
	setp.lt.s32 	%p262, %r7, 33;
	or.pred  	%p263, %p261, %p262;
	@%p263 bra 	$L__BB16_181;
	ld.shared.u32 	%r693, [_ZZN3cub18CUB_300001_SM_10006detail6reduce18DeviceReduceKernelINS2_10policy_hubINS0_12KeyValuePairIidEEiNS0_6ArgMinEE10Policy1000ENS0_21ArgIndexInputIteratorIPdidEEiS7_S6_N4cuda3std3__410__identityEEEvT0_PT3_T1_NS0_13GridEvenShareISK_EET2_T4_E12temp_storage+24];
	ld.shared.f64 	%fd286, [_ZZN3cub18CUB_300001_SM_10006detail6reduce18DeviceReduceKernelINS2_10policy_hubINS0_12KeyValuePairIidEEiNS0_6ArgMinEE10Policy1000ENS0_21ArgIndexInputIteratorIPdidEEiS7_S6_N4cuda3std3__410__identityEEEvT0_PT3_T1_NS0_13GridEvenShareISK_EET2_T4_E12temp_storage+32];
	setp.lt.f64 	%p264, %fd286, %fd324;
	@%p264 bra 	$L__BB16_87;
	setp.eq.f64 	%p265, %fd324, %fd286;
	setp.lt.s32 	%p266, %r693, %r738;
	and.pred  	%p267, %p265, %p266;
	selp.b32 	%r693, %r693, %r738, %p267;
	selp.f64 	%fd286, %fd286, %fd324, %p267;
$L__BB16_87:
	setp.lt.u32 	%p268, %r7, 65;
	mov.u32 	%r738, %r693;
	mov.f64 	%fd324, %fd286;
	@%p268 bra 	$L__BB16_181;
	ld.shared.u32 	%r511, [_ZZN3cub18CUB_300001_SM_10006detail6reduce18DeviceReduceKernelINS2_10policy_hubINS0_12KeyValuePairIidEEiNS0_6ArgMinEE10Policy1000ENS0_21ArgIndexInputIteratorIPdidEEiS7_S6_N4cuda3std3__410__identityEEEvT0_PT3_T1_NS0_13GridEvenShareISK_EET2_T4_E12temp_storage+40];
	ld.shared.f64 	%fd217, [_ZZN3cub18CUB_300001_SM_10006detail6reduce18DeviceReduceKernelINS2_10policy_hubINS0_12KeyValuePairIidEEiNS0_6ArgMinEE10Policy1000ENS0_21ArgIndexInputIteratorIPdidEEiS7_S6_N4cuda3std3__410__identityEEEvT0_PT3_T1_NS0_13GridEvenShareISK_EET2_T4_E12temp_storage+48];
	setp.lt.f64 	%p269, %fd217, %fd286;
	setp.eq.f64 	%p270, %fd286, %fd217;
	setp.lt.s32 	%p271, %r511, %r693;
	and.pred  	%p272, %p270, %p271;
	or.pred  	%p273, %p269, %p272;
	selp.b32 	%r738, %r511, %r693, %p273;
	selp.f64 	%fd324, %fd217, %fd286, %p273;
	setp.lt.u32 	%p274, %r7, 97;
	@%p274 bra 	$L__BB16_181;
	ld.shared.u32 	%r513, [_ZZN3cub18CUB_300001_SM_10006detail6reduce18DeviceReduceKernelINS2_10policy_hubINS0_12KeyValuePairIidEEiNS0_6ArgMinEE10Policy1000ENS0_21ArgIndexInputIteratorIPdidEEiS7_S6_N4cuda3std3__410__identityEEEvT0_PT3_T1_NS0_13GridEvenShareISK_EET2_T4_E12temp_storage+56];
	ld.shared.f64 	%fd219, [_ZZN3cub18CUB_300001_SM_10006detail6reduce18DeviceReduceKernelINS2_10policy_hubINS0_12KeyValuePairIidEEiNS0_6ArgMinEE10Policy1000ENS0_21ArgIndexInputIteratorIPdidEEiS7_S6_N4cuda3std3__410__identityEEEvT0_PT3_T1_NS0_13GridEvenShareISK_EET2_T4_E12temp_storage+64];
	setp.lt.f64 	%p275, %fd219, %fd324;
	setp.eq.f64 	%p276, %fd324, %fd219;
	setp.lt.s32 	%p277, %r513, %r738;
	and.pred  	%p278, %p276, %p277;
	or.pred  	%p279, %p275, %p278;
	selp.b32 	%r738, %r513, %r738, %p279;
	selp.f64 	%fd324, %fd219, %fd324, %p279;
	setp.lt.u32 	%p280, %r7, 129;
	@%p280 bra 	$L__BB16_181;
	ld.shared.u32 	%r515, [_ZZN3cub18CUB_300001_SM_10006detail6reduce18DeviceReduceKernelINS2_10policy_hubINS0_12KeyValuePairIidEEiNS0_6ArgMinEE10Policy1000ENS0_21ArgIndexInputIteratorIPdidEEiS7_S6_N4cuda3std3__410__identityEEEvT0_PT3_T1_NS0_13GridEvenShareISK_EET2_T4_E12temp_storage+72];
	ld.shared.f64 	%fd221, [_ZZN3cub18CUB_300001_SM_10006detail6reduce18DeviceReduceKernelINS2_10policy_hubINS0_12KeyValuePairIidEEiNS0_6ArgMinEE10Policy1000ENS0_21ArgIndexInputIteratorIPdidEEiS7_S6_N4cuda3std3__410__identityEEEvT0_PT3_T1_NS0_13GridEvenShareISK_EET2_T4_E12temp_storage+80];
	setp.lt.f64 	%p281, %fd221, %fd324;
	setp.eq.f64 	%p282, %fd324, %fd221;
	setp.lt.s32 	%p283, %r515, %r738;
	and.pred  	%p284, %p282, %p283;
	or.pred  	%p285, %p281, %p284;
	selp.b32 	%r738, %r515, %r738, %p285;
	selp.f64 	%fd324, %fd221, %fd324, %p285;
	setp.lt.u32 	%p286, %r7, 161;
	@%p286 bra 	$L__BB16_181;
	ld.shared.u32 	%r517, [_ZZN3cub18CUB_300001_SM_10006detail6reduce18DeviceReduceKernelINS2_10policy_hubINS0_12KeyValuePairIidEEiNS0_6ArgMinEE10Policy1000ENS0_21ArgIndexInputIteratorIPdidEEiS7_S6_N4cuda3std3__410__identityEEEvT0_PT3_T1_NS0_13GridEvenShareISK_EET2_T4_E12temp_storage+88];
	ld.shared.f64 	%fd223, [_ZZN3cub18CUB_300001_SM_10006detail6reduce18DeviceReduceKernelINS2_10policy_hubINS0_12KeyValuePairIidEEiNS0_6ArgMinEE10Policy1000ENS0_21ArgIndexInputIteratorIPdidEEiS7_S6_N4cuda3std3__410__identityEEEvT0_PT3_T1_NS0_13GridEvenShareISK_EET2_T4_E12temp_storage+96];
	setp.lt.f64 	%p287, %fd223, %fd324;
	setp.eq.f64 	%p288, %fd324, %fd223;
	setp.lt.s32 	%p289, %r517, %r738;
	and.pred  	%p290, %p288, %p289;
	or.pred  	%p291, %p287, %p290;
	selp.b32 	%r738, %r517, %r738, %p291;
	selp.f64 	%fd324, %fd223, %fd324, %p291;
	setp.lt.u32 	%p292, %r7, 193;
	@%p292 bra 	$L__BB16_181;
	ld.shared.u32 	%r519, [_ZZN3cub18CUB_300001_SM_10006detail6reduce18DeviceReduceKernelINS2_10policy_hubINS0_12KeyValuePairIidEEiNS0_6ArgMinEE10Policy1000ENS0_21ArgIndexInputIteratorIPdidEEiS7_S6_N4cuda3std3__410__identityEEEvT0_PT3_T1_NS0_13GridEvenShareISK_EET2_T4_E12temp_storage+104];
	ld.shared.f64 	%fd225, [_ZZN3cub18CUB_300001_SM_10006detail6reduce18DeviceReduceKernelINS2_10policy_hubINS0_12KeyValuePairIidEEiNS0_6ArgMinEE10Policy1000ENS0_21ArgIndexInputIteratorIPdidEEiS7_S6_N4cuda3std3__410__identityEEEvT0_PT3_T1_NS0_13GridEvenShareISK_EET2_T4_E12temp_storage+112];
	setp.lt.f64 	%p293, %fd225, %fd324;
	setp.eq.f64 	%p294, %fd324, %fd225;
	setp.lt.s32 	%p295, %r519, %r738;
	and.pred  	%p296, %p294, %p295;
	or.pred  	%p297, %p293, %p296;
	selp.b32 	%r738, %r519, %r738, %p297;
	selp.f64 	%fd324, %fd225, %fd324, %p297;
	setp.lt.u32 	%p298, %r7, 225;
	@%p298 bra 	$L__BB16_181;
	ld.shared.u32 	%r521, [_ZZN3cub18CUB_300001_SM_10006detail6reduce18DeviceReduceKernelINS2_10policy_hubINS0_12KeyValuePairIidEEiNS0_6ArgMinEE10Policy1000ENS0_21ArgIndexInputIteratorIPdidEEiS7_S6_N4cuda3std3__410__identityEEEvT0_PT3_T1_NS0_13GridEvenShareISK_EET2_T4_E12temp_storage+120];
	ld.shared.f64 	%fd227, [_ZZN3cub18CUB_300001_SM_10006detail6reduce18DeviceReduceKernelINS2_10policy_hubINS0_12KeyValuePairIidEEiNS0_6ArgMinEE10Policy1000ENS0_21ArgIndexInputIteratorIPdidEEiS7_S6_N4cuda3std3__410__identityEEEvT0_PT3_T1_NS0_13GridEvenShareISK_EET2_T4_E12temp_storage+128];
	setp.lt.f64 	%p299, %fd227, %fd324;
	setp.eq.f64 	%p300, %fd324, %fd227;
	setp.lt.s32 	%p301, %r521, %r738;
	and.pred  	%p302, %p300, %p301;
	or.pred  	%p303, %p299, %p302;
	selp.b32 	%r738, %r521, %r738, %p303;
	selp.f64 	%fd324, %fd227, %fd324, %p303;
	bra.uni 	$L__BB16_181;
$L__BB16_94:
	mov.u32 	%r130, %tid.x;
	add.s32 	%r241, %r6, %r130;
	add.s32 	%r730, %r241, %r3;
	mul.wide.s32 	%rd11, %r730, 8;
	add.s64 	%rd12, %rd1, %rd11;
	ld.global.f64 	%fd316, [%rd12];
	ld.global.f64 	%fd100, [%rd12+2048];
	add.s32 	%r132, %r730, 512;
	ld.global.f64 	%fd101, [%rd12+4096];
	add.s32 	%r133, %r730, 768;
	ld.global.f64 	%fd102, [%rd12+6144];
	setp.lt.f64 	%p2, %fd100, %fd316;
	@%p2 bra 	$L__BB16_96;
	setp.neu.f64 	%p3, %fd316, %fd100;
	setp.lt.s32 	%p4, %r730, 2147483392;
	or.pred  	%p5, %p3, %p4;
	@%p5 bra 	$L__BB16_97;
$L__BB16_96:
	add.s32 	%r730, %r730, 256;
	mov.f64 	%fd316, %fd100;
$L__BB16_97:
	setp.lt.f64 	%p6, %fd101, %fd316;
	@%p6 bra 	$L__BB16_99;
	setp.neu.f64 	%p7, %fd316, %fd101;
	setp.ge.s32 	%p8, %r132, %r730;
	or.pred  	%p9, %p7, %p8;
	@%p9 bra 	$L__BB16_100;
$L__BB16_99:
	mov.u32 	%r730, %r132;
	mov.f64 	%fd316, %fd101;
$L__BB16_100:
	setp.lt.f64 	%p10, %fd102, %fd316;
	@%p10 bra 	$L__BB16_102;
	setp.neu.f64 	%p11, %fd316, %fd102;
	setp.ge.s32 	%p12, %r133, %r730;
	or.pred  	%p13, %p11, %p12;
	@%p13 bra 	$L__BB16_103;
$L__BB16_102:
	mov.u32 	%r730, %r133;
	mov.f64 	%fd316, %fd102;
$L__BB16_103:
	setp.lt.s32 	%p14, %r7, %r5;
	@%p14 bra 	$L__BB16_160;
	add.s32 	%r138, %r1, -1024;
	add.s32 	%r139, %r3, %r130;
	mov.b32 	%r697, 0;
	mov.u32 	%r699, %r6;
$L__BB16_105:
	add.s32 	%r699, %r699, %r5;
	setp.gt.s32 	%p15, %r699, %r138;
	@%p15 bra 	$L__BB16_119;
	add.s32 	%r144, %r139, %r699;
	mul.wide.s32 	%rd13, %r144, 8;
	add.s64 	%rd14, %rd1, %rd13;
	ld.global.f64 	%fd107, [%rd14];
	add.s32 	%r145, %r144, 256;
	ld.global.f64 	%fd108, [%rd14+2048];
	add.s32 	%r146, %r144, 512;
	ld.global.f64 	%fd109, [%rd14+4096];
	add.s32 	%r147, %r144, 768;
	ld.global.f64 	%fd110, [%rd14+6144];
	setp.lt.f64 	%p16, %fd107, %fd316;
	@%p16 bra 	$L__BB16_108;
	setp.neu.f64 	%p17, %fd316, %fd107;
	setp.ge.s32 	%p18, %r144, %r730;
	or.pred  	%p19, %p17, %p18;
	@%p19 bra 	$L__BB16_109;
$L__BB16_108:
	mov.u32 	%r730, %r144;
	mov.f64 	%fd316, %fd107;
$L__BB16_109:
	setp.lt.f64 	%p20, %fd108, %fd316;
	@%p20 bra 	$L__BB16_111;
	setp.neu.f64 	%p21, %fd316, %fd108;
	setp.ge.s32 	%p22, %r145, %r730;
	or.pred  	%p23, %p21, %p22;
	@%p23 bra 	$L__BB16_112;
$L__BB16_111:
	mov.u32 	%r730, %r145;
	mov.f64 	%fd316, %fd108;
$L__BB16_112:
	setp.lt.f64 	%p24, %fd109, %fd316;
	@%p24 bra 	$L__BB16_114;
	setp.neu.f64 	%p25, %fd316, %fd109;
	setp.ge.s32 	%p26, %r146, %r730;
	or.pred  	%p27, %p25, %p26;
	@%p27 bra 	$L__BB16_115;
$L__BB16_114:
	mov.u32 	%r730, %r146;
	mov.f64 	%fd316, %fd109;
$L__BB16_115:
	setp.lt.f64 	%p28, %fd110, %fd316;
	@%p28 bra 	$L__BB16_117;
	setp.neu.f64 	%p29, %fd316, %fd110;
	setp.ge.s32 	%p30, %r147, %r730;
	or.pred  	%p31, %p29, %p30;
	@%p31 bra 	$L__BB16_118;
$L__BB16_117:
	mov.u32 	%r730, %r147;
	mov.f64 	%fd316, %fd110;
$L__BB16_118:
	sub.s32 	%r243, %r1, %r699;
	setp.lt.s32 	%p32, %r243, %r5;
	add.s32 	%r697, %r697, 1;
	@%p32 bra 	$L__BB16_160;
	bra.uni 	$L__BB16_105;
$L__BB16_119:
	setp.le.s32 	%p33, %r1, %r699;
	sub.s32 	%r244, %r1, %r699;
	setp.ge.s32 	%p34, %r130, %r244;
	or.pred  	%p35, %p33, %p34;
	@%p35 bra 	$L__BB16_160;
	add.s32 	%r153, %r699, %r3;
	not.b32 	%r247, %r130;
	add.s32 	%r154, %r1, %r247;
	add.s32 	%r248, %r5, %r6;
	sub.s32 	%r249, %r154, %r248;
	mul.lo.s32 	%r250, %r2, %r697;
	shl.b32 	%r251, %r250, 10;
	sub.s32 	%r252, %r249, %r251;
	shr.u32 	%r253, %r252, 8;
	add.s32 	%r155, %r253, 1;
	and.b32  	%r156, %r155, 7;
	setp.lt.u32 	%p36, %r252, 1792;
	mov.u32 	%r716, %r130;
	@%p36 bra 	$L__BB16_139;
	and.b32  	%r157, %r155, 33554424;
	mov.b32 	%r706, 0;
	mov.u32 	%r716, %r130;
$L__BB16_122:
	.pragma "nounroll";
	add.s32 	%r161, %r153, %r716;
	mul.wide.s32 	%rd15, %r161, 8;
	add.s64 	%rd6, %rd1, %rd15;
	ld.global.f64 	%fd296, [%rd6];
	setp.lt.f64 	%p37, %fd296, %fd316;
	mov.u32 	%r707, %r161;
	@%p37 bra 	$L__BB16_124;
	setp.eq.f64 	%p38, %fd316, %fd296;
	setp.lt.s32 	%p39, %r161, %r730;
	and.pred  	%p40, %p38, %p39;
	selp.b32 	%r707, %r161, %r730, %p40;
	selp.f64 	%fd296, %fd296, %fd316, %p40;
$L__BB16_124:
	add.s32 	%r708, %r161, 256;
	ld.global.f64 	%fd297, [%rd6+2048];
	setp.lt.f64 	%p41, %fd297, %fd296;
	@%p41 bra 	$L__BB16_126;
	setp.eq.f64 	%p42, %fd296, %fd297;
	setp.lt.s32 	%p43, %r708, %r707;
	and.pred  	%p44, %p42, %p43;
	selp.b32 	%r708, %r708, %r707, %p44;
	selp.f64 	%fd297, %fd297, %fd296, %p44;
$L__BB16_126:
	add.s32 	%r709, %r161, 512;
	ld.global.f64 	%fd298, [%rd6+4096];
	setp.lt.f64 	%p45, %fd298, %fd297;
	@%p45 bra 	$L__BB16_128;
	setp.eq.f64 	%p46, %fd297, %fd298;
	setp.lt.s32 	%p47, %r709, %r708;
	and.pred  	%p48, %p46, %p47;
	selp.b32 	%r709, %r709, %r708, %p48;
	selp.f64 	%fd298, %fd298, %fd297, %p48;
$L__BB16_128:
	add.s32 	%r710, %r161, 768;
	ld.global.f64 	%fd299, [%rd6+6144];
	setp.lt.f64 	%p49, %fd299, %fd298;
	@%p49 bra 	$L__BB16_130;
	setp.eq.f64 	%p50, %fd298, %fd299;
	setp.lt.s32 	%p51, %r710, %r709;
	and.pred  	%p52, %p50, %p51;
	selp.b32 	%r710, %r710, %r709, %p52;
	selp.f64 	%fd299, %fd299, %fd298, %p52;
$L__BB16_130:
	add.s32 	%r711, %r161, 1024;
	ld.global.f64 	%fd300, [%rd6+8192];
	setp.lt.f64 	%p53, %fd300, %fd299;
	@%p53 bra 	$L__BB16_132;
	setp.eq.f64 	%p54, %fd299, %fd300;
	setp.lt.s32 	%p55, %r711, %r710;
	and.pred  	%p56, %p54, %p55;
	selp.b32 	%r711, %r711, %r710, %p56;
	selp.f64 	%fd300, %fd300, %fd299, %p56;
$L__BB16_132:
	add.s32 	%r712, %r161, 1280;
	ld.global.f64 	%fd301, [%rd6+10240];
	setp.lt.f64 	%p57, %fd301, %fd300;
	@%p57 bra 	$L__BB16_134;
	setp.eq.f64 	%p58, %fd300, %fd301;
	setp.lt.s32 	%p59, %r712, %r711;
	and.pred  	%p60, %p58, %p59;
	selp.b32 	%r712, %r712, %r711, %p60;
	selp.f64 	%fd301, %fd301, %fd300, %p60;
$L__BB16_134:
	add.s32 	%r713, %r161, 1536;
	ld.global.f64 	%fd302, [%rd6+12288];
	setp.lt.f64 	%p61, %fd302, %fd301;
	@%p61 bra 	$L__BB16_136;
	setp.eq.f64 	%p62, %fd301, %fd302;
	setp.lt.s32 	%p63, %r713, %r712;
	and.pred  	%p64, %p62, %p63;
	selp.b32 	%r713, %r713, %r712, %p64;
	selp.f64 	%fd302, %fd302, %fd301, %p64;
$L__BB16_136:
	add.s32 	%r730, %r161, 1792;
	ld.global.f64 	%fd316, [%rd6+14336];
	setp.lt.f64 	%p65, %fd316, %fd302;
	@%p65 bra 	$L__BB16_138;
	setp.eq.f64 	%p66, %fd302, %fd316;
	setp.lt.s32 	%p67, %r730, %r713;
	and.pred  	%p68, %p66, %p67;
	selp.b32 	%r730, %r730, %r713, %p68;
	selp.f64 	%fd316, %fd316, %fd302, %p68;
$L__BB16_138:
	add.s32 	%r716, %r716, 2048;
	add.s32 	%r706, %r706, 8;
	setp.ne.s32 	%p69, %r706, %r157;
	@%p69 bra 	$L__BB16_122;
$L__BB16_139:
	setp.eq.s32 	%p70, %r156, 0;
	@%p70 bra 	$L__BB16_160;
	setp.lt.u32 	%p71, %r156, 4;
	@%p71 bra 	$L__BB16_150;
	add.s32 	%r190, %r153, %r716;
	mul.wide.s32 	%rd16, %r190, 8;
	add.s64 	%rd7, %rd1, %rd16;
	ld.global.f64 	%fd306, [%rd7];
	setp.lt.f64 	%p72, %fd306, %fd316;
	mov.u32 	%r718, %r190;
	@%p72 bra 	$L__BB16_143;
	setp.eq.f64 	%p73, %fd316, %fd306;
	setp.lt.s32 	%p74, %r190, %r730;
	and.pred  	%p75, %p73, %p74;
	selp.b32 	%r718, %r190, %r730, %p75;
	selp.f64 	%fd306, %fd306, %fd316, %p75;
$L__BB16_143:
	add.s32 	%r719, %r190, 256;
	ld.global.f64 	%fd307, [%rd7+2048];
	setp.lt.f64 	%p76, %fd307, %fd306;
	@%p76 bra 	$L__BB16_145;
	setp.eq.f64 	%p77, %fd306, %fd307;
	setp.lt.s32 	%p78, %r719, %r718;
	and.pred  	%p79, %p77, %p78;
	selp.b32 	%r719, %r719, %r718, %p79;
	selp.f64 	%fd307, %fd307, %fd306, %p79;
$L__BB16_145:
	add.s32 	%r720, %r190, 512;
	ld.global.f64 	%fd308, [%rd7+4096];
	setp.lt.f64 	%p80, %fd308, %fd307;
	@%p80 bra 	$L__BB16_147;
	setp.eq.f64 	%p81, %fd307, %fd308;
	setp.lt.s32 	%p82, %r720, %r719;
	and.pred  	%p83, %p81, %p82;
	selp.b32 	%r720, %r720, %r719, %p83;
	selp.f64 	%fd308, %fd308, %fd307, %p83;
$L__BB16_147:
	add.s32 	%r730, %r190, 768;
	ld.global.f64 	%fd316, [%rd7+6144];
	setp.lt.f64 	%p84, %fd316, %fd308;
	@%p84 bra 	$L__BB16_149;
	setp.eq.f64 	%p85, %fd308, %fd316;
	setp.lt.s32 	%p86, %r730, %r720;
	and.pred  	%p87, %p85, %p86;
	selp.b32 	%r730, %r730, %r720, %p87;
	selp.f64 	%fd316, %fd316, %fd308, %p87;
$L__BB16_149:
	add.s32 	%r716, %r716, 1024;
$L__BB16_150:
	and.b32  	%r257, %r155, 3;
	setp.eq.s32 	%p88, %r257, 0;
	@%p88 bra 	$L__BB16_160;
	setp.eq.s32 	%p89, %r257, 1;
	mov.u32 	%r729, %r730;
	mov.f64 	%fd315, %fd316;
	@%p89 bra 	$L__BB16_157;
	add.s32 	%r206, %r153, %r716;
	mul.wide.s32 	%rd17, %r206, 8;
	add.s64 	%rd8, %rd1, %rd17;
	ld.global.f64 	%fd312, [%rd8];
	setp.lt.f64 	%p90, %fd312, %fd316;
	mov.u32 	%r725, %r206;
	@%p90 bra 	$L__BB16_154;
	setp.eq.f64 	%p91, %fd316, %fd312;
	setp.lt.s32 	%p92, %r206, %r730;
	and.pred  	%p93, %p91, %p92;
	selp.b32 	%r725, %r206, %r730, %p93;
	selp.f64 	%fd312, %fd312, %fd316, %p93;
$L__BB16_154:
	add.s32 	%r730, %r206, 256;
	ld.global.f64 	%fd316, [%rd8+2048];
	setp.lt.f64 	%p94, %fd316, %fd312;
	@%p94 bra 	$L__BB16_156;
	setp.eq.f64 	%p95, %fd312, %fd316;
	setp.lt.s32 	%p96, %r730, %r725;
	and.pred  	%p97, %p95, %p96;
	selp.b32 	%r730, %r730, %r725, %p97;
	selp.f64 	%fd316, %fd316, %fd312, %p97;
$L__BB16_156:
	add.s32 	%r716, %r716, 512;
	mov.u32 	%r729, %r730;
	mov.f64 	%fd315, %fd316;
$L__BB16_157:
	and.b32  	%r258, %r154, 256;
	setp.ne.s32 	%p98, %r258, 0;
	@%p98 bra 	$L__BB16_160;
	add.s32 	%r730, %r153, %r716;
	mul.wide.s32 	%rd18, %r730, 8;
	add.s64 	%rd19, %rd1, %rd18;
	ld.global.f64 	%fd316, [%rd19];
	setp.lt.f64 	%p99, %fd316, %fd315;
	@%p99 bra 	$L__BB16_160;
	setp.eq.f64 	%p100, %fd315, %fd316;
	setp.lt.s32 	%p101, %r730, %r729;
	and.pred  	%p102, %p100, %p101;
	selp.b32 	%r730, %r730, %r729, %p102;
	selp.f64 	%fd316, %fd316, %fd315, %p102;
$L__BB16_160:
	// begin inline asm
	mov.u32 %r259, %laneid;
	// end inline asm
	mov.b32 	%r277, 1;
	mov.b32 	%r278, 31;
	mov.b32 	%r279, -1;
	// begin inline asm
	shfl.sync.down.b32 %r260, %r730, %r277, %r278, %r279;
	// end inline asm
	// begin inline asm
	shfl.sync.down.b32 %r265, %r266, %r277, %r278, %r279;
	// end inline asm
	mov.b64 	%rd20, %fd316;
	mov.b64 	{%r271, %r276}, %rd20;
	// begin inline asm
	shfl.sync.down.b32 %r270, %r271, %r277, %r278, %r279;
	// end inline asm
	// begin inline asm
	shfl.sync.down.b32 %r275, %r276, %r277, %r278, %r279;
	// end inline asm
	mov.b64 	%rd21, {%r270, %r275};
	mov.b64 	%fd167, %rd21;
	setp.gt.s32 	%p103, %r259, 30;
	mov.u32 	%r731, %r730;
	mov.f64 	%fd317, %fd316;
	@%p103 bra 	$L__BB16_163;
	setp.gt.f64 	%p104, %fd316, %fd167;
	mov.u32 	%r731, %r260;
	mov.f64 	%fd317, %fd167;
	@%p104 bra 	$L__BB16_163;
	setp.eq.f64 	%p105, %fd316, %fd167;
	setp.lt.s32 	%p106, %r260, %r730;
	and.pred  	%p107, %p105, %p106;
	selp.b32 	%r731, %r260, %r730, %p107;
	selp.f64 	%fd317, %fd167, %fd316, %p107;
$L__BB16_163:
	mov.b32 	%r297, 2;
	mov.b32 	%r298, 31;
	mov.b32 	%r299, -1;
	// begin inline asm
	shfl.sync.down.b32 %r280, %r731, %r297, %r298, %r299;
	// end inline asm
	// begin inline asm
	shfl.sync.down.b32 %r285, %r286, %r297, %r298, %r299;
	// end inline asm
	mov.b64 	%rd22, %fd317;
	mov.b64 	{%r291, %r296}, %rd22;
	// begin inline asm
	shfl.sync.down.b32 %r290, %r291, %r297, %r298, %r299;
	// end inline asm
	// begin inline asm
	shfl.sync.down.b32 %r295, %r296, %r297, %r298, %r299;
	// end inline asm
	mov.b64 	%rd23, {%r290, %r295};
	mov.b64 	%fd170, %rd23;
	setp.gt.s32 	%p108, %r259, 29;
	mov.u32 	%r732, %r731;
	mov.f64 	%fd318, %fd317;
	@%p108 bra 	$L__BB16_166;
	setp.gt.f64 	%p109, %fd317, %fd170;
	mov.u32 	%r732, %r280;
	mov.f64 	%fd318, %fd170;
	@%p109 bra 	$L__BB16_166;
	setp.eq.f64 	%p110, %fd317, %fd170;
	setp.lt.s32 	%p111, %r280, %r731;
	and.pred  	%p112, %p110, %p111;
	selp.b32 	%r732, %r280, %r731, %p112;
	selp.f64 	%fd318, %fd170, %fd317, %p112;
$L__BB16_166:
	mov.b32 	%r317, 4;
	mov.b32 	%r318, 31;
	mov.b32 	%r319, -1;
	// begin inline asm
	shfl.sync.down.b32 %r300, %r732, %r317, %r318, %r319;
	// end inline asm
	// begin inline asm
	shfl.sync.down.b32 %r305, %r306, %r317, %r318, %r319;
	// end inline asm
	mov.b64 	%rd24, %fd318;
	mov.b64 	{%r311, %r316}, %rd24;
	// begin inline asm
	shfl.sync.down.b32 %r310, %r311, %r317, %r318, %r319;
	// end inline asm
	// begin inline asm
	shfl.sync.down.b32 %r315, %r316, %r317, %r318, %r319;
	// end inline asm
	mov.b64 	%rd25, {%r310, %r315};
	mov.b64 	%fd173, %rd25;
	setp.gt.s32 	%p113, %r259, 27;
	mov.u32 	%r733, %r732;
	mov.f64 	%fd319, %fd318;
	@%p113 bra 	$L__BB16_169;
	setp.gt.f64 	%p114, %fd318, %fd173;
	mov.u32 	%r733, %r300;
	mov.f64 	%fd319, %fd173;
	@%p114 bra 	$L__BB16_169;
	setp.eq.f64 	%p115, %fd318, %fd173;
	setp.lt.s32 	%p116, %r300, %r732;
	and.pred  	%p117, %p115, %p116;
	selp.b32 	%r733, %r300, %r732, %p117;
	selp.f64 	%fd319, %fd173, %fd318, %p117;
$L__BB16_169:
	mov.b32 	%r337, 8;
	mov.b32 	%r338, 31;
	mov.b32 	%r339, -1;
	// begin inline asm
	shfl.sync.down.b32 %r320, %r733, %r337, %r338, %r339;
	// end inline asm
	// begin inline asm
	shfl.sync.down.b32 %r325, %r326, %r337, %r338, %r339;
	// end inline asm
	mov.b64 	%rd26, %fd319;
	mov.b64 	{%r331, %r336}, %rd26;
	// begin inline asm
	shfl.sync.down.b32 %r330, %r331, %r337, %r338, %r339;
	// end inline asm
	// begin inline asm
	shfl.sync.down.b32 %r335, %r336, %r337, %r338, %r339;
	// end inline asm
	mov.b64 	%rd27, {%r330, %r335};
	mov.b64 	%fd176, %rd27;
	setp.gt.s32 	%p118, %r259, 23;
	mov.u32 	%r738, %r733;
	mov.f64 	%fd324, %fd319;
	@%p118 bra 	$L__BB16_172;
	setp.gt.f64 	%p119, %fd319, %fd176;
	mov.u32 	%r738, %r320;
	mov.f64 	%fd324, %fd176;
	@%p119 bra 	$L__BB16_172;
	setp.eq.f64 	%p120, %fd319, %fd176;
	setp.lt.s32 	%p121, %r320, %r733;
	and.pred  	%p122, %p120, %p121;
	selp.b32 	%r738, %r320, %r733, %p122;
	selp.f64 	%fd324, %fd176, %fd319, %p122;
$L__BB16_172:
	mov.b32 	%r357, 16;
	mov.b32 	%r358, 31;
	mov.b32 	%r359, -1;
	// begin inline asm
	shfl.sync.down.b32 %r735, %r738, %r357, %r358, %r359;
	// end inline asm
	// begin inline asm
	shfl.sync.down.b32 %r345, %r346, %r357, %r358, %r359;
	// end inline asm
	mov.b64 	%rd28, %fd324;
	mov.b64 	{%r351, %r356}, %rd28;
	// begin inline asm
	shfl.sync.down.b32 %r350, %r351, %r357, %r358, %r359;
	// end inline asm
	// begin inline asm
	shfl.sync.down.b32 %r355, %r356, %r357, %r358, %r359;
	// end inline asm
	mov.b64 	%rd29, {%r350, %r355};
	mov.b64 	%fd321, %rd29;
	setp.gt.s32 	%p123, %r259, 15;
	@%p123 bra 	$L__BB16_177;
	setp.gt.f64 	%p124, %fd324, %fd321;
	@%p124 bra 	$L__BB16_175;
	setp.eq.f64 	%p125, %fd324, %fd321;
	setp.lt.s32 	%p126, %r735, %r738;
	and.pred  	%p127, %p125, %p126;
	selp.b32 	%r735, %r735, %r738, %p127;
	selp.f64 	%fd321, %fd321, %fd324, %p127;
$L__BB16_175:
	setp.ne.s32 	%p128, %r259, 0;
	mov.f64 	%fd324, %fd321;
	mov.u32 	%r738, %r735;
	@%p128 bra 	$L__BB16_177;
	shr.u32 	%r360, %r130, 1;
	and.b32  	%r361, %r360, 496;
	mov.u32 	%r362, _ZZN3cub18CUB_300001_SM_10006detail6reduce18DeviceReduceKernelINS2_10policy_hubINS0_12KeyValuePairIidEEiNS0_6ArgMinEE10Policy1000ENS0_21ArgIndexInputIteratorIPdidEEiS7_S6_N4cuda3std3__410__identityEEEvT0_PT3_T1_NS0_13GridEvenShareISK_EET2_T4_E12temp_storage;
	add.s32 	%r363, %r362, %r361;
	st.shared.u32 	[%r363+8], %r735;
	st.shared.f64 	[%r363+16], %fd321;
$L__BB16_177:
	bar.sync 	0;
	setp.ne.s32 	%p129, %r130, 0;
	@%p129 bra 	$L__BB16_181;
	ld.shared.u32 	%r737, [_ZZN3cub18CUB_300001_SM_10006detail6reduce18DeviceReduceKernelINS2_10policy_hubINS0_12KeyValuePairIidEEiNS0_6ArgMinEE10Policy1000ENS0_21ArgIndexInputIteratorIPdidEEiS7_S6_N4cuda3std3__410__identityEEEvT0_PT3_T1_NS0_13GridEvenShareISK_EET2_T4_E12temp_storage+24];
	ld.shared.f64 	%fd323, [_ZZN3cub18CUB_300001_SM_10006detail6reduce18DeviceReduceKernelINS2_10policy_hubINS0_12KeyValuePairIidEEiNS0_6ArgMinEE10Policy1000ENS0_21ArgIndexInputIteratorIPdidEEiS7_S6_N4cuda3std3__410__identityEEEvT0_PT3_T1_NS0_13GridEvenShareISK_EET2_T4_E12temp_storage+32];
	setp.lt.f64 	%p130, %fd323, %fd324;
	@%p130 bra 	$L__BB16_180;
	setp.eq.f64 	%p131, %fd324, %fd323;
	setp.lt.s32 	%p132, %r737, %r738;
	and.pred  	%p133, %p131, %p132;
	selp.b32 	%r737, %r737, %r738, %p133;
	selp.f64 	%fd323, %fd323, %fd324, %p133;
$L__BB16_180:
	ld.shared.u32 	%r364, [_ZZN3cub18CUB_300001_SM_10006detail6reduce18DeviceReduceKernelINS2_10policy_hubINS0_12KeyValuePairIidEEiNS0_6ArgMinEE10Policy1000ENS0_21ArgIndexInputIteratorIPdidEEiS7_S6_N4cuda3std3__410__identityEEEvT0_PT3_T1_NS0_13GridEvenShareISK_EET2_T4_E12temp_storage+40];
	ld.shared.f64 	%fd191, [_ZZN3cub18CUB_300001_SM_10006detail6reduce18DeviceReduceKernelINS2_10policy_hubINS0_12KeyValuePairIidEEiNS0_6ArgMinEE10Policy1000ENS0_21ArgIndexInputIteratorIPdidEEiS7_S6_N4cuda3std3__410__identityEEEvT0_PT3_T1_NS0_13GridEvenShareISK_EET2_T4_E12temp_storage+48];
	setp.lt.f64 	%p134, %fd191, %fd323;
	setp.eq.f64 	%p135, %fd323, %fd191;
	setp.lt.s32 	%p136, %r364, %r737;
	and.pred  	%p137, %p135, %p136;
	or.pred  	%p138, %p134, %p137;
	selp.b32 	%r366, %r364, %r737, %p138;
	selp.f64 	%fd193, %fd191, %fd323, %p138;
	ld.shared.u32 	%r368, [_ZZN3cub18CUB_300001_SM_10006detail6reduce18DeviceReduceKernelINS2_10policy_hubINS0_12KeyValuePairIidEEiNS0_6ArgMinEE10Policy1000ENS0_21ArgIndexInputIteratorIPdidEEiS7_S6_N4cuda3std3__410__identityEEEvT0_PT3_T1_NS0_13GridEvenShareISK_EET2_T4_E12temp_storage+56];
	ld.shared.f64 	%fd195, [_ZZN3cub18CUB_300001_SM_10006detail6reduce18DeviceReduceKernelINS2_10policy_hubINS0_12KeyValuePairIidEEiNS0_6ArgMinEE10Policy1000ENS0_21ArgIndexInputIteratorIPdidEEiS7_S6_N4cuda3std3__410__identityEEEvT0_PT3_T1_NS0_13GridEvenShareISK_EET2_T4_E12temp_storage+64];
	setp.lt.f64 	%p139, %fd195, %fd193;
	setp.eq.f64 	%p140, %fd193, %fd195;
	setp.lt.s32 	%p141, %r368, %r366;
	and.pred  	%p142, %p140, %p141;
	or.pred  	%p143, %p139, %p142;
	selp.b32 	%r370, %r368, %r366, %p143;
	selp.f64 	%fd197, %fd195, %fd193, %p143;
	ld.shared.u32 	%r372, [_ZZN3cub18CUB_300001_SM_10006detail6reduce18DeviceReduceKernelINS2_10policy_hubINS0_12KeyValuePairIidEEiNS0_6ArgMinEE10Policy1000ENS0_21ArgIndexInputIteratorIPdidEEiS7_S6_N4cuda3std3__410__identityEEEvT0_PT3_T1_NS0_13GridEvenShareISK_EET2_T4_E12temp_storage+72];
	ld.shared.f64 	%fd199, [_ZZN3cub18CUB_300001_SM_10006detail6reduce18DeviceReduceKernelINS2_10policy_hubINS0_12KeyValuePairIidEEiNS0_6ArgMinEE10Policy1000ENS0_21ArgIndexInputIteratorIPdidEEiS7_S6_N4cuda3std3__410__identityEEEvT0_PT3_T1_NS0_13GridEvenShareISK_EET2_T4_E12temp_storage+80];
	setp.lt.f64 	%p144, %fd199, %fd197;
	setp.eq.f64 	%p145, %fd197, %fd199;
	setp.lt.s32 	%p146, %r372, %r370;
	and.pred  	%p147, %p145, %p146;
	or.pred  	%p148, %p144, %p147;
	selp.b32 	%r374, %r372, %r370, %p148;
	selp.f64 	%fd201, %fd199, %fd197, %p148;
	ld.shared.u32 	%r376, [_ZZN3cub18CUB_300001_SM_10006detail6reduce18DeviceReduceKernelINS2_10policy_hubINS0_12KeyValuePairIidEEiNS0_6ArgMinEE10Policy1000ENS0_21ArgIndexInputIteratorIPdidEEiS7_S6_N4cuda3std3__410__identityEEEvT0_PT3_T1_NS0_13GridEvenShareISK_EET2_T4_E12temp_storage+88];
	ld.shared.f64 	%fd203, [_ZZN3cub18CUB_300001_SM_10006detail6reduce18DeviceReduceKernelINS2_10policy_hubINS0_12KeyValuePairIidEEiNS0_6ArgMinEE10Policy1000ENS0_21ArgIndexInputIteratorIPdidEEiS7_S6_N4cuda3std3__410__identityEEEvT0_PT3_T1_NS0_13GridEvenShareISK_EET2_T4_E12temp_storage+96];
	setp.lt.f64 	%p149, %fd203, %fd201;
	setp.eq.f64 	%p150, %fd201, %fd203;
	setp.lt.s32 	%p151, %r376, %r374;
	and.pred  	%p152, %p150, %p151;
	or.pred  	%p153, %p149, %p152;
	selp.b32 	%r378, %r376, %r374, %p153;
	selp.f64 	%fd205, %fd203, %fd201, %p153;
	ld.shared.u32 	%r380, [_ZZN3cub18CUB_300001_SM_10006detail6reduce18DeviceReduceKernelINS2_10policy_hubINS0_12KeyValuePairIidEEiNS0_6ArgMinEE10Policy1000ENS0_21ArgIndexInputIteratorIPdidEEiS7_S6_N4cuda3std3__410__identityEEEvT0_PT3_T1_NS0_13GridEvenShareISK_EET2_T4_E12temp_storage+104];
	ld.shared.f64 	%fd207, [_ZZN3cub18CUB_300001_SM_10006detail6reduce18DeviceReduceKernelINS2_10policy_hubINS0_12KeyValuePairIidEEiNS0_6ArgMinEE10Policy1000ENS0_21ArgIndexInputIteratorIPdidEEiS7_S6_N4cuda3std3__410__identityEEEvT0_PT3_T1_NS0_13GridEvenShareISK_EET2_T4_E12temp_storage+112];
	setp.lt.f64 	%p154, %fd207, %fd205;
	setp.eq.f64 	%p155, %fd205, %fd207;
	setp.lt.s32 	%p156, %r380, %r378;
	and.pred  	%p157, %p155, %p156;
	or.pred  	%p158, %p154, %p157;
	selp.b32 	%r382, %r380, %r378, %p158;
	selp.f64 	%fd209, %fd207, %fd205, %p158;
	ld.shared.u32 	%r384, [_ZZN3cub18CUB_300001_SM_10006detail6reduce18DeviceReduceKernelINS2_10policy_hubINS0_12KeyValuePairIidEEiNS0_6ArgMinEE10Policy1000ENS0_21ArgIndexInputIteratorIPdidEEiS7_S6_N4cuda3std3__410__identityEEEvT0_PT3_T1_NS0_13GridEvenShareISK_EET2_T4_E12temp_storage+120];
	ld.shared.f64 	%fd211, [_ZZN3cub18CUB_300001_SM_10006detail6reduce18DeviceReduceKernelINS2_10policy_hubINS0_12KeyValuePairIidEEiNS0_6ArgMinEE10Policy1000ENS0_21ArgIndexInputIteratorIPdidEEiS7_S6_N4cuda3std3__410__identityEEEvT0_PT3_T1_NS0_13GridEvenShareISK_EET2_T4_E12temp_storage+128];
	setp.lt.f64 	%p159, %fd211, %fd209;
	setp.eq.f64 	%p160, %fd209, %fd211;
	setp.lt.s32 	%p161, %r384, %r382;
	and.pred  	%p162, %p160, %p161;
	or.pred  	%p163, %p159, %p162;
	selp.b32 	%r738, %r384, %r382, %p163;
	selp.f64 	%fd324, %fd211, %fd209, %p163;
$L__BB16_181:
	mov.u32 	%r650, %tid.x;
	setp.ne.s32 	%p365, %r650, 0;
	@%p365 bra 	$L__BB16_183;
	cvta.to.global.u64 	%rd57, %rd9;
	mul.wide.u32 	%rd58, %r4, 16;
	add.s64 	%rd59, %rd57, %rd58;
	st.global.u32 	[%rd59], %r738;
	st.global.f64 	[%rd59+8], %fd324;
$L__BB16_183:
	ret;

}
	// .globl	_ZN3cub18CUB_300001_SM_10006detail6reduce28DeviceReduceSingleTileKernelINS2_10policy_hubINS0_12KeyValuePairIidEEiNS0_6ArgMinEE10Policy1000EPS6_SA_iS7_NS2_20empty_problem_init_tIS6_EES6_N4cuda3std3__410__identityEEEvT0_T1_T2_T3_T4_T6_
.visible .entry _ZN3cub18CUB_300001_SM_10006detail6reduce28DeviceReduceSingleTileKernelINS2_10policy_hubINS0_12KeyValuePairIidEEiNS0_6ArgMinEE10Policy1000EPS6_SA_iS7_NS2_20empty_problem_init_tIS6_EES6_N4cuda3std3__410__identityEEEvT0_T1_T2_T3_T4_T6_(
	.param .u64 .ptr .align 1 _ZN3cub18CUB_300001_SM_10006detail6reduce28DeviceReduceSingleTileKernelINS2_10policy_hubINS0_12KeyValuePairIidEEiNS0_6ArgMinEE10Policy1000EPS6_SA_iS7_NS2_20empty_problem_init_tIS6_EES6_N4cuda3std3__410__identityEEEvT0_T1_T2_T3_T4_T6__param_0,
	.param .u64 .ptr .align 1 _ZN3cub18CUB_300001_SM_10006detail6reduce28DeviceReduceSingleTileKernelINS2_10policy_hubINS0_12KeyValuePairIidEEiNS0_6ArgMinEE10Policy1000EPS6_SA_iS7_NS2_20empty_problem_init_tIS6_EES6_N4cuda3std3__410__identityEEEvT0_T1_T2_T3_T4_T6__param_1,
	.param .u32 _ZN3cub18CUB_300001_SM_10006detail6reduce28DeviceReduceSingleTileKernelINS2_10policy_hubINS0_12KeyValuePairIidEEiNS0_6ArgMinEE10Policy1000EPS6_SA_iS7_NS2_20empty_problem_init_tIS6_EES6_N4cuda3std3__410__identityEEEvT0_T1_T2_T3_T4_T6__param_2,
	.param .align 1 .b8 _ZN3cub18CUB_300001_SM_10006detail6reduce28DeviceReduceSingleTileKernelINS2_10policy_hubINS0_12KeyValuePairIidEEiNS0_6ArgMinEE10Policy1000EPS6_SA_iS7_NS2_20empty_problem_init_tIS6_EES6_N4cuda3std3__410__identityEEEvT0_T1_T2_T3_T4_T6__param_3[1],
	.param .align 8 .b8 _ZN3cub18CUB_300001_SM_10006detail6reduce28DeviceReduceSingleTileKernelINS2_10policy_hubINS0_12KeyValuePairIidEEiNS0_6ArgMinEE10Policy1000EPS6_SA_iS7_NS2_20empty_problem_init_tIS6_EES6_N4cuda3std3__410__identityEEEvT0_T1_T2_T3_T4_T6__param_4[16],
	.param .align 1 .b8 _ZN3cub18CUB_300001_SM_10006detail6reduce28DeviceReduceSingleTileKernelINS2_10policy_hubINS0_12KeyValuePairIidEEiNS0_6ArgMinEE10Policy1000EPS6_SA_iS7_NS2_20empty_problem_init_tIS6_EES6_N4cuda3std3__410__identityEEEvT0_T1_T2_T3_T4_T6__param_5[1]
)
.maxntid 256
.minnctapersm 1
{
	.reg .pred 	%p<281>;
	.reg .b32 	%r<626>;
	.reg .b64 	%rd<133>;
	.reg .b64 	%fd<236>;
	// demoted variable
	.shared .align 8 .b8 _ZZN3cub18CUB_300001_SM_10006detail6reduce28DeviceReduceSingleTileKernelINS2_10policy_hubINS0_12KeyValuePairIidEEiNS0_6ArgMinEE10Policy1000EPS6_SA_iS7_NS2_20empty_problem_init_tIS6_EES6_N4cuda3std3__410__identityEEEvT0_T1_T2_T3_T4_T6_E12temp_storage[152];
	ld.param.f64 	%fd125, [_ZN3cub18CUB_300001_SM_10006detail6reduce28DeviceReduceSingleTileKernelINS2_10policy_hubINS0_12KeyValuePairIidEEiNS0_6ArgMinEE10Policy1000EPS6_SA_iS7_NS2_20empty_problem_init_tIS6_EES6_N4cuda3std3__410__identityEEEvT0_T1_T2_T3_T4_T6__param_4+8];
	ld.param.u32 	%r163, [_ZN3cub18CUB_300001_SM_10006detail6reduce28DeviceReduceSingleTileKernelINS2_10policy_hubINS0_12KeyValuePairIidEEiNS0_6ArgMinEE10Policy1000EPS6_SA_iS7_NS2_20empty_problem_init_tIS6_EES6_N4cuda3std3__410__identityEEEvT0_T1_T2_T3_T4_T6__param_4];
	ld.param.u64 	%rd11, [_ZN3cub18CUB_300001_SM_10006detail6reduce28DeviceReduceSingleTileKernelINS2_10policy_hubINS0_12KeyValuePairIidEEiNS0_6ArgMinEE10Policy1000EPS6_SA_iS7_NS2_20empty_problem_init_tIS6_EES6_N4cuda3std3__410__identityEEEvT0_T1_T2_T3_T4_T6__param_0];
	ld.param.u64 	%rd12, [_ZN3cub18CUB_300001_SM_10006detail6reduce28DeviceReduceSingleTileKernelINS2_10policy_hubINS0_12KeyValuePairIidEEiNS0_6ArgMinEE10Policy1000EPS6_SA_iS7_NS2_20empty_problem_init_tIS6_EES6_N4cuda3std3__410__identityEEEvT0_T1_T2_T3_T4_T6__param_1];
	ld.param.u32 	%r162, [_ZN3cub18CUB_300001_SM_10006detail6reduce28DeviceReduceSingleTileKernelINS2_10policy_hubINS0_12KeyValuePairIidEEiNS0_6ArgMinEE10Policy1000EPS6_SA_iS7_NS2_20empty_problem_init_tIS6_EES6_N4cuda3std3__410__identityEEEvT0_T1_T2_T3_T4_T6__param_2];
	cvta.to.global.u64 	%rd1, %rd12;
	setp.ne.s32 	%p1, %r162, 0;
	@%p1 bra 	$L__BB17_3;
	mov.u32 	%r561, %tid.x;
	setp.ne.s32 	%p280, %r561, 0;
	@%p280 bra 	$L__BB17_137;
	st.global.u32 	[%rd1], %r163;
	st.global.f64 	[%rd1+8], %fd125;
	bra.uni 	$L__BB17_137;
$L__BB17_3:
	setp.gt.s32 	%p2, %r162, 1023;
	@%p2 bra 	$L__BB17_71;
	mov.u32 	%r1, %tid.x;
	setp.ge.s32 	%p121, %r1, %r162;
	mov.u32 	%r568, %r1;
	@%p121 bra 	$L__BB17_6;
	mul.wide.u32 	%rd88, %r1, 16;
	add.s64 	%rd85, %rd11, %rd88;
	// begin inline asm
	ld.global.nc.u64 %rd84, [%rd85];
	// end inline asm
	add.s64 	%rd87, %rd85, 8;
	// begin inline asm
	ld.global.nc.u64 %rd86, [%rd87];
	// end inline asm
	cvt.u32.u64 	%r572, %rd84;
	mov.b64 	%fd190, %rd86;
	add.s32 	%r568, %r1, 256;
$L__BB17_6:
	setp.ge.s32 	%p122, %r568, %r162;
	@%p122 bra 	$L__BB17_22;
	not.b32 	%r303, %r568;
	add.s32 	%r6, %r162, %r303;
	and.b32  	%r304, %r6, 768;
	setp.eq.s32 	%p123, %r304, 768;
	@%p123 bra 	$L__BB17_12;
	mul.wide.u32 	%rd89, %r568, 16;
	add.s64 	%rd131, %rd11, %rd89;
	shr.u32 	%r305, %r6, 8;
	add.s32 	%r306, %r305, 1;
	and.b32  	%r307, %r306, 3;
	neg.s32 	%r564, %r307;
	mov.u32 	%r566, %r572;
	mov.f64 	%fd186, %fd190;
$L__BB17_9:
	.pragma "nounroll";
	// begin inline asm
	ld.global.nc.u64 %rd90, [%rd131];
	// end inline asm
	add.s64 	%rd93, %rd131, 8;
	// begin inline asm
	ld.global.nc.u64 %rd92, [%rd93];
	// end inline asm
	cvt.u32.u64 	%r572, %rd90;
	mov.b64 	%fd190, %rd92;
	setp.gt.f64 	%p124, %fd186, %fd190;
	@%p124 bra 	$L__BB17_11;
	setp.eq.f64 	%p125, %fd186, %fd190;
	setp.lt.s32 	%p126, %r572, %r566;
	and.pred  	%p127, %p125, %p126;
	selp.b32 	%r572, %r572, %r566, %p127;
	selp.f64 	%fd190, %fd190, %fd186, %p127;
$L__BB17_11:
	add.s32 	%r568, %r568, 256;
	add.s64 	%rd131, %rd131, 4096;
	add.s32 	%r564, %r564, 1;
	setp.ne.s32 	%p128, %r564, 0;
	mov.u32 	%r566, %r572;
	mov.f64 	%fd186, %fd190;
	@%p128 bra 	$L__BB17_9;
$L__BB17_12:
	setp.lt.u32 	%p129, %r6, 768;
	@%p129 bra 	$L__BB17_22;
$L__BB17_13:
	mul.wide.s32 	%rd98, %r568, 16;
	add.s64 	%rd95, %rd11, %rd98;
	// begin inline asm
	ld.global.nc.u64 %rd94, [%rd95];
	// end inline asm
	add.s64 	%rd97, %rd95, 8;
	// begin inline asm
	ld.global.nc.u64 %rd96, [%rd97];
	// end inline asm
	cvt.u32.u64 	%r573, %rd94;
	mov.b64 	%fd191, %rd96;
	setp.gt.f64 	%p130, %fd190, %fd191;
	@%p130 bra 	$L__BB17_15;
	setp.eq.f64 	%p131, %fd190, %fd191;
	setp.lt.s32 	%p132, %r573, %r572;
	and.pred  	%p133, %p131, %p132;
	selp.b32 	%r573, %r573, %r572, %p133;
	selp.f64 	%fd191, %fd191, %fd190, %p133;
$L__BB17_15:
	add.s64 	%rd100, %rd95, 4096;
	// begin inline asm
	ld.global.nc.u64 %rd99, [%rd100];
	// end inline asm
	add.s64 	%rd102, %rd95, 4104;
	// begin inline asm
	ld.global.nc.u64 %rd101, [%rd102];
	// end inline asm
	cvt.u32.u64 	%r574, %rd99;
	mov.b64 	%fd192, %rd101;
	setp.gt.f64 	%p134, %fd191, %fd192;
	@%p134 bra 	$L__BB17_17;
	setp.eq.f64 	%p135, %fd191, %fd192;
	setp.lt.s32 	%p136, %r574, %r573;
	and.pred  	%p137, %p135, %p136;
	selp.b32 	%r574, %r574, %r573, %p137;
	selp.f64 	%fd192, %fd192, %fd191, %p137;
$L__BB17_17:
	add.s64 	%rd104, %rd95, 8192;
	// begin inline asm
	ld.global.nc.u64 %rd103, [%rd104];
	// end inline asm
	add.s64 	%rd106, %rd95, 8200;
	// begin inline asm
	ld.global.nc.u64 %rd105, [%rd106];
	// end inline asm
	cvt.u32.u64 	%r575, %rd103;
	mov.b64 	%fd193, %rd105;
	setp.gt.f64 	%p138, %fd192, %fd193;
	@%p138 bra 	$L__BB17_19;
	setp.eq.f64 	%p139, %fd192, %fd193;
	setp.lt.s32 	%p140, %r575, %r574;
	and.pred  	%p141, %p139, %p140;
	selp.b32 	%r575, %r575, %r574, %p141;
	selp.f64 	%fd193, %fd193, %fd192, %p141;
$L__BB17_19:
	add.s64 	%rd108, %rd95, 12288;
	// begin inline asm
	ld.global.nc.u64 %rd107, [%rd108];
	// end inline asm
	add.s64 	%rd110, %rd95, 12296;
	// begin inline asm
	ld.global.nc.u64 %rd109, [%rd110];
	// end inline asm
	cvt.u32.u64 	%r572, %rd107;
	mov.b64 	%fd190, %rd109;
	setp.gt.f64 	%p142, %fd193, %fd190;
	@%p142 bra 	$L__BB17_21;
	setp.eq.f64 	%p143, %fd193, %fd190;
	setp.lt.s32 	%p144, %r572, %r575;
	and.pred  	%p145, %p143, %p144;
	selp.b32 	%r572, %r572, %r575, %p145;
	selp.f64 	%fd190, %fd190, %fd193, %p145;
$L__BB17_21:
	add.s32 	%r568, %r568, 1024;
	setp.lt.s32 	%p146, %r568, %r162;
	@%p146 bra 	$L__BB17_13;
$L__BB17_22:
	setp.lt.s32 	%p147, %r162, 256;
	@%p147 bra 	$L__BB17_44;
	// begin inline asm
	mov.u32 %r433, %laneid;
	// end inline asm
	mov.b32 	%r451, 1;
	mov.b32 	%r452, 31;
	mov.b32 	%r453, -1;
	// begin inline asm
	shfl.sync.down.b32 %r434, %r572, %r451, %r452, %r453;
	// end inline asm
	// begin inline asm
	shfl.sync.down.b32 %r439, %r440, %r451, %r452, %r453;
	// end inline asm
	mov.b64 	%rd121, %fd190;
	mov.b64 	{%r445, %r450}, %rd121;
	// begin inline asm
	shfl.sync.down.b32 %r444, %r445, %r451, %r452, %r453;
	// end inline asm
	// begin inline asm
	shfl.sync.down.b32 %r449, %r450, %r451, %r452, %r453;
	// end inline asm
	mov.b64 	%rd122, {%r444, %r449};
	mov.b64 	%fd23, %rd122;
	setp.gt.s32 	%p218, %r433, 30;
	mov.f64 	%fd196, %fd190;
	mov.u32 	%r578, %r572;
	@%p218 bra 	$L__BB17_26;
	setp.gt.f64 	%p219, %fd190, %fd23;
	mov.f64 	%fd196, %fd23;
	mov.u32 	%r578, %r434;
	@%p219 bra 	$L__BB17_26;
	setp.eq.f64 	%p220, %fd190, %fd23;
	setp.lt.s32 	%p221, %r434, %r572;
	and.pred  	%p222, %p220, %p221;
	selp.f64 	%fd196, %fd23, %fd190, %p222;
	selp.b32 	%r578, %r434, %r572, %p222;
$L__BB17_26:
	mov.b32 	%r471, 2;
	mov.b32 	%r472, 31;
	mov.b32 	%r473, -1;
	// begin inline asm
	shfl.sync.down.b32 %r454, %r578, %r471, %r472, %r473;
	// end inline asm
	// begin inline asm
	shfl.sync.down.b32 %r459, %r460, %r471, %r472, %r473;
	// end inline asm
	mov.b64 	%rd123, %fd196;
	mov.b64 	{%r465, %r470}, %rd123;
	// begin inline asm
	shfl.sync.down.b32 %r464, %r465, %r471, %r472, %r473;
	// end inline asm
	// begin inline asm
	shfl.sync.down.b32 %r469, %r470, %r471, %r472, %r473;
	// end inline asm
	mov.b64 	%rd124, {%r464, %r469};
	mov.b64 	%fd26, %rd124;
	setp.gt.s32 	%p223, %r433, 29;
	mov.f64 	%fd197, %fd196;
	mov.u32 	%r579, %r578;
	@%p223 bra 	$L__BB17_29;
	setp.gt.f64 	%p224, %fd196, %fd26;
	mov.f64 	%fd197, %fd26;
	mov.u32 	%r579, %r454;
	@%p224 bra 	$L__BB17_29;
	setp.eq.f64 	%p225, %fd196, %fd26;
	setp.lt.s32 	%p226, %r454, %r578;
	and.pred  	%p227, %p225, %p226;
	selp.f64 	%fd197, %fd26, %fd196, %p227;
	selp.b32 	%r579, %r454, %r578, %p227;
$L__BB17_29:
	mov.b32 	%r491, 4;
	mov.b32 	%r492, 31;
	mov.b32 	%r493, -1;
	// begin inline asm
	shfl.sync.down.b32 %r474, %r579, %r491, %r492, %r493;
	// end inline asm
	// begin inline asm
	shfl.sync.down.b32 %r479, %r480, %r491, %r492, %r493;
	// end inline asm
	mov.b64 	%rd125, %fd197;
	mov.b64 	{%r485, %r490}, %rd125;
	// begin inline asm
	shfl.sync.down.b32 %r484, %r485, %r491, %r492, %r493;
	// end inline asm
	// begin inline asm
	shfl.sync.down.b32 %r489, %r490, %r491, %r492, %r493;
	// end inline asm
	mov.b64 	%rd126, {%r484, %r489};
	mov.b64 	%fd29, %rd126;
	setp.gt.s32 	%p228, %r433, 27;
	mov.f64 	%fd198, %fd197;
	mov.u32 	%r580, %r579;
	@%p228 bra 	$L__BB17_32;
	setp.gt.f64 	%p229, %fd197, %fd29;
	mov.f64 	%fd198, %fd29;
	mov.u32 	%r580, %r474;
	@%p229 bra 	$L__BB17_32;
	setp.eq.f64 	%p230, %fd197, %fd29;
	setp.lt.s32 	%p231, %r474, %r579;
	and.pred  	%p232, %p230, %p231;
	selp.f64 	%fd198, %fd29, %fd197, %p232;
	selp.b32 	%r580, %r474, %r579, %p232;
$L__BB17_32:
	mov.b32 	%r511, 8;
	mov.b32 	%r512, 31;
	mov.b32 	%r513, -1;
	// begin inline asm
	shfl.sync.down.b32 %r494, %r580, %r511, %r512, %r513;
	// end inline asm
	// begin inline asm
	shfl.sync.down.b32 %r499, %r500, %r511, %r512, %r513;
	// end inline asm
	mov.b64 	%rd127, %fd198;
	mov.b64 	{%r505, %r510}, %rd127;
	// begin inline asm
	shfl.sync.down.b32 %r504, %r505, %r511, %r512, %r513;
	// end inline asm
	// begin inline asm
	shfl.sync.down.b32 %r509, %r510, %r511, %r512, %r513;
	// end inline asm
	mov.b64 	%rd128, {%r504, %r509};
	mov.b64 	%fd32, %rd128;
	setp.gt.s32 	%p233, %r433, 23;
	mov.f64 	%fd235, %fd198;
	mov.u32 	%r625, %r580;
	@%p233 bra 	$L__BB17_35;
	setp.gt.f64 	%p234, %fd198, %fd32;
	mov.f64 	%fd235, %fd32;
	mov.u32 	%r625, %r494;
	@%p234 bra 	$L__BB17_35;
	setp.eq.f64 	%p235, %fd198, %fd32;
	setp.lt.s32 	%p236, %r494, %r580;
	and.pred  	%p237, %p235, %p236;
	selp.f64 	%fd235, %fd32, %fd198, %p237;
	selp.b32 	%r625, %r494, %r580, %p237;
$L__BB17_35:
	mov.b32 	%r531, 16;
	mov.b32 	%r532, 31;
	mov.b32 	%r533, -1;
	// begin inline asm
	shfl.sync.down.b32 %r582, %r625, %r531, %r532, %r533;
	// end inline asm
	// begin inline asm
	shfl.sync.down.b32 %r519, %r520, %r531, %r532, %r533;
	// end inline asm
	mov.b64 	%rd129, %fd235;
	mov.b64 	{%r525, %r530}, %rd129;
	// begin inline asm
	shfl.sync.down.b32 %r524, %r525, %r531, %r532, %r533;
	// end inline asm
	// begin inline asm
	shfl.sync.down.b32 %r529, %r530, %r531, %r532, %r533;
	// end inline asm
	mov.b64 	%rd130, {%r524, %r529};
	mov.b64 	%fd200, %rd130;
	setp.gt.s32 	%p238, %r433, 15;
	@%p238 bra 	$L__BB17_40;
	setp.gt.f64 	%p239, %fd235, %fd200;
	@%p239 bra 	$L__BB17_38;
	setp.eq.f64 	%p240, %fd235, %fd200;
	setp.lt.s32 	%p241, %r582, %r625;
	and.pred  	%p242, %p240, %p241;
	selp.f64 	%fd200, %fd200, %fd235, %p242;
	selp.b32 	%r582, %r582, %r625, %p242;
$L__BB17_38:
	setp.ne.s32 	%p243, %r433, 0;
	mov.u32 	%r625, %r582;
	mov.f64 	%fd235, %fd200;
	@%p243 bra 	$L__BB17_40;
	shr.u32 	%r534, %r1, 1;
	and.b32  	%r535, %r534, 496;
	mov.u32 	%r536, _ZZN3cub18CUB_300001_SM_10006detail6reduce28DeviceReduceSingleTileKernelINS2_10policy_hubINS0_12KeyValuePairIidEEiNS0_6ArgMinEE10Policy1000EPS6_SA_iS7_NS2_20empty_problem_init_tIS6_EES6_N4cuda3std3__410__identityEEEvT0_T1_T2_T3_T4_T6_E12temp_storage;
	add.s32 	%r537, %r536, %r535;
	st.shared.u32 	[%r537+8], %r582;
	st.shared.f64 	[%r537+16], %fd200;
$L__BB17_40:
	bar.sync 	0;
	setp.ne.s32 	%p244, %r1, 0;
	@%p244 bra 	$L__BB17_135;
	ld.shared.u32 	%r584, [_ZZN3cub18CUB_300001_SM_10006detail6reduce28DeviceReduceSingleTileKernelINS2_10policy_hubINS0_12KeyValuePairIidEEiNS0_6ArgMinEE10Policy1000EPS6_SA_iS7_NS2_20empty_problem_init_tIS6_EES6_N4cuda3std3__410__identityEEEvT0_T1_T2_T3_T4_T6_E12temp_storage+24];
	ld.shared.f64 	%fd202, [_ZZN3cub18CUB_300001_SM_10006detail6reduce28DeviceReduceSingleTileKernelINS2_10policy_hubINS0_12KeyValuePairIidEEiNS0_6ArgMinEE10Policy1000EPS6_SA_iS7_NS2_20empty_problem_init_tIS6_EES6_N4cuda3std3__410__identityEEEvT0_T1_T2_T3_T4_T6_E12temp_storage+32];
	setp.lt.f64 	%p245, %fd202, %fd235;
	@%p245 bra 	$L__BB17_43;
	setp.eq.f64 	%p246, %fd235, %fd202;
	setp.lt.s32 	%p247, %r584, %r625;
	and.pred  	%p248, %p246, %p247;
	selp.b32 	%r584, %r584, %r625, %p248;
	selp.f64 	%fd202, %fd202, %fd235, %p248;
$L__BB17_43:
	ld.shared.u32 	%r538, [_ZZN3cub18CUB_300001_SM_10006detail6reduce28DeviceReduceSingleTileKernelINS2_10policy_hubINS0_12KeyValuePairIidEEiNS0_6ArgMinEE10Policy1000EPS6_SA_iS7_NS2_20empty_problem_init_tIS6_EES6_N4cuda3std3__410__identityEEEvT0_T1_T2_T3_T4_T6_E12temp_storage+40];
	ld.shared.f64 	%fd163, [_ZZN3cub18CUB_300001_SM_10006detail6reduce28DeviceReduceSingleTileKernelINS2_10policy_hubINS0_12KeyValuePairIidEEiNS0_6ArgMinEE10Policy1000EPS6_SA_iS7_NS2_20empty_problem_init_tIS6_EES6_N4cuda3std3__410__identityEEEvT0_T1_T2_T3_T4_T6_E12temp_storage+48];
	setp.lt.f64 	%p249, %fd163, %fd202;
	setp.eq.f64 	%p250, %fd202, %fd163;
	setp.lt.s32 	%p251, %r538, %r584;
	and.pred  	%p252, %p250, %p251;
	or.pred  	%p253, %p249, %p252;
	selp.b32 	%r540, %r538, %r584, %p253;
	selp.f64 	%fd165, %fd163, %fd202, %p253;
	ld.shared.u32 	%r542, [_ZZN3cub18CUB_300001_SM_10006detail6reduce28DeviceReduceSingleTileKernelINS2_10policy_hubINS0_12KeyValuePairIidEEiNS0_6ArgMinEE10Policy1000EPS6_SA_iS7_NS2_20empty_problem_init_tIS6_EES6_N4cuda3std3__410__identityEEEvT0_T1_T2_T3_T4_T6_E12temp_storage+56];
	ld.shared.f64 	%fd167, [_ZZN3cub18CUB_300001_SM_10006detail6reduce28DeviceReduceSingleTileKernelINS2_10policy_hubINS0_12KeyValuePairIidEEiNS0_6ArgMinEE10Policy1000EPS6_SA_iS7_NS2_20empty_problem_init_tIS6_EES6_N4cuda3std3__410__identityEEEvT0_T1_T2_T3_T4_T6_E12temp_storage+64];
	setp.lt.f64 	%p254, %fd167, %fd165;
	setp.eq.f64 	%p255, %fd165, %fd167;
	setp.lt.s32 	%p256, %r542, %r540;
	and.pred  	%p257, %p255, %p256;
	or.pred  	%p258, %p254, %p257;
	selp.b32 	%r544, %r542, %r540, %p258;
	selp.f64 	%fd169, %fd167, %fd165, %p258;
	ld.shared.u32 	%r546, [_ZZN3cub18CUB_300001_SM_10006detail6reduce28DeviceReduceSingleTileKernelINS2_10policy_hubINS0_12KeyValuePairIidEEiNS0_6ArgMinEE10Policy1000EPS6_SA_iS7_NS2_20empty_problem_init_tIS6_EES6_N4cuda3std3__410__identityEEEvT0_T1_T2_T3_T4_T6_E12temp_storage+72];
	ld.shared.f64 	%fd171, [_ZZN3cub18CUB_300001_SM_10006detail6reduce28DeviceReduceSingleTileKernelINS2_10policy_hubINS0_12KeyValuePairIidEEiNS0_6ArgMinEE10Policy1000EPS6_SA_iS7_NS2_20empty_problem_init_tIS6_EES6_N4cuda3std3__410__identityEEEvT0_T1_T2_T3_T4_T6_E12temp_storage+80];
	setp.lt.f64 	%p259, %fd171, %fd169;
	setp.eq.f64 	%p260, %fd169, %fd171;
	setp.lt.s32 	%p261, %r546, %r544;
	and.pred  	%p262, %p260, %p261;
	or.pred  	%p263, %p259, %p262;
	selp.b32 	%r548, %r546, %r544, %p263;
	selp.f64 	%fd173, %fd171, %fd169, %p263;
	ld.shared.u32 	%r550, [_ZZN3cub18CUB_300001_SM_10006detail6reduce28DeviceReduceSingleTileKernelINS2_10policy_hubINS0_12KeyValuePairIidEEiNS0_6ArgMinEE10Policy1000EPS6_SA_iS7_NS2_20empty_problem_init_tIS6_EES6_N4cuda3std3__410__identityEEEvT0_T1_T2_T3_T4_T6_E12temp_storage+88];
	ld.shared.f64 	%fd175, [_ZZN3cub18CUB_300001_SM_10006detail6reduce28DeviceReduceSingleTileKernelINS2_10policy_hubINS0_12KeyValuePairIidEEiNS0_6ArgMinEE10Policy1000EPS6_SA_iS7_NS2_20empty_problem_init_tIS6_EES6_N4cuda3std3__410__identityEEEvT0_T1_T2_T3_T4_T6_E12temp_storage+96];
	setp.lt.f64 	%p264, %fd175, %fd173;
	setp.eq.f64 	%p265, %fd173, %fd175;
	setp.lt.s32 	%p266, %r550, %r548;
	and.pred  	%p267, %p265, %p266;
	or.pred  	%p268, %p264, %p267;
	selp.b32 	%r552, %r550, %r548, %p268;
	selp.f64 	%fd177, %fd175, %fd173, %p268;
	ld.shared.u32 	%r554, [_ZZN3cub18CUB_300001_SM_10006detail6reduce28DeviceReduceSingleTileKernelINS2_10policy_hubINS0_12KeyValuePairIidEEiNS0_6ArgMinEE10Policy1000EPS6_SA_iS7_NS2_20empty_problem_init_tIS6_EES6_N4cuda3std3__410__identityEEEvT0_T1_T2_T3_T4_T6_E12temp_storage+104];
	ld.shared.f64 	%fd179, [_ZZN3cub18CUB_300001_SM_10006detail6reduce28DeviceReduceSingleTileKernelINS2_10policy_hubINS0_12KeyValuePairIidEEiNS0_6ArgMinEE10Policy1000EPS6_SA_iS7_NS2_20empty_problem_init_tIS6_EES6_N4cuda3std3__410__identityEEEvT0_T1_T2_T3_T4_T6_E12temp_storage+112];
	setp.lt.f64 	%p269, %fd179, %fd177;
	setp.eq.f64 	%p270, %fd177, %fd179;
	setp.lt.s32 	%p271, %r554, %r552;
	and.pred  	%p272, %p270, %p271;
	or.pred  	%p273, %p269, %p272;
	selp.b32 	%r556, %r554, %r552, %p273;
	selp.f64 	%fd181, %fd179, %fd177, %p273;
	ld.shared.u32 	%r558, [_ZZN3cub18CUB_300001_SM_10006detail6reduce28DeviceReduceSingleTileKernelINS2_10policy_hubINS0_12KeyValuePairIidEEiNS0_6ArgMinEE10Policy1000EPS6_SA_iS7_NS2_20empty_problem_init_tIS6_EES6_N4cuda3std3__410__identityEEEvT0_T1_T2_T3_T4_T6_E12temp_storage+120];
	ld.shared.f64 	%fd183, [_ZZN3cub18CUB_300001_SM_10006detail6reduce28DeviceReduceSingleTileKernelINS2_10policy_hubINS0_12KeyValuePairIidEEiNS0_6ArgMinEE10Policy1000EPS6_SA_iS7_NS2_20empty_problem_init_tIS6_EES6_N4cuda3std3__410__identityEEEvT0_T1_T2_T3_T4_T6_E12temp_storage+128];
	setp.lt.f64 	%p274, %fd183, %fd181;
	setp.eq.f64 	%p275, %fd181, %fd183;
	setp.lt.s32 	%p276, %r558, %r556;
	and.pred  	%p277, %p275, %p276;
	or.pred  	%p278, %p274, %p277;
	selp.b32 	%r625, %r558, %r556, %p278;
	selp.f64 	%fd235, %fd183, %fd181, %p278;
	bra.uni 	$L__BB17_135;
$L__BB17_44:
	// begin inline asm
	mov.u32 %r308, %laneid;
	// end inline asm
	and.b32  	%r329, %r1, 992;
	add.s32 	%r330, %r329, 32;
	setp.gt.s32 	%p148, %r330, %r162;
	not.b32 	%r331, %r329;
	add.s32 	%r332, %r162, %r331;
	selp.b32 	%r327, %r332, 31, %p148;
	mov.b32 	%r326, 1;
	mov.b32 	%r328, -1;
	// begin inline asm
	shfl.sync.down.b32 %r309, %r572, %r326, %r327, %r328;
	// end inline asm
	// begin inline asm
	shfl.sync.down.b32 %r314, %r315, %r326, %r327, %r328;
	// end inline asm
	mov.b64 	%rd111, %fd190;
	mov.b64 	{%r320, %r325}, %rd111;
	// begin inline asm
	shfl.sync.down.b32 %r319, %r320, %r326, %r327, %r328;
	// end inline asm
	// begin inline asm
	shfl.sync.down.b32 %r324, %r325, %r326, %r327, %r328;
	// end inline asm
	mov.b64 	%rd112, {%r319, %r324};
	mov.b64 	%fd43, %rd112;
	setp.ge.s32 	%p149, %r308, %r327;
	mov.u32 	%r585, %r572;
	mov.f64 	%fd203, %fd190;
	@%p149 bra 	$L__BB17_47;
	setp.gt.f64 	%p150, %fd190, %fd43;
	mov.u32 	%r585, %r309;
	mov.f64 	%fd203, %fd43;
	@%p150 bra 	$L__BB17_47;
	setp.eq.f64 	%p151, %fd190, %fd43;
	setp.lt.s32 	%p152, %r309, %r572;
	and.pred  	%p153, %p151, %p152;
	selp.b32 	%r585, %r309, %r572, %p153;
	selp.f64 	%fd203, %fd43, %fd190, %p153;
$L__BB17_47:
	mov.b32 	%r350, 2;
	mov.b32 	%r352, -1;
	// begin inline asm
	shfl.sync.down.b32 %r333, %r585, %r350, %r327, %r352;
	// end inline asm
	// begin inline asm
	shfl.sync.down.b32 %r338, %r339, %r350, %r327, %r352;
	// end inline asm
	mov.b64 	%rd113, %fd203;
	mov.b64 	{%r344, %r349}, %rd113;
	// begin inline asm
	shfl.sync.down.b32 %r343, %r344, %r350, %r327, %r352;
	// end inline asm
	// begin inline asm
	shfl.sync.down.b32 %r348, %r349, %r350, %r327, %r352;
	// end inline asm
	mov.b64 	%rd114, {%r343, %r348};
	mov.b64 	%fd46, %rd114;
	add.s32 	%r353, %r308, 2;
	setp.gt.s32 	%p154, %r353, %r327;
	mov.u32 	%r586, %r585;
	mov.f64 	%fd204, %fd203;
	@%p154 bra 	$L__BB17_50;
	setp.gt.f64 	%p155, %fd203, %fd46;
	mov.u32 	%r586, %r333;
	mov.f64 	%fd204, %fd46;
	@%p155 bra 	$L__BB17_50;
	setp.eq.f64 	%p156, %fd203, %fd46;
	setp.lt.s32 	%p157, %r333, %r585;
	and.pred  	%p158, %p156, %p157;
	selp.b32 	%r586, %r333, %r585, %p158;
	selp.f64 	%fd204, %fd46, %fd203, %p158;
$L__BB17_50:
	mov.b32 	%r371, 4;
	mov.b32 	%r373, -1;
	// begin inline asm
	shfl.sync.down.b32 %r354, %r586, %r371, %r327, %r373;
	// end inline asm
	// begin inline asm
	shfl.sync.down.b32 %r359, %r360, %r371, %r327, %r373;
	// end inline asm
	mov.b64 	%rd115, %fd204;
	mov.b64 	{%r365, %r370}, %rd115;
	// begin inline asm
	shfl.sync.down.b32 %r364, %r365, %r371, %r327, %r373;
	// end inline asm
	// begin inline asm
	shfl.sync.down.b32 %r369, %r370, %r371, %r327, %r373;
	// end inline asm
	mov.b64 	%rd116, {%r364, %r369};
	mov.b64 	%fd49, %rd116;
	add.s32 	%r374, %r308, 4;
	setp.gt.s32 	%p159, %r374, %r327;
	mov.u32 	%r587, %r586;
	mov.f64 	%fd205, %fd204;
	@%p159 bra 	$L__BB17_53;
	setp.gt.f64 	%p160, %fd204, %fd49;
	mov.u32 	%r587, %r354;
	mov.f64 	%fd205, %fd49;
	@%p160 bra 	$L__BB17_53;
	setp.eq.f64 	%p161, %fd204, %fd49;
	setp.lt.s32 	%p162, %r354, %r586;
	and.pred  	%p163, %p161, %p162;
	selp.b32 	%r587, %r354, %r586, %p163;
	selp.f64 	%fd205, %fd49, %fd204, %p163;
$L__BB17_53:
	mov.b32 	%r392, 8;
	mov.b32 	%r394, -1;
	// begin inline asm
	shfl.sync.down.b32 %r375, %r587, %r392, %r327, %r394;
	// end inline asm
	// begin inline asm
	shfl.sync.down.b32 %r380, %r381, %r392, %r327, %r394;
	// end inline asm
	mov.b64 	%rd117, %fd205;
	mov.b64 	{%r386, %r391}, %rd117;
	// begin inline asm
	shfl.sync.down.b32 %r385, %r386, %r392, %r327, %r394;
	// end inline asm
	// begin inline asm
	shfl.sync.down.b32 %r390, %r391, %r392, %r327, %r394;
	// end inline asm
	mov.b64 	%rd118, {%r385, %r390};
	mov.b64 	%fd52, %rd118;
	add.s32 	%r395, %r308, 8;
	setp.gt.s32 	%p164, %r395, %r327;
	mov.u32 	%r588, %r587;
	mov.f64 	%fd206, %fd205;
	@%p164 bra 	$L__BB17_56;
	setp.gt.f64 	%p165, %fd205, %fd52;
	mov.u32 	%r588, %r375;
	mov.f64 	%fd206, %fd52;
	@%p165 bra 	$L__BB17_56;
	setp.eq.f64 	%p166, %fd205, %fd52;
	setp.lt.s32 	%p167, %r375, %r587;
	and.pred  	%p168, %p166, %p167;
	selp.b32 	%r588, %r375, %r587, %p168;
	selp.f64 	%fd206, %fd52, %fd205, %p168;
$L__BB17_56:
	mov.b32 	%r413, 16;
	mov.b32 	%r415, -1;
	// begin inline asm
	shfl.sync.down.b32 %r396, %r588, %r413, %r327, %r415;
	// end inline asm
	// begin inline asm
	shfl.sync.down.b32 %r401, %r402, %r413, %r327, %r415;
	// end inline asm
	mov.b64 	%rd119, %fd206;
	mov.b64 	{%r407, %r412}, %rd119;
	// begin inline asm
	shfl.sync.down.b32 %r406, %r407, %r413, %r327, %r415;
	// end inline asm
	// begin inline asm
	shfl.sync.down.b32 %r411, %r412, %r413, %r327, %r415;
	// end inline asm
	mov.b64 	%rd120, {%r406, %r411};
	mov.b64 	%fd55, %rd120;
	add.s32 	%r416, %r308, 16;
	setp.gt.s32 	%p169, %r416, %r327;
	mov.u32 	%r625, %r588;
	mov.f64 	%fd235, %fd206;
	@%p169 bra 	$L__BB17_59;
	setp.gt.f64 	%p170, %fd206, %fd55;
	mov.u32 	%r625, %r396;
	mov.f64 	%fd235, %fd55;
	@%p170 bra 	$L__BB17_59;
	setp.eq.f64 	%p171, %fd206, %fd55;
	setp.lt.s32 	%p172, %r396, %r588;
	and.pred  	%p173, %p171, %p172;
	selp.b32 	%r625, %r396, %r588, %p173;
	selp.f64 	%fd235, %fd55, %fd206, %p173;
$L__BB17_59:
	setp.ne.s32 	%p174, %r308, 0;
	@%p174 bra 	$L__BB17_61;
	shr.u32 	%r417, %r1, 1;
	and.b32  	%r418, %r417, 496;
	mov.u32 	%r419, _ZZN3cub18CUB_300001_SM_10006detail6reduce28DeviceReduceSingleTileKernelINS2_10policy_hubINS0_12KeyValuePairIidEEiNS0_6ArgMinEE10Policy1000EPS6_SA_iS7_NS2_20empty_problem_init_tIS6_EES6_N4cuda3std3__410__identityEEEvT0_T1_T2_T3_T4_T6_E12temp_storage;
	add.s32 	%r420, %r419, %r418;
	st.shared.u32 	[%r420+8], %r625;
	st.shared.f64 	[%r420+16], %fd235;
$L__BB17_61:
	bar.sync 	0;
	setp.ne.s32 	%p175, %r1, 0;
	setp.lt.s32 	%p176, %r162, 33;
	or.pred  	%p177, %p175, %p176;
	@%p177 bra 	$L__BB17_135;
	ld.shared.u32 	%r590, [_ZZN3cub18CUB_300001_SM_10006detail6reduce28DeviceReduceSingleTileKernelINS2_10policy_hubINS0_12KeyValuePairIidEEiNS0_6ArgMinEE10Policy1000EPS6_SA_iS7_NS2_20empty_problem_init_tIS6_EES6_N4cuda3std3__410__identityEEEvT0_T1_T2_T3_T4_T6_E12temp_storage+24];
	ld.shared.f64 	%fd208, [_ZZN3cub18CUB_300001_SM_10006detail6reduce28DeviceReduceSingleTileKernelINS2_10policy_hubINS0_12KeyValuePairIidEEiNS0_6ArgMinEE10Policy1000EPS6_SA_iS7_NS2_20empty_problem_init_tIS6_EES6_N4cuda3std3__410__identityEEEvT0_T1_T2_T3_T4_T6_E12temp_storage+32];
	setp.lt.f64 	%p178, %fd208, %fd235;
	@%p178 bra 	$L__BB17_64;
	setp.eq.f64 	%p179, %fd235, %fd208;
	setp.lt.s32 	%p180, %r590, %r625;
	and.pred  	%p181, %p179, %p180;
	selp.b32 	%r590, %r590, %r625, %p181;
	selp.f64 	%fd208, %fd208, %fd235, %p181;
$L__BB17_64:
	setp.lt.u32 	%p182, %r162, 65;
	mov.u32 	%r625, %r590;
	mov.f64 	%fd235, %fd208;
	@%p182 bra 	$L__BB17_135;
	ld.shared.u32 	%r421, [_ZZN3cub18CUB_300001_SM_10006detail6reduce28DeviceReduceSingleTileKernelINS2_10policy_hubINS0_12KeyValuePairIidEEiNS0_6ArgMinEE10Policy1000EPS6_SA_iS7_NS2_20empty_problem_init_tIS6_EES6_N4cuda3std3__410__identityEEEvT0_T1_T2_T3_T4_T6_E12temp_storage+40];
	ld.shared.f64 	%fd151, [_ZZN3cub18CUB_300001_SM_10006detail6reduce28DeviceReduceSingleTileKernelINS2_10policy_hubINS0_12KeyValuePairIidEEiNS0_6ArgMinEE10Policy1000EPS6_SA_iS7_NS2_20empty_problem_init_tIS6_EES6_N4cuda3std3__410__identityEEEvT0_T1_T2_T3_T4_T6_E12temp_storage+48];
	setp.lt.f64 	%p183, %fd151, %fd208;
	setp.eq.f64 	%p184, %fd208, %fd151;
	setp.lt.s32 	%p185, %r421, %r590;
	and.pred  	%p186, %p184, %p185;
	or.pred  	%p187, %p183, %p186;
	selp.b32 	%r625, %r421, %r590, %p187;
	selp.f64 	%fd235, %fd151, %fd208, %p187;
	setp.lt.u32 	%p188, %r162, 97;
	@%p188 bra 	$L__BB17_135;
	ld.shared.u32 	%r423, [_ZZN3cub18CUB_300001_SM_10006detail6reduce28DeviceReduceSingleTileKernelINS2_10policy_hubINS0_12KeyValuePairIidEEiNS0_6ArgMinEE10Policy1000EPS6_SA_iS7_NS2_20empty_problem_init_tIS6_EES6_N4cuda3std3__410__identityEEEvT0_T1_T2_T3_T4_T6_E12temp_storage+56];
	ld.shared.f64 	%fd153, [_ZZN3cub18CUB_300001_SM_10006detail6reduce28DeviceReduceSingleTileKernelINS2_10policy_hubINS0_12KeyValuePairIidEEiNS0_6ArgMinEE10Policy1000EPS6_SA_iS7_NS2_20empty_problem_init_tIS6_EES6_N4cuda3std3__410__identityEEEvT0_T1_T2_T3_T4_T6_E12temp_storage+64];
	setp.lt.f64 	%p189, %fd153, %fd235;
	setp.eq.f64 	%p190, %fd235, %fd153;
	setp.lt.s32 	%p191, %r423, %r625;
	and.pred  	%p192, %p190, %p191;
	or.pred  	%p193, %p189, %p192;
	selp.b32 	%r625, %r423, %r625, %p193;
	selp.f64 	%fd235, %fd153, %fd235, %p193;
	setp.lt.u32 	%p194, %r162, 129;
	@%p194 bra 	$L__BB17_135;
	ld.shared.u32 	%r425, [_ZZN3cub18CUB_300001_SM_10006detail6reduce28DeviceReduceSingleTileKernelINS2_10policy_hubINS0_12KeyValuePairIidEEiNS0_6ArgMinEE10Policy1000EPS6_SA_iS7_NS2_20empty_problem_init_tIS6_EES6_N4cuda3std3__410__identityEEEvT0_T1_T2_T3_T4_T6_E12temp_storage+72];
	ld.shared.f64 	%fd155, [_ZZN3cub18CUB_300001_SM_10006detail6reduce28DeviceReduceSingleTileKernelINS2_10policy_hubINS0_12KeyValuePairIidEEiNS0_6ArgMinEE10Policy1000EPS6_SA_iS7_NS2_20empty_problem_init_tIS6_EES6_N4cuda3std3__410__identityEEEvT0_T1_T2_T3_T4_T6_E12temp_storage+80];
	setp.lt.f64 	%p195, %fd155, %fd235;
	setp.eq.f64 	%p196, %fd235, %fd155;
	setp.lt.s32 	%p197, %r425, %r625;
	and.pred  	%p198, %p196, %p197;
	or.pred  	%p199, %p195, %p198;
	selp.b32 	%r625, %r425, %r625, %p199;
	selp.f64 	%fd235, %fd155, %fd235, %p199;
	setp.lt.u32 	%p200, %r162, 161;
	@%p200 bra 	$L__BB17_135;
	ld.shared.u32 	%r427, [_ZZN3cub18CUB_300001_SM_10006detail6reduce28DeviceReduceSingleTileKernelINS2_10policy_hubINS0_12KeyValuePairIidEEiNS0_6ArgMinEE10Policy1000EPS6_SA_iS7_NS2_20empty_problem_init_tIS6_EES6_N4cuda3std3__410__identityEEEvT0_T1_T2_T3_T4_T6_E12temp_storage+88];
	ld.shared.f64 	%fd157, [_ZZN3cub18CUB_300001_SM_10006detail6reduce28DeviceReduceSingleTileKernelINS2_10policy_hubINS0_12KeyValuePairIidEEiNS0_6ArgMinEE10Policy1000EPS6_SA_iS7_NS2_20empty_problem_init_tIS6_EES6_N4cuda3std3__410__identityEEEvT0_T1_T2_T3_T4_T6_E12temp_storage+96];
	setp.lt.f64 	%p201, %fd157, %fd235;
	setp.eq.f64 	%p202, %fd235, %fd157;
	setp.lt.s32 	%p203, %r427, %r625;
	and.pred  	%p204, %p202, %p203;
	or.pred  	%p205, %p201, %p204;
	selp.b32 	%r625, %r427, %r625, %p205;
	selp.f64 	%fd235, %fd157, %fd235, %p205;
	setp.lt.u32 	%p206, %r162, 193;
	@%p206 bra 	$L__BB17_135;
	ld.shared.u32 	%r429, [_ZZN3cub18CUB_300001_SM_10006detail6reduce28DeviceReduceSingleTileKernelINS2_10policy_hubINS0_12KeyValuePairIidEEiNS0_6ArgMinEE10Policy1000EPS6_SA_iS7_NS2_20empty_problem_init_tIS6_EES6_N4cuda3std3__410__identityEEEvT0_T1_T2_T3_T4_T6_E12temp_storage+104];
	ld.shared.f64 	%fd159, [_ZZN3cub18CUB_300001_SM_10006detail6reduce28DeviceReduceSingleTileKernelINS2_10policy_hubINS0_12KeyValuePairIidEEiNS0_6ArgMinEE10Policy1000EPS6_SA_iS7_NS2_20empty_problem_init_tIS6_EES6_N4cuda3std3__410__identityEEEvT0_T1_T2_T3_T4_T6_E12temp_storage+112];
	setp.lt.f64 	%p207, %fd159, %fd235;
	setp.eq.f64 	%p208, %fd235, %fd159;
	setp.lt.s32 	%p209, %r429, %r625;
	and.pred  	%p210, %p208, %p209;
	or.pred  	%p211, %p207, %p210;
	selp.b32 	%r625, %r429, %r625, %p211;
	selp.f64 	%fd235, %fd159, %fd235, %p211;
	setp.lt.u32 	%p212, %r162, 225;
	@%p212 bra 	$L__BB17_135;
	ld.shared.u32 	%r431, [_ZZN3cub18CUB_300001_SM_10006detail6reduce28DeviceReduceSingleTileKernelINS2_10policy_hubINS0_12KeyValuePairIidEEiNS0_6ArgMinEE10Policy1000EPS6_SA_iS7_NS2_20empty_problem_init_tIS6_EES6_N4cuda3std3__410__identityEEEvT0_T1_T2_T3_T4_T6_E12temp_storage+120];
	ld.shared.f64 	%fd161, [_ZZN3cub18CUB_300001_SM_10006detail6reduce28DeviceReduceSingleTileKernelINS2_10policy_hubINS0_12KeyValuePairIidEEiNS0_6ArgMinEE10Policy1000EPS6_SA_iS7_NS2_20empty_problem_init_tIS6_EES6_N4cuda3std3__410__identityEEEvT0_T1_T2_T3_T4_T6_E12temp_storage+128];
	setp.lt.f64 	%p213, %fd161, %fd235;
	setp.eq.f64 	%p214, %fd235, %fd161;
	setp.lt.s32 	%p215, %r431, %r625;
	and.pred  	%p216, %p214, %p215;
	or.pred  	%p217, %p213, %p216;
	selp.b32 	%r625, %r431, %r625, %p217;
	selp.f64 	%fd235, %fd161, %fd235, %p217;
	bra.uni 	$L__BB17_135;
$L__BB17_71:
	mov.u32 	%r82, %tid.x;
	mul.wide.u32 	%rd29, %r82, 16;
	add.s64 	%rd14, %rd11, %rd29;
	// begin inline asm
	ld.global.nc.u64 %rd13, [%rd14];
	// end inline asm
	add.s64 	%rd16, %rd14, 8;
	// begin inline asm
	ld.global.nc.u64 %rd15, [%rd16];
	// end inline asm
	mov.b64 	%fd227, %rd15;
	add.s64 	%rd18, %rd14, 4096;
	// begin inline asm
	ld.global.nc.u64 %rd17, [%rd18];
	// end inline asm
	add.s64 	%rd20, %rd14, 4104;
	// begin inline asm
	ld.global.nc.u64 %rd19, [%rd20];
	// end inline asm
	cvt.u32.u64 	%r83, %rd17;
	mov.b64 	%fd68, %rd19;
	add.s64 	%rd22, %rd14, 8192;
	// begin inline asm
	ld.global.nc.u64 %rd21, [%rd22];
	// end inline asm
	add.s64 	%rd24, %rd14, 8200;
	// begin inline asm
	ld.global.nc.u64 %rd23, [%rd24];
	// end inline asm
	cvt.u32.u64 	%r84, %rd21;
	mov.b64 	%fd69, %rd23;
	add.s64 	%rd26, %rd14, 12288;
	// begin inline asm
	ld.global.nc.u64 %rd25, [%rd26];
	// end inline asm
	add.s64 	%rd28, %rd14, 12296;
	// begin inline asm
	ld.global.nc.u64 %rd27, [%rd28];
	// end inline asm
	cvt.u32.u64 	%r85, %rd25;
	mov.b64 	%fd70, %rd27;
	setp.lt.f64 	%p3, %fd68, %fd227;
	@%p3 bra 	$L__BB17_73;
	cvt.u32.u64 	%r617, %rd13;
	setp.neu.f64 	%p4, %fd227, %fd68;
	setp.ge.s32 	%p5, %r83, %r617;
	or.pred  	%p6, %p4, %p5;
	@%p6 bra 	$L__BB17_74;
$L__BB17_73:
	mov.u32 	%r617, %r83;
	mov.f64 	%fd227, %fd68;
$L__BB17_74:
	setp.gt.f64 	%p7, %fd227, %fd69;
	@%p7 bra 	$L__BB17_76;
	setp.neu.f64 	%p8, %fd227, %fd69;
	setp.ge.s32 	%p9, %r84, %r617;
	or.pred  	%p10, %p8, %p9;
	@%p10 bra 	$L__BB17_77;
$L__BB17_76:
	mov.u32 	%r617, %r84;
	mov.f64 	%fd227, %fd69;
$L__BB17_77:
	setp.gt.f64 	%p11, %fd227, %fd70;
	@%p11 bra 	$L__BB17_79;
	setp.neu.f64 	%p12, %fd227, %fd70;
	setp.ge.s32 	%p13, %r85, %r617;
	or.pred  	%p14, %p12, %p13;
	@%p14 bra 	$L__BB17_80;
$L__BB17_79:
	mov.u32 	%r617, %r85;
	mov.f64 	%fd227, %fd70;
$L__BB17_80:
	setp.lt.u32 	%p15, %r162, 2048;
	mov.b32 	%r601, 1024;
	@%p15 bra 	$L__BB17_96;
	add.s32 	%r90, %r162, -1024;
	mov.b32 	%r601, 1024;
$L__BB17_82:
	mul.wide.s32 	%rd46, %r601, 16;
	add.s64 	%rd31, %rd14, %rd46;
	// begin inline asm
	ld.global.nc.u64 %rd30, [%rd31];
	// end inline asm
	add.s64 	%rd33, %rd31, 8;
	// begin inline asm
	ld.global.nc.u64 %rd32, [%rd33];
	// end inline asm
	cvt.u32.u64 	%r93, %rd30;
	mov.b64 	%fd75, %rd32;
	add.s64 	%rd35, %rd31, 4096;
	// begin inline asm
	ld.global.nc.u64 %rd34, [%rd35];
	// end inline asm
	add.s64 	%rd37, %rd31, 4104;
	// begin inline asm
	ld.global.nc.u64 %rd36, [%rd37];
	// end inline asm
	cvt.u32.u64 	%r94, %rd34;
	mov.b64 	%fd76, %rd36;
	add.s64 	%rd39, %rd31, 8192;
	// begin inline asm
	ld.global.nc.u64 %rd38, [%rd39];
	// end inline asm
	add.s64 	%rd41, %rd31, 8200;
	// begin inline asm
	ld.global.nc.u64 %rd40, [%rd41];
	// end inline asm
	cvt.u32.u64 	%r95, %rd38;
	mov.b64 	%fd77, %rd40;
	add.s64 	%rd43, %rd31, 12288;
	// begin inline asm
	ld.global.nc.u64 %rd42, [%rd43];
	// end inline asm
	add.s64 	%rd45, %rd31, 12296;
	// begin inline asm
	ld.global.nc.u64 %rd44, [%rd45];
	// end inline asm
	cvt.u32.u64 	%r96, %rd42;
	mov.b64 	%fd78, %rd44;
	setp.gt.f64 	%p16, %fd227, %fd75;
	@%p16 bra 	$L__BB17_84;
	setp.neu.f64 	%p17, %fd227, %fd75;
	setp.ge.s32 	%p18, %r93, %r617;
	or.pred  	%p19, %p17, %p18;
	@%p19 bra 	$L__BB17_85;
$L__BB17_84:
	mov.u32 	%r617, %r93;
	mov.f64 	%fd227, %fd75;
$L__BB17_85:
	setp.gt.f64 	%p20, %fd227, %fd76;
	@%p20 bra 	$L__BB17_87;
	setp.neu.f64 	%p21, %fd227, %fd76;
	setp.ge.s32 	%p22, %r94, %r617;
	or.pred  	%p23, %p21, %p22;
	@%p23 bra 	$L__BB17_88;
$L__BB17_87:
	mov.u32 	%r617, %r94;
	mov.f64 	%fd227, %fd76;
$L__BB17_88:
	setp.gt.f64 	%p24, %fd227, %fd77;
	@%p24 bra 	$L__BB17_90;
	setp.neu.f64 	%p25, %fd227, %fd77;
	setp.ge.s32 	%p26, %r95, %r617;
	or.pred  	%p27, %p25, %p26;
	@%p27 bra 	$L__BB17_91;
$L__BB17_90:
	mov.u32 	%r617, %r95;
	mov.f64 	%fd227, %fd77;
$L__BB17_91:
	setp.gt.f64 	%p28, %fd227, %fd78;
	@%p28 bra 	$L__BB17_93;
	setp.neu.f64 	%p29, %fd227, %fd78;
	setp.ge.s32 	%p30, %r96, %r617;
	or.pred  	%p31, %p29, %p30;
	@%p31 bra 	$L__BB17_94;
$L__BB17_93:
	mov.u32 	%r617, %r96;
	mov.f64 	%fd227, %fd78;
$L__BB17_94:
	sub.s32 	%r166, %r162, %r601;
	setp.lt.s32 	%p32, %r166, 1024;
	@%p32 bra 	$L__BB17_114;
	add.s32 	%r601, %r601, 1024;
	setp.le.s32 	%p33, %r601, %r90;
	@%p33 bra 	$L__BB17_82;
$L__BB17_96:
	setp.le.s32 	%p34, %r162, %r601;
	@%p34 bra 	$L__BB17_114;
	sub.s32 	%r104, %r162, %r601;
	setp.ge.s32 	%p35, %r82, %r104;
	@%p35 bra 	$L__BB17_114;
	not.b32 	%r168, %r82;
	add.s32 	%r169, %r162, %r168;
	sub.s32 	%r105, %r169, %r601;
	and.b32  	%r170, %r105, 768;
	setp.eq.s32 	%p36, %r170, 768;
	mov.u32 	%r607, %r82;
	@%p36 bra 	$L__BB17_103;
	add.s32 	%r603, %r82, %r601;
	shr.u32 	%r171, %r105, 8;
	add.s32 	%r172, %r171, 1;
	and.b32  	%r173, %r172, 3;
	neg.s32 	%r602, %r173;
	mov.u32 	%r607, %r82;
	mov.u32 	%r605, %r617;
	mov.f64 	%fd218, %fd227;
$L__BB17_100:
	.pragma "nounroll";
	mul.wide.u32 	%rd51, %r603, 16;
	add.s64 	%rd48, %rd11, %rd51;
	// begin inline asm
	ld.global.nc.u64 %rd47, [%rd48];
	// end inline asm
	add.s64 	%rd50, %rd48, 8;
	// begin inline asm
	ld.global.nc.u64 %rd49, [%rd50];
	// end inline asm
	cvt.u32.u64 	%r617, %rd47;
	mov.b64 	%fd227, %rd49;
	setp.gt.f64 	%p37, %fd218, %fd227;
	@%p37 bra 	$L__BB17_102;
	setp.eq.f64 	%p38, %fd218, %fd227;
	setp.lt.s32 	%p39, %r617, %r605;
	and.pred  	%p40, %p38, %p39;
	selp.b32 	%r617, %r617, %r605, %p40;
	selp.f64 	%fd227, %fd227, %fd218, %p40;
$L__BB17_102:
	add.s32 	%r607, %r607, 256;
	add.s32 	%r603, %r603, 256;
	add.s32 	%r602, %r602, 1;
	setp.ne.s32 	%p41, %r602, 0;
	mov.u32 	%r605, %r617;
	mov.f64 	%fd218, %fd227;
	@%p41 bra 	$L__BB17_100;
$L__BB17_103:
	setp.lt.u32 	%p42, %r105, 768;
	@%p42 bra 	$L__BB17_114;
	cvt.u64.u32 	%rd52, %r607;
	cvt.u64.u32 	%rd53, %r601;
	add.s64 	%rd54, %rd52, %rd53;
	shl.b64 	%rd55, %rd54, 4;
	add.s64 	%rd56, %rd55, %rd11;
	add.s64 	%rd132, %rd56, 12296;
	add.s32 	%r610, %r607, %r601;
$L__BB17_105:
	mul.wide.u32 	%rd61, %r610, 16;
	add.s64 	%rd58, %rd11, %rd61;
	// begin inline asm
	ld.global.nc.u64 %rd57, [%rd58];
	// end inline asm
	add.s64 	%rd60, %rd58, 8;
	// begin inline asm
	ld.global.nc.u64 %rd59, [%rd60];
	// end inline asm
	cvt.u32.u64 	%r613, %rd57;
	mov.b64 	%fd223, %rd59;
	setp.gt.f64 	%p43, %fd227, %fd223;
	@%p43 bra 	$L__BB17_107;
	setp.eq.f64 	%p44, %fd227, %fd223;
	setp.lt.s32 	%p45, %r613, %r617;
	and.pred  	%p46, %p44, %p45;
	selp.b32 	%r613, %r613, %r617, %p46;
	selp.f64 	%fd223, %fd223, %fd227, %p46;
$L__BB17_107:
	add.s64 	%rd63, %rd132, -8200;
	// begin inline asm
	ld.global.nc.u64 %rd62, [%rd63];
	// end inline asm
	add.s64 	%rd65, %rd132, -8192;
	// begin inline asm
	ld.global.nc.u64 %rd64, [%rd65];
	// end inline asm
	cvt.u32.u64 	%r614, %rd62;
	mov.b64 	%fd224, %rd64;
	setp.gt.f64 	%p47, %fd223, %fd224;
	@%p47 bra 	$L__BB17_109;
	setp.eq.f64 	%p48, %fd223, %fd224;
	setp.lt.s32 	%p49, %r614, %r613;
	and.pred  	%p50, %p48, %p49;
	selp.b32 	%r614, %r614, %r613, %p50;
	selp.f64 	%fd224, %fd224, %fd223, %p50;
$L__BB17_109:
	add.s64 	%rd67, %rd132, -4104;
	// begin inline asm
	ld.global.nc.u64 %rd66, [%rd67];
	// end inline asm
	add.s64 	%rd69, %rd132, -4096;
	// begin inline asm
	ld.global.nc.u64 %rd68, [%rd69];
	// end inline asm
	cvt.u32.u64 	%r615, %rd66;
	mov.b64 	%fd225, %rd68;
	setp.gt.f64 	%p51, %fd224, %fd225;
	@%p51 bra 	$L__BB17_111;
	setp.eq.f64 	%p52, %fd224, %fd225;
	setp.lt.s32 	%p53, %r615, %r614;
	and.pred  	%p54, %p52, %p53;
	selp.b32 	%r615, %r615, %r614, %p54;
	selp.f64 	%fd225, %fd225, %fd224, %p54;
$L__BB17_111:
	add.s64 	%rd71, %rd132, -8;
	// begin inline asm
	ld.global.nc.u64 %rd70, [%rd71];
	// end inline asm
	// begin inline asm
	ld.global.nc.u64 %rd72, [%rd132];
	// end inline asm
	cvt.u32.u64 	%r617, %rd70;
	mov.b64 	%fd227, %rd72;
	setp.gt.f64 	%p55, %fd225, %fd227;
	@%p55 bra 	$L__BB17_113;
	setp.eq.f64 	%p56, %fd225, %fd227;
	setp.lt.s32 	%p57, %r617, %r615;
	and.pred  	%p58, %p56, %p57;
	selp.b32 	%r617, %r617, %r615, %p58;
	selp.f64 	%fd227, %fd227, %fd225, %p58;
$L__BB17_113:
	add.s32 	%r607, %r607, 1024;
	add.s64 	%rd132, %rd132, 16384;
	add.s32 	%r610, %r610, 1024;
	setp.lt.s32 	%p59, %r607, %r104;
	@%p59 bra 	$L__BB17_105;
$L__BB17_114:
	// begin inline asm
	mov.u32 %r174, %laneid;
	// end inline asm
	mov.b32 	%r192, 1;
	mov.b32 	%r193, 31;
	mov.b32 	%r194, -1;
	// begin inline asm
	shfl.sync.down.b32 %r175, %r617, %r192, %r193, %r194;
	// end inline asm
	// begin inline asm
	shfl.sync.down.b32 %r180, %r181, %r192, %r193, %r194;
	// end inline asm
	mov.b64 	%rd74, %fd227;
	mov.b64 	{%r186, %r191}, %rd74;
	// begin inline asm
	shfl.sync.down.b32 %r185, %r186, %r192, %r193, %r194;
	// end inline asm
	// begin inline asm
	shfl.sync.down.b32 %r190, %r191, %r192, %r193, %r194;
	// end inline asm
	mov.b64 	%rd75, {%r185, %r190};
	mov.b64 	%fd104, %rd75;
	setp.gt.s32 	%p60, %r174, 30;
	mov.u32 	%r618, %r617;
	mov.f64 	%fd228, %fd227;
	@%p60 bra 	$L__BB17_117;
	setp.gt.f64 	%p61, %fd227, %fd104;
	mov.u32 	%r618, %r175;
	mov.f64 	%fd228, %fd104;
	@%p61 bra 	$L__BB17_117;
	setp.eq.f64 	%p62, %fd227, %fd104;
	setp.lt.s32 	%p63, %r175, %r617;
	and.pred  	%p64, %p62, %p63;
	selp.b32 	%r618, %r175, %r617, %p64;
	selp.f64 	%fd228, %fd104, %fd227, %p64;
$L__BB17_117:
	mov.b32 	%r212, 2;
	mov.b32 	%r213, 31;
	mov.b32 	%r214, -1;
	// begin inline asm
	shfl.sync.down.b32 %r195, %r618, %r212, %r213, %r214;
	// end inline asm
	// begin inline asm
	shfl.sync.down.b32 %r200, %r201, %r212, %r213, %r214;
	// end inline asm
	mov.b64 	%rd76, %fd228;
	mov.b64 	{%r206, %r211}, %rd76;
	// begin inline asm
	shfl.sync.down.b32 %r205, %r206, %r212, %r213, %r214;
	// end inline asm
	// begin inline asm
	shfl.sync.down.b32 %r210, %r211, %r212, %r213, %r214;
	// end inline asm
	mov.b64 	%rd77, {%r205, %r210};
	mov.b64 	%fd107, %rd77;
	setp.gt.s32 	%p65, %r174, 29;
	mov.u32 	%r619, %r618;
	mov.f64 	%fd229, %fd228;
	@%p65 bra 	$L__BB17_120;
	setp.gt.f64 	%p66, %fd228, %fd107;
	mov.u32 	%r619, %r195;
	mov.f64 	%fd229, %fd107;
	@%p66 bra 	$L__BB17_120;
	setp.eq.f64 	%p67, %fd228, %fd107;
	setp.lt.s32 	%p68, %r195, %r618;
	and.pred  	%p69, %p67, %p68;
	selp.b32 	%r619, %r195, %r618, %p69;
	selp.f64 	%fd229, %fd107, %fd228, %p69;
$L__BB17_120:
	mov.b32 	%r232, 4;
	mov.b32 	%r233, 31;
	mov.b32 	%r234, -1;
	// begin inline asm
	shfl.sync.down.b32 %r215, %r619, %r232, %r233, %r234;
	// end inline asm
	// begin inline asm
	shfl.sync.down.b32 %r220, %r221, %r232, %r233, %r234;
	// end inline asm
	mov.b64 	%rd78, %fd229;
	mov.b64 	{%r226, %r231}, %rd78;
	// begin inline asm
	shfl.sync.down.b32 %r225, %r226, %r232, %r233, %r234;
	// end inline asm
	// begin inline asm
	shfl.sync.down.b32 %r230, %r231, %r232, %r233, %r234;
	// end inline asm
	mov.b64 	%rd79, {%r225, %r230};
	mov.b64 	%fd110, %rd79;
	setp.gt.s32 	%p70, %r174, 27;
	mov.u32 	%r620, %r619;
	mov.f64 	%fd230, %fd229;
	@%p70 bra 	$L__BB17_123;
	setp.gt.f64 	%p71, %fd229, %fd110;
	mov.u32 	%r620, %r215;
	mov.f64 	%fd230, %fd110;
	@%p71 bra 	$L__BB17_123;
	setp.eq.f64 	%p72, %fd229, %fd110;
	setp.lt.s32 	%p73, %r215, %r619;
	and.pred  	%p74, %p72, %p73;
	selp.b32 	%r620, %r215, %r619, %p74;
	selp.f64 	%fd230, %fd110, %fd229, %p74;
$L__BB17_123:
	mov.b32 	%r252, 8;
	mov.b32 	%r253, 31;
	mov.b32 	%r254, -1;
	// begin inline asm
	shfl.sync.down.b32 %r235, %r620, %r252, %r253, %r254;
	// end inline asm
	// begin inline asm
	shfl.sync.down.b32 %r240, %r241, %r252, %r253, %r254;
	// end inline asm
	mov.b64 	%rd80, %fd230;
	mov.b64 	{%r246, %r251}, %rd80;
	// begin inline asm
	shfl.sync.down.b32 %r245, %r246, %r252, %r253, %r254;
	// end inline asm
	// begin inline asm
	shfl.sync.down.b32 %r250, %r251, %r252, %r253, %r254;
	// end inline asm
	mov.b64 	%rd81, {%r245, %r250};
	mov.b64 	%fd113, %rd81;
	setp.gt.s32 	%p75, %r174, 23;
	mov.u32 	%r625, %r620;
	mov.f64 	%fd235, %fd230;
	@%p75 bra 	$L__BB17_126;
	setp.gt.f64 	%p76, %fd230, %fd113;
	mov.u32 	%r625, %r235;
	mov.f64 	%fd235, %fd113;
	@%p76 bra 	$L__BB17_126;
	setp.eq.f64 	%p77, %fd230, %fd113;
	setp.lt.s32 	%p78, %r235, %r620;
	and.pred  	%p79, %p77, %p78;
	selp.b32 	%r625, %r235, %r620, %p79;
	selp.f64 	%fd235, %fd113, %fd230, %p79;
$L__BB17_126:
	mov.b32 	%r272, 16;
	mov.b32 	%r273, 31;
	mov.b32 	%r274, -1;
	// begin inline asm
	shfl.sync.down.b32 %r622, %r625, %r272, %r273, %r274;
	// end inline asm
	// begin inline asm
	shfl.sync.down.b32 %r260, %r261, %r272, %r273, %r274;
	// end inline asm
	mov.b64 	%rd82, %fd235;
	mov.b64 	{%r266, %r271}, %rd82;
	// begin inline asm
	shfl.sync.down.b32 %r265, %r266, %r272, %r273, %r274;
	// end inline asm
	// begin inline asm
	shfl.sync.down.b32 %r270, %r271, %r272, %r273, %r274;
	// end inline asm
	mov.b64 	%rd83, {%r265, %r270};
	mov.b64 	%fd232, %rd83;
	setp.gt.s32 	%p80, %r174, 15;
	@%p80 bra 	$L__BB17_131;
	setp.gt.f64 	%p81, %fd235, %fd232;
	@%p81 bra 	$L__BB17_129;
	setp.eq.f64 	%p82, %fd235, %fd232;
	setp.lt.s32 	%p83, %r622, %r625;
	and.pred  	%p84, %p82, %p83;
	selp.b32 	%r622, %r622, %r625, %p84;
	selp.f64 	%fd232, %fd232, %fd235, %p84;
$L__BB17_129:
	setp.ne.s32 	%p85, %r174, 0;
	mov.f64 	%fd235, %fd232;
	mov.u32 	%r625, %r622;
	@%p85 bra 	$L__BB17_131;
	shr.u32 	%r275, %r82, 1;
	and.b32  	%r276, %r275, 496;
	mov.u32 	%r277, _ZZN3cub18CUB_300001_SM_10006detail6reduce28DeviceReduceSingleTileKernelINS2_10policy_hubINS0_12KeyValuePairIidEEiNS0_6ArgMinEE10Policy1000EPS6_SA_iS7_NS2_20empty_problem_init_tIS6_EES6_N4cuda3std3__410__identityEEEvT0_T1_T2_T3_T4_T6_E12temp_storage;
	add.s32 	%r278, %r277, %r276;
	st.shared.u32 	[%r278+8], %r622;
	st.shared.f64 	[%r278+16], %fd232;
$L__BB17_131:
	bar.sync 	0;
	setp.ne.s32 	%p86, %r82, 0;
	@%p86 bra 	$L__BB17_135;
	ld.shared.u32 	%r624, [_ZZN3cub18CUB_300001_SM_10006detail6reduce28DeviceReduceSingleTileKernelINS2_10policy_hubINS0_12KeyValuePairIidEEiNS0_6ArgMinEE10Policy1000EPS6_SA_iS7_NS2_20empty_problem_init_tIS6_EES6_N4cuda3std3__410__identityEEEvT0_T1_T2_T3_T4_T6_E12temp_storage+24];
	ld.shared.f64 	%fd234, [_ZZN3cub18CUB_300001_SM_10006detail6reduce28DeviceReduceSingleTileKernelINS2_10policy_hubINS0_12KeyValuePairIidEEiNS0_6ArgMinEE10Policy1000EPS6_SA_iS7_NS2_20empty_problem_init_tIS6_EES6_N4cuda3std3__410__identityEEEvT0_T1_T2_T3_T4_T6_E12temp_storage+32];
	setp.lt.f64 	%p87, %fd234, %fd235;
	@%p87 bra 	$L__BB17_134;
	setp.eq.f64 	%p88, %fd235, %fd234;
	setp.lt.s32 	%p89, %r624, %r625;
	and.pred  	%p90, %p88, %p89;
	selp.b32 	%r624, %r624, %r625, %p90;
	selp.f64 	%fd234, %fd234, %fd235, %p90;
$L__BB17_134:
	ld.shared.u32 	%r279, [_ZZN3cub18CUB_300001_SM_10006detail6reduce28DeviceReduceSingleTileKernelINS2_10policy_hubINS0_12KeyValuePairIidEEiNS0_6ArgMinEE10Policy1000EPS6_SA_iS7_NS2_20empty_problem_init_tIS6_EES6_N4cuda3std3__410__identityEEEvT0_T1_T2_T3_T4_T6_E12temp_storage+40];
	ld.shared.f64 	%fd127, [_ZZN3cub18CUB_300001_SM_10006detail6reduce28DeviceReduceSingleTileKernelINS2_10policy_hubINS0_12KeyValuePairIidEEiNS0_6ArgMinEE10Policy1000EPS6_SA_iS7_NS2_20empty_problem_init_tIS6_EES6_N4cuda3std3__410__identityEEEvT0_T1_T2_T3_T4_T6_E12temp_storage+48];
	setp.lt.f64 	%p91, %fd127, %fd234;
	setp.eq.f64 	%p92, %fd234, %fd127;
	setp.lt.s32 	%p93, %r279, %r624;
	and.pred  	%p94, %p92, %p93;
	or.pred  	%p95, %p91, %p94;
	selp.b32 	%r281, %r279, %r624, %p95;
	selp.f64 	%fd129, %fd127, %fd234, %p95;
	ld.shared.u32 	%r283, [_ZZN3cub18CUB_300001_SM_10006detail6reduce28DeviceReduceSingleTileKernelINS2_10policy_hubINS0_12KeyValuePairIidEEiNS0_6ArgMinEE10Policy1000EPS6_SA_iS7_NS2_20empty_problem_init_tIS6_EES6_N4cuda3std3__410__identityEEEvT0_T1_T2_T3_T4_T6_E12temp_storage+56];
	ld.shared.f64 	%fd131, [_ZZN3cub18CUB_300001_SM_10006detail6reduce28DeviceReduceSingleTileKernelINS2_10policy_hubINS0_12KeyValuePairIidEEiNS0_6ArgMinEE10Policy1000EPS6_SA_iS7_NS2_20empty_problem_init_tIS6_EES6_N4cuda3std3__410__identityEEEvT0_T1_T2_T3_T4_T6_E12temp_storage+64];
	setp.lt.f64 	%p96, %fd131, %fd129;
	setp.eq.f64 	%p97, %fd129, %fd131;
	setp.lt.s32 	%p98, %r283, %r281;
	and.pred  	%p99, %p97, %p98;
	or.pred  	%p100, %p96, %p99;
	selp.b32 	%r285, %r283, %r281, %p100;
	selp.f64 	%fd133, %fd131, %fd129, %p100;
	ld.shared.u32 	%r287, [_ZZN3cub18CUB_300001_SM_10006detail6reduce28DeviceReduceSingleTileKernelINS2_10policy_hubINS0_12KeyValuePairIidEEiNS0_6ArgMinEE10Policy1000EPS6_SA_iS7_NS2_20empty_problem_init_tIS6_EES6_N4cuda3std3__410__identityEEEvT0_T1_T2_T3_T4_T6_E12temp_storage+72];
	ld.shared.f64 	%fd135, [_ZZN3cub18CUB_300001_SM_10006detail6reduce28DeviceReduceSingleTileKernelINS2_10policy_hubINS0_12KeyValuePairIidEEiNS0_6ArgMinEE10Policy1000EPS6_SA_iS7_NS2_20empty_problem_init_tIS6_EES6_N4cuda3std3__410__identityEEEvT0_T1_T2_T3_T4_T6_E12temp_storage+80];
	setp.lt.f64 	%p101, %fd135, %fd133;
	setp.eq.f64 	%p102, %fd133, %fd135;
	setp.lt.s32 	%p103, %r287, %r285;
	and.pred  	%p104, %p102, %p103;
	or.pred  	%p105, %p101, %p104;
	selp.b32 	%r289, %r287, %r285, %p105;
	selp.f64 	%fd137, %fd135, %fd133, %p105;
	ld.shared.u32 	%r291, [_ZZN3cub18CUB_300001_SM_10006detail6reduce28DeviceReduceSingleTileKernelINS2_10policy_hubINS0_12KeyValuePairIidEEiNS0_6ArgMinEE10Policy1000EPS6_SA_iS7_NS2_20empty_problem_init_tIS6_EES6_N4cuda3std3__410__identityEEEvT0_T1_T2_T3_T4_T6_E12temp_storage+88];
	ld.shared.f64 	%fd139, [_ZZN3cub18CUB_300001_SM_10006detail6reduce28DeviceReduceSingleTileKernelINS2_10policy_hubINS0_12KeyValuePairIidEEiNS0_6ArgMinEE10Policy1000EPS6_SA_iS7_NS2_20empty_problem_init_tIS6_EES6_N4cuda3std3__410__identityEEEvT0_T1_T2_T3_T4_T6_E12temp_storage+96];
	setp.lt.f64 	%p106, %fd139, %fd137;
	setp.eq.f64 	%p107, %fd137, %fd139;
	setp.lt.s32 	%p108, %r291, %r289;
	and.pred  	%p109, %p107, %p108;
	or.pred  	%p110, %p106, %p109;
	selp.b32 	%r293, %r291, %r289, %p110;
	selp.f64 	%fd141, %fd139, %fd137, %p110;
	ld.shared.u32 	%r295, [_ZZN3cub18CUB_300001_SM_10006detail6reduce28DeviceReduceSingleTileKernelINS2_10policy_hubINS0_12KeyValuePairIidEEiNS0_6ArgMinEE10Policy1000EPS6_SA_iS7_NS2_20empty_problem_init_tIS6_EES6_N4cuda3std3__410__identityEEEvT0_T1_T2_T3_T4_T6_E12temp_storage+104];
	ld.shared.f64 	%fd143, [_ZZN3cub18CUB_300001_SM_10006detail6reduce28DeviceReduceSingleTileKernelINS2_10policy_hubINS0_12KeyValuePairIidEEiNS0_6ArgMinEE10Policy1000EPS6_SA_iS7_NS2_20empty_problem_init_tIS6_EES6_N4cuda3std3__410__identityEEEvT0_T1_T2_T3_T4_T6_E12temp_storage+112];
	setp.lt.f64 	%p111, %fd143, %fd141;
	setp.eq.f64 	%p112, %fd141, %fd143;
	setp.lt.s32 	%p113, %r295, %r293;
	and.pred  	%p114, %p112, %p113;
	or.pred  	%p115, %p111, %p114;
	selp.b32 	%r297, %r295, %r293, %p115;
	selp.f64 	%fd145, %fd143, %fd141, %p115;
	ld.shared.u32 	%r299, [_ZZN3cub18CUB_300001_SM_10006detail6reduce28DeviceReduceSingleTileKernelINS2_10policy_hubINS0_12KeyValuePairIidEEiNS0_6ArgMinEE10Policy1000EPS6_SA_iS7_NS2_20empty_problem_init_tIS6_EES6_N4cuda3std3__410__identityEEEvT0_T1_T2_T3_T4_T6_E12temp_storage+120];
	ld.shared.f64 	%fd147, [_ZZN3cub18CUB_300001_SM_10006detail6reduce28DeviceReduceSingleTileKernelINS2_10policy_hubINS0_12KeyValuePairIidEEiNS0_6ArgMinEE10Policy1000EPS6_SA_iS7_NS2_20empty_problem_init_tIS6_EES6_N4cuda3std3__410__identityEEEvT0_T1_T2_T3_T4_T6_E12temp_storage+128];
	setp.lt.f64 	%p116, %fd147, %fd145;
	setp.eq.f64 	%p117, %fd145, %fd147;
	setp.lt.s32 	%p118, %r299, %r297;
	and.pred  	%p119, %p117, %p118;
	or.pred  	%p120, %p116, %p119;
	selp.b32 	%r625, %r299, %r297, %p120;
	selp.f64 	%fd235, %fd147, %fd145, %p120;
$L__BB17_135:
	mov.u32 	%r560, %tid.x;
	setp.ne.s32 	%p279, %r560, 0;
	@%p279 bra 	$L__BB17_137;
	st.global.u32 	[%rd1], %r625;
	st.global.f64 	[%rd1+8], %fd235;
$L__BB17_137:
	ret;

}
.func  (.param .align 16 .b8 func_retval0[16]) __internal_trig_reduction_slowpathd(
	.param .b64 __internal_trig_reduction_slowpathd_param_0
)
{
	.local .align 8 .b8 	__local_depot18[40];
	.reg .b64 	%SP;
	.reg .b64 	%SPL;
	.reg .pred 	%p<10>;
	.reg .b32 	%r<47>;
	.reg .b64 	%rd<74>;
	.reg .b64 	%fd<5>;

	mov.u64 	%SPL, __local_depot18;
	ld.param.f64 	%fd4, [__internal_trig_reduction_slowpathd_param_0];
	add.u64 	%rd1, %SPL, 0;
	{
	.reg .b32 %temp; 
	mov.b64 	{%temp, %r1}, %fd4;
	}
	shr.u32 	%r2, %r1, 20;
	and.b32  	%r3, %r2, 2047;
	setp.eq.s32 	%p1, %r3, 2047;
	mov.b32 	%r46, 0;
	@%p1 bra 	$L__BB18_9;
	add.s32 	%r20, %r3, -1024;
	mov.b64 	%rd20, %fd4;
	shl.b64 	%rd2, %rd20, 11;
	shr.u32 	%r4, %r20, 6;
	sub.s32 	%r45, 15, %r4;
	sub.s32 	%r21, 19, %r4;
	setp.lt.u32 	%p2, %r20, 128;
	selp.b32 	%r6, 18, %r21, %p2;
	setp.ge.s32 	%p3, %r45, %r6;
	mov.b64 	%rd70, 0;
	@%p3 bra 	$L__BB18_4;
	add.s32 	%r23, %r6, %r4;
	neg.s32 	%r43, %r23;
	or.b64  	%rd3, %rd2, -9223372036854775808;
	mov.b64 	%rd70, 0;
	mov.b32 	%r42, 0;
	mov.u64 	%rd25, __cudart_i2opi_d;
	mov.u32 	%r44, %r45;
$L__BB18_3:
	.pragma "nounroll";
	mul.wide.s32 	%rd22, %r42, 8;
	add.s64 	%rd23, %rd1, %rd22;
	mul.wide.s32 	%rd24, %r44, 8;
	add.s64 	%rd26, %rd25, %rd24;
	ld.global.nc.u64 	%rd27, [%rd26];
	{
	.reg .u32 %r0, %r1, %r2, %r3, %alo, %ahi, %blo, %bhi, %clo, %chi;
	mov.b64 	{%alo,%ahi}, %rd27;
	mov.b64 	{%blo,%bhi}, %rd3;
	mov.b64 	{%clo,%chi}, %rd70;
	mad.lo.cc.u32 	%r0, %alo, %blo, %clo;
	madc.hi.cc.u32 	%r1, %alo, %blo, %chi;
	madc.hi.u32 	%r2, %alo, %bhi, 0;
	mad.lo.cc.u32 	%r1, %alo, %bhi, %r1;
	madc.hi.cc.u32 	%r2, %ahi, %blo, %r2;
	madc.hi.u32 	%r3, %ahi, %bhi, 0;
	mad.lo.cc.u32 	%r1, %ahi, %blo, %r1;
	madc.lo.cc.u32 	%r2, %ahi, %bhi, %r2;
	addc.u32 	%r3, %r3, 0;
	mov.b64 	%rd28, {%r0,%r1};
	mov.b64 	%rd70, {%r2,%r3};
	}
	st.local.u64 	[%rd23], %rd28;
	add.s32 	%r44, %r44, 1;
	add.s32 	%r43, %r43, 1;
	add.s32 	%r42, %r42, 1;
	setp.ne.s32 	%p4, %r43, -15;
	mov.u32 	%r45, %r6;
	@%p4 bra 	$L__BB18_3;
$L__BB18_4:
	cvt.s64.s32 	%rd29, %r45;
	cvt.u64.u32 	%rd30, %r4;
	add.s64 	%rd31, %rd30, %rd29;
	shl.b64 	%rd32, %rd31, 3;
	add.s64 	%rd33, %rd1, %rd32;
	st.local.u64 	[%rd33+-120], %rd70;
	and.b32  	%r15, %r2, 63;
	ld.local.u64 	%rd72, [%rd1+16];
	ld.local.u64 	%rd71, [%rd1+24];
	setp.eq.s32 	%p5, %r15, 0;
	@%p5 bra 	$L__BB18_6;
	shl.b64 	%rd34, %rd71, %r15;
	shr.u64 	%rd35, %rd72, 1;
	xor.b32  	%r24, %r15, 63;
	shr.u64 	%rd36, %rd35, %r24;
	or.b64  	%rd71, %rd34, %rd36;
	ld.local.u64 	%rd37, [%rd1+8];
	shl.b64 	%rd38, %rd72, %r15;
	shr.u64 	%rd39, %rd37, 1;
	shr.u64 	%rd40, %rd39, %r24;
	or.b64  	%rd72, %rd38, %rd40;
$L__BB18_6:
	and.b32  	%r25, %r1, -2147483648;
	shr.u64 	%rd41, %rd71, 62;
	cvt.u32.u64 	%r26, %rd41;
	mov.b64 	{%r27, %r28}, %rd71;
	mov.b64 	{%r29, %r30}, %rd72;
	shf.l.wrap.b32 	%r31, %r30, %r27, 2;
	shf.l.wrap.b32 	%r32, %r27, %r28, 2;
	mov.b64 	%rd42, {%r31, %r32};
	shl.b64 	%rd43, %rd72, 2;
	shr.u64 	%rd44, %rd42, 63;
	cvt.u32.u64 	%r33, %rd44;
	add.s32 	%r34, %r33, %r26;
	setp.eq.s32 	%p6, %r25, 0;
	neg.s32 	%r35, %r34;
	selp.b32 	%r46, %r34, %r35, %p6;
	setp.gt.s64 	%p7, %rd42, -1;
	mov.b64 	%rd45, 0;
	{
	.reg .u32 %r0, %r1, %r2, %r3, %a0, %a1, %a2, %a3, %b0, %b1, %b2, %b3;
	mov.b64 	{%a0,%a1}, %rd45;
	mov.b64 	{%a2,%a3}, %rd45;
	mov.b64 	{%b0,%b1}, %rd43;
	mov.b64 	{%b2,%b3}, %rd42;
	sub.cc.u32 	%r0, %a0, %b0;
	subc.cc.u32 	%r1, %a1, %b1;
	subc.cc.u32 	%r2, %a2, %b2;
	subc.u32 	%r3, %a3, %b3;
	mov.b64 	%rd46, {%r0,%r1};
	mov.b64 	%rd47, {%r2,%r3};
	}
	xor.b32  	%r36, %r25, -2147483648;
	selp.b64 	%rd73, %rd42, %rd47, %p7;
	selp.b64 	%rd14, %rd43, %rd46, %p7;
	selp.b32 	%r17, %r25, %r36, %p7;
	clz.b64 	%r37, %rd73;
	cvt.u64.u32 	%rd15, %r37;
	setp.eq.s32 	%p8, %r37, 0;
	@%p8 bra 	$L__BB18_8;
	cvt.u32.u64 	%r38, %rd15;
	and.b32  	%r39, %r38, 63;
	shl.b64 	%rd48, %rd73, %r39;
	shr.u64 	%rd49, %rd14, 1;
	not.b32 	%r40, %r38;
	and.b32  	%r41, %r40, 63;
	shr.u64 	%rd50, %rd49, %r41;
	or.b64  	%rd73, %rd48, %rd50;
$L__BB18_8:
	mov.b64 	%rd51, -3958705157555305931;
	{
	.reg .u32 %r0, %r1, %r2, %r3, %alo, %ahi, %blo, %bhi;
	mov.b64 	{%alo,%ahi}, %rd73;
	mov.b64 	{%blo,%bhi}, %rd51;
	mul.lo.u32 	%r0, %alo, %blo;
	mul.hi.u32 	%r1, %alo, %blo;
	mad.lo.cc.u32 	%r1, %alo, %bhi, %r1;
	madc.hi.u32 	%r2, %alo, %bhi, 0;
	mad.lo.cc.u32 	%r1, %ahi, %blo, %r1;
	madc.hi.cc.u32 	%r2, %ahi, %blo, %r2;
	madc.hi.u32 	%r3, %ahi, %bhi, 0;
	mad.lo.cc.u32 	%r2, %ahi, %bhi, %r2;
	addc.u32 	%r3, %r3, 0;
	mov.b64 	%rd52, {%r0,%r1};
	mov.b64 	%rd53, {%r2,%r3};
	}
	setp.gt.s64 	%p9, %rd53, 0;
	{
	.reg .u32 %r0, %r1, %r2, %r3, %a0, %a1, %a2, %a3, %b0, %b1, %b2, %b3;
	mov.b64 	{%a0,%a1}, %rd52;
	mov.b64 	{%a2,%a3}, %rd53;
	mov.b64 	{%b0,%b1}, %rd52;
	mov.b64 	{%b2,%b3}, %rd53;
	add.cc.u32 	%r0, %a0, %b0;
	addc.cc.u32 	%r1, %a1, %b1;
	addc.cc.u32 	%r2, %a2, %b2;
	addc.u32 	%r3, %a3, %b3;
	mov.b64 	%rd54, {%r0,%r1};
	mov.b64 	%rd55, {%r2,%r3};
	}
	selp.b64 	%rd56, %rd55, %rd53, %p9;
	selp.s64 	%rd57, -1, 0, %p9;
	sub.s64 	%rd58, %rd57, %rd15;
	cvt.u64.u32 	%rd59, %r17;
	shl.b64 	%rd60, %rd59, 32;
	add.s64 	%rd61, %rd56, 1;
	shr.u64 	%rd62, %rd61, 10;
	add.s64 	%rd63, %rd62, 1;
	shr.u64 	%rd64, %rd63, 1;
	shl.b64 	%rd65, %rd58, 52;
	add.s64 	%rd66, %rd65, %rd64;
	add.s64 	%rd67, %rd66, 4602678819172646912;
	or.b64  	%rd68, %rd67, %rd60;
	mov.b64 	%fd4, %rd68;
$L__BB18_9:
	st.param.f64 	[func_retval0], %fd4;
	st.param.b32 	[func_retval0+8], %r46;
	ret;

}
.func  (.param .b64 func_retval0) __internal_accurate_pow(
	.param .b64 __internal_accurate_pow_param_0
)
{
	.reg .pred 	%p<8>;
	.reg .b32 	%r<49>;
	.reg .b32 	%f<3>;
	.reg .b64 	%fd<109>;

	ld.param.f64 	%fd10, [__internal_accurate_pow_param_0];
	{
	.reg .b32 %temp; 
	mov.b64 	{%temp, %r46}, %fd10;
	}
	{
	.reg .b32 %temp; 
	mov.b64 	{%r45, %temp}, %fd10;
	}
	shr.u32 	%r47, %r46, 20;
	setp.gt.u32 	%p1, %r46, 1048575;
	@%p1 bra 	$L__BB19_2;
	mul.f64 	%fd11, %fd10, 0d4350000000000000;
	{
	.reg .b32 %temp; 
	mov.b64 	{%temp, %r46}, %fd11;
	}
	{
	.reg .b32 %temp; 
	mov.b64 	{%r45, %temp}, %fd11;
	}
	shr.u32 	%r16, %r46, 20;
	add.s32 	%r47, %r16, -54;
$L__BB19_2:
	add.s32 	%r48, %r47, -1023;
	and.b32  	%r17, %r46, -2146435073;
	or.b32  	%r18, %r17, 1072693248;
	mov.b64 	%fd107, {%r45, %r18};
	setp.lt.u32 	%p2, %r18, 1073127583;
	@%p2 bra 	$L__BB19_4;
	{
	.reg .b32 %temp; 
	mov.b64 	{%r19, %temp}, %fd107;
	}
	{
	.reg .b32 %temp; 
	mov.b64 	{%temp, %r20}, %fd107;
	}
	add.s32 	%r21, %r20, -1048576;
	mov.b64 	%fd107, {%r19, %r21};
	add.s32 	%r48, %r47, -1022;
$L__BB19_4:
	add.f64 	%fd12, %fd107, 0dBFF0000000000000;
	add.f64 	%fd13, %fd107, 0d3FF0000000000000;
	rcp.approx.ftz.f64 	%fd14, %fd13;
	neg.f64 	%fd15, %fd13;
	fma.rn.f64 	%fd16, %fd15, %fd14, 0d3FF0000000000000;
	fma.rn.f64 	%fd17, %fd16, %fd16, %fd16;
	fma.rn.f64 	%fd18, %fd17, %fd14, %fd14;
	mul.f64 	%fd19, %fd12, %fd18;
	fma.rn.f64 	%fd20, %fd12, %fd18, %fd19;
	mul.f64 	%fd21, %fd20, %fd20;
	fma.rn.f64 	%fd22, %fd21, 0d3EB0F5FF7D2CAFE2, 0d3ED0F5D241AD3B5A;
	fma.rn.f64 	%fd23, %fd22, %fd21, 0d3EF3B20A75488A3F;
	fma.rn.f64 	%fd24, %fd23, %fd21, 0d3F1745CDE4FAECD5;
	fma.rn.f64 	%fd25, %fd24, %fd21, 0d3F3C71C7258A578B;
	fma.rn.f64 	%fd26, %fd25, %fd21, 0d3F6249249242B910;
	fma.rn.f64 	%fd27, %fd26, %fd21, 0d3F89999999999DFB;
	sub.f64 	%fd28, %fd12, %fd20;
	add.f64 	%fd29, %fd28, %fd28;
	neg.f64 	%fd30, %fd20;
	fma.rn.f64 	%fd31, %fd30, %fd12, %fd29;
	mul.f64 	%fd32, %fd18, %fd31;
	fma.rn.f64 	%fd33, %fd21, %fd27, 0d3FB5555555555555;
	mov.f64 	%fd34, 0d3FB5555555555555;
	sub.f64 	%fd35, %fd34, %fd33;
	fma.rn.f64 	%fd36, %fd21, %fd27, %fd35;
	add.f64 	%fd37, %fd36, 0dBC46A4CB00B9E7B0;
	add.f64 	%fd38, %fd33, %fd37;
	sub.f64 	%fd39, %fd33, %fd38;
	add.f64 	%fd40, %fd37, %fd39;
	mul.rn.f64 	%fd41, %fd20, %fd20;
	neg.f64 	%fd42, %fd41;
	fma.rn.f64 	%fd43, %fd20, %fd20, %fd42;
	{
	.reg .b32 %temp; 
	mov.b64 	{%r22, %temp}, %fd32;
	}
	{
	.reg .b32 %temp; 
	mov.b64 	{%temp, %r23}, %fd32;
	}
	add.s32 	%r24, %r23, 1048576;
	mov.b64 	%fd44, {%r22, %r24};
	fma.rn.f64 	%fd45, %fd20, %fd44, %fd43;
	mul.rn.f64 	%fd46, %fd41, %fd20;
	neg.f64 	%fd47, %fd46;
	fma.rn.f64 	%fd48, %fd41, %fd20, %fd47;
	fma.rn.f64 	%fd49, %fd41, %fd32, %fd48;
	fma.rn.f64 	%fd50, %fd45, %fd20, %fd49;
	mul.rn.f64 	%fd51, %fd38, %fd46;
	neg.f64 	%fd52, %fd51;
	fma.rn.f64 	%fd53, %fd38, %fd46, %fd52;
	fma.rn.f64 	%fd54, %fd38, %fd50, %fd53;
	fma.rn.f64 	%fd55, %fd40, %fd46, %fd54;
	add.f64 	%fd56, %fd51, %fd55;
	sub.f64 	%fd57, %fd51, %fd56;
	add.f64 	%fd58, %fd55, %fd57;
	add.f64 	%fd59, %fd20, %fd56;
	sub.f64 	%fd60, %fd20, %fd59;
	add.f64 	%fd61, %fd56, %fd60;
	add.f64 	%fd62, %fd58, %fd61;
	add.f64 	%fd63, %fd32, %fd62;
	add.f64 	%fd64, %fd59, %fd63;
	sub.f64 	%fd65, %fd59, %fd64;
	add.f64 	%fd66, %fd63, %fd65;
	xor.b32  	%r25, %r48, -2147483648;
	mov.b32 	%r26, 1127219200;
	mov.b64 	%fd67, {%r25, %r26};
	mov.b32 	%r27, -2147483648;
	mov.b64 	%fd68, {%r27, %r26};
	sub.f64 	%fd69, %fd67, %fd68;
	fma.rn.f64 	%fd70, %fd69, 0d3FE62E42FEFA39EF, %fd64;
	fma.rn.f64 	%fd71, %fd69, 0dBFE62E42FEFA39EF, %fd70;
	sub.f64 	%fd72, %fd71, %fd64;
	sub.f64 	%fd73, %fd66, %fd72;
	fma.rn.f64 	%fd74, %fd69, 0d3C7ABC9E3B39803F, %fd73;
	add.f64 	%fd75, %fd70, %fd74;
	sub.f64 	%fd76, %fd70, %fd75;
	add.f64 	%fd77, %fd74, %fd76;
	mov.f64 	%fd78, 0d4000000000000000;
	{
	.reg .b32 %temp; 
	mov.b64 	{%temp, %r28}, %fd78;
	}
	{
	.reg .b32 %temp; 
	mov.b64 	{%r29, %temp}, %fd78;
	}
	shl.b32 	%r30, %r28, 1;
	setp.gt.u32 	%p3, %r30, -33554433;
	and.b32  	%r31, %r28, -15728641;
	selp.b32 	%r32, %r31, %r28, %p3;
	mov.b64 	%fd79, {%r29, %r32};
	mul.rn.f64 	%fd80, %fd75, %fd79;
	neg.f64 	%fd81, %fd80;
	fma.rn.f64 	%fd82, %fd75, %fd79, %fd81;
	fma.rn.f64 	%fd83, %fd77, %fd79, %fd82;
	add.f64 	%fd4, %fd80, %fd83;
	sub.f64 	%fd84, %fd80, %fd4;
	add.f64 	%fd5, %fd83, %fd84;
	fma.rn.f64 	%fd85, %fd4, 0d3FF71547652B82FE, 0d4338000000000000;
	{
	.reg .b32 %temp; 
	mov.b64 	{%r13, %temp}, %fd85;
	}
	mov.f64 	%fd86, 0dC338000000000000;
	add.rn.f64 	%fd87, %fd85, %fd86;
	fma.rn.f64 	%fd88, %fd87, 0dBFE62E42FEFA39EF, %fd4;
	fma.rn.f64 	%fd89, %fd87, 0dBC7ABC9E3B39803F, %fd88;
	fma.rn.f64 	%fd90, %fd89, 0d3E5ADE1569CE2BDF, 0d3E928AF3FCA213EA;
	fma.rn.f64 	%fd91, %fd90, %fd89, 0d3EC71DEE62401315;
	fma.rn.f64 	%fd92, %fd91, %fd89, 0d3EFA01997C89EB71;
	fma.rn.f64 	%fd93, %fd92, %fd89, 0d3F2A01A014761F65;
	fma.rn.f64 	%fd94, %fd93, %fd89, 0d3F56C16C1852B7AF;
	fma.rn.f64 	%fd95, %fd94, %fd89, 0d3F81111111122322;
	fma.rn.f64 	%fd96, %fd95, %fd89, 0d3FA55555555502A1;
	fma.rn.f64 	%fd97, %fd96, %fd89, 0d3FC5555555555511;
	fma.rn.f64 	%fd98, %fd97, %fd89, 0d3FE000000000000B;
	fma.rn.f64 	%fd99, %fd98, %fd89, 0d3FF0000000000000;
	fma.rn.f64 	%fd100, %fd99, %fd89, 0d3FF0000000000000;
	{
	.reg .b32 %temp; 
	mov.b64 	{%r14, %temp}, %fd100;
	}
	{
	.reg .b32 %temp; 
	mov.b64 	{%temp, %r15}, %fd100;
	}
	shl.b32 	%r33, %r13, 20;
	add.s32 	%r34, %r33, %r15;
	mov.b64 	%fd108, {%r14, %r34};
	{
	.reg .b32 %temp; 
	mov.b64 	{%temp, %r35}, %fd4;
	}
	mov.b32 	%f2, %r35;
	abs.f32 	%f1, %f2;
	setp.lt.f32 	%p4, %f1, 0f4086232B;
	@%p4 bra 	$L__BB19_7;
	setp.lt.f64 	%p5, %fd4, 0d0000000000000000;
	add.f64 	%fd101, %fd4, 0d7FF0000000000000;
	selp.f64 	%fd108, 0d0000000000000000, %fd101, %p5;
	setp.geu.f32 	%p6, %f1, 0f40874800;
	@%p6 bra 	$L__BB19_7;
	shr.u32 	%r36, %r13, 31;
	add.s32 	%r37, %r13, %r36;
	shr.s32 	%r38, %r37, 1;
	shl.b32 	%r39, %r38, 20;
	add.s32 	%r40, %r15, %r39;
	mov.b64 	%fd102, {%r14, %r40};
	sub.s32 	%r41, %r13, %r38;
	shl.b32 	%r42, %r41, 20;
	add.s32 	%r43, %r42, 1072693248;
	mov.b32 	%r44, 0;
	mov.b64 	%fd103, {%r44, %r43};
	mul.f64 	%fd108, %fd103, %fd102;
$L__BB19_7:
	abs.f64 	%fd104, %fd108;
	setp.eq.f64 	%p7, %fd104, 0d7FF0000000000000;
	fma.rn.f64 	%fd105, %fd108, %fd5, %fd108;
	selp.f64 	%fd106, %fd108, %fd105, %p7;
	st.param.f64 	[func_retval0], %fd106;
	ret;

}


// ===== COMPILED SASS (sm_100) =====

	.target	sm_100

	.elftype	@"ET_EXEC"


//--------------------- .note.nv.tkinfo           --------------------------
	.section	.note.nv.tkinfo,"",@"SHT_NOTE"
	.sectionflags	@"SHF_NOTE_NV_TKINFO"
	.tkinfo
        /*0018*/ 	.word	0x00000002
        /*0030*/ 	.string	""
        /*0030*/ 	.string	"ptxas"
        /*0030*/ 	.string	"Cuda compilation tools, release 13.0, V13.0.88"
        /*0030*/ 	.string	"Build cuda_13.0.r13.0/compiler.36424714_0"
        /*0030*/ 	.string	"-arch sm_100 -m 64 "



//--------------------- .note.nv.cuinfo           --------------------------
	.section	.note.nv.cuinfo,"",@"SHT_NOTE"
	.sectionflags	@"SHF_NOTE_NV_CUINFO"
        /*0018*/ 	.short	0x0002
        /*001a*/ 	.short	0x0064
        /*001c*/ 	.short	0x0082
	.zero		2


//--------------------- .nv.info                  --------------------------
	.section	.nv.info,"",@"SHT_CUDA_INFO"
	.align	4


	//----- nvinfo : EIATTR_REGCOUNT
	.align		4
        /*0000*/ 	.byte	0x04, 0x2f
        /*0002*/ 	.short	(.L_55 - .L_54)
	.align		4
.L_54:
        /*0004*/ 	.word	index@(_Z12setup_statesP17curandStateXORWOWi)
        /*0008*/ 	.word	0x0000001f


	//----- nvinfo : EIATTR_FRAME_SIZE
	.align		4
.L_55:
        /*000c*/ 	.byte	0x04, 0x11
        /*000e*/ 	.short	(.L_57 - .L_56)
	.align		4
.L_56:
        /*0010*/ 	.word	index@(_Z12setup_statesP17curandStateXORWOWi)
        /*0014*/ 	.word	0x00000000


	//----- nvinfo : EIATTR_REGCOUNT
	.align		4
.L_57:
        /*0018*/ 	.byte	0x04, 0x2f
        /*001a*/ 	.short	(.L_59 - .L_58)
	.align		4
.L_58:
        /*001c*/ 	.word	index@(_Z23generate_random_doublesP17curandStateXORWOWPdi)
        /*0020*/ 	.word	0x00000020


	//----- nvinfo : EIATTR_FRAME_SIZE
	.align		4
.L_59:
        /*0024*/ 	.byte	0x04, 0x11
        /*0026*/ 	.short	(.L_61 - .L_60)
	.align		4
.L_60:
        /*0028*/ 	.word	index@(_Z23generate_random_doublesP17curandStateXORWOWPdi)
        /*002c*/ 	.word	0x00000000


	//----- nvinfo : EIATTR_REGCOUNT
	.align		4
.L_61:
        /*0030*/ 	.byte	0x04, 0x2f
        /*0032*/ 	.short	(.L_63 - .L_62)
	.align		4
.L_62:
        /*0034*/ 	.word	index@(_Z14optimizeKernelIN4util10RosenbrockILi2EEELi2ELj128EEvddPdPiS3_S3_iib)
        /*0038*/ 	.word	0x0000003a


	//----- nvinfo : EIATTR_FRAME_SIZE
	.align		4
.L_63:
        /*003c*/ 	.byte	0x04, 0x11
        /*003e*/ 	.short	(.L_65 - .L_64)
	.align		4
.L_64:
        /*0040*/ 	.word	index@($__internal_31_$__cuda_sm20_dsqrt_rn_f64_mediumpath_v1)
        /*0044*/ 	.word	0x00000050


	//----- nvinfo : EIATTR_FRAME_SIZE
	.align		4
.L_65:
        /*0048*/ 	.byte	0x04, 0x11
        /*004a*/ 	.short	(.L_67 - .L_66)
	.align		4
.L_66:
        /*004c*/ 	.word	index@($__internal_30_$__cuda_sm20_dblrcp_rn_slowpath_v3)
        /*0050*/ 	.word	0x00000050


	//----- nvinfo : EIATTR_FRAME_SIZE
	.align		4
.L_67:
        /*0054*/ 	.byte	0x04, 0x11
        /*0056*/ 	.short	(.L_69 - .L_68)
	.align		4
.L_68:
        /*0058*/ 	.word	index@(_Z14optimizeKernelIN4util10RosenbrockILi2EEELi2ELj128EEvddPdPiS3_S3_iib)
        /*005c*/ 	.word	0x00000050


	//----- nvinfo : EIATTR_REGCOUNT
	.align		4
.L_69:
        /*0060*/ 	.byte	0x04, 0x2f
        /*0062*/ 	.short	(.L_71 - .L_70)
	.align		4
.L_70:
        /*0064*/ 	.word	index@(_Z14optimizeKernelIN4util10RosenbrockILi2EEELi2ELj256EEvddPdPiS3_S3_iib)
        /*0068*/ 	.word	0x0000003a


	//----- nvinfo : EIATTR_FRAME_SIZE
	.align		4
.L_71:
        /*006c*/ 	.byte	0x04, 0x11
        /*006e*/ 	.short	(.L_73 - .L_72)
	.align		4
.L_72:
        /*0070*/ 	.word	index@($__internal_29_$__cuda_sm20_dsqrt_rn_f64_mediumpath_v1)
        /*0074*/ 	.word	0x00000050


	//----- nvinfo : EIATTR_FRAME_SIZE
	.align		4
.L_73:
        /*0078*/ 	.byte	0x04, 0x11
        /*007a*/ 	.short	(.L_75 - .L_74)
	.align		4
.L_74:
        /*007c*/ 	.word	index@($__internal_28_$__cuda_sm20_dblrcp_rn_slowpath_v3)
        /*0080*/ 	.word	0x00000050


	//----- nvinfo : EIATTR_FRAME_SIZE
	.align		4
.L_75:
        /*0084*/ 	.byte	0x04, 0x11
        /*0086*/ 	.short	(.L_77 - .L_76)
	.align		4
.L_76:
        /*0088*/ 	.word	index@(_Z14optimizeKernelIN4util10RosenbrockILi2EEELi2ELj256EEvddPdPiS3_S3_iib)
        /*008c*/ 	.word	0x00000050


	//----- nvinfo : EIATTR_REGCOUNT
	.align		4
.L_77:
        /*0090*/ 	.byte	0x04, 0x2f
        /*0092*/ 	.short	(.L_79 - .L_78)
	.align		4
.L_78:
        /*0094*/ 	.word	index@(_Z14optimizeKernelIN4util9RastriginILi2EEELi2ELj128EEvddPdPiS3_S3_iib)
        /*0098*/ 	.word	0x00000038


	//----- nvinfo : EIATTR_FRAME_SIZE
	.align		4
.L_79:
        /*009c*/ 	.byte	0x04, 0x11
        /*009e*/ 	.short	(.L_81 - .L_80)
	.align		4
.L_80:
        /*00a0*/ 	.word	index@($__internal_27_$__cuda_sm20_dsqrt_rn_f64_mediumpath_v1)
        /*00a4*/ 	.word	0x00000050


	//----- nvinfo : EIATTR_FRAME_SIZE
	.align		4
.L_81:
        /*00a8*/ 	.byte	0x04, 0x11
        /*00aa*/ 	.short	(.L_83 - .L_82)
	.align		4
.L_82:
        /*00ac*/ 	.word	index@($__internal_26_$__cuda_sm20_dblrcp_rn_slowpath_v3)
        /*00b0*/ 	.word	0x00000050


	//----- nvinfo : EIATTR_FRAME_SIZE
	.align		4
.L_83:
        /*00b4*/ 	.byte	0x04, 0x11
        /*00b6*/ 	.short	(.L_85 - .L_84)
	.align		4
.L_84:
        /*00b8*/ 	.word	index@(_Z14optimizeKernelIN4util9RastriginILi2EEELi2ELj128EEvddPdPiS3_S3_iib)
        /*00bc*/ 	.word	0x00000050


	//----- nvinfo : EIATTR_REGCOUNT
	.align		4
.L_85:
        /*00c0*/ 	.byte	0x04, 0x2f
        /*00c2*/ 	.short	(.L_87 - .L_86)
	.align		4
.L_86:
        /*00c4*/ 	.word	index@(_Z14optimizeKernelIN4util9RastriginILi2EEELi2ELj256EEvddPdPiS3_S3_iib)
        /*00c8*/ 	.word	0x00000038


	//----- nvinfo : EIATTR_FRAME_SIZE
	.align		4
.L_87:
        /*00cc*/ 	.byte	0x04, 0x11
        /*00ce*/ 	.short	(.L_89 - .L_88)
	.align		4
.L_88:
        /*00d0*/ 	.word	index@($__internal_25_$__cuda_sm20_dsqrt_rn_f64_mediumpath_v1)
        /*00d4*/ 	.word	0x00000050


	//----- nvinfo : EIATTR_FRAME_SIZE
	.align		4
.L_89:
        /*00d8*/ 	.byte	0x04, 0x11
        /*00da*/ 	.short	(.L_91 - .L_90)
	.align		4
.L_90:
        /*00dc*/ 	.word	index@($__internal_24_$__cuda_sm20_dblrcp_rn_slowpath_v3)
        /*00e0*/ 	.word	0x00000050


	//----- nvinfo : EIATTR_FRAME_SIZE
	.align		4
.L_91:
        /*00e4*/ 	.byte	0x04, 0x11
        /*00e6*/ 	.short	(.L_93 - .L_92)
	.align		4
.L_92:
        /*00e8*/ 	.word	index@(_Z14optimizeKernelIN4util9RastriginILi2EEELi2ELj256EEvddPdPiS3_S3_iib)
        /*00ec*/ 	.word	0x00000050


	//----- nvinfo : EIATTR_REGCOUNT
	.align		4
.L_93:
        /*00f0*/ 	.byte	0x04, 0x2f
        /*00f2*/ 	.short	(.L_95 - .L_94)
	.align		4
.L_94:
        /*00f4*/ 	.word	index@(_Z14optimizeKernelIN4util6AckleyILi2EEELi2ELj128EEvddPdPiS3_S3_iib)
        /*00f8*/ 	.word	0x00000050


	//----- nvinfo : EIATTR_FRAME_SIZE
	.align		4
.L_95:
        /*00fc*/ 	.byte	0x04, 0x11
        /*00fe*/ 	.short	(.L_97 - .L_96)
	.align		4
.L_96:
        /*0100*/ 	.word	index@($_Z14optimizeKernelIN4util6AckleyILi2EEELi2ELj128EEvddPdPiS3_S3_iib$__internal_trig_reduction_slowpathd)
        /*0104*/ 	.word	0x00000080


	//----- nvinfo : EIATTR_FRAME_SIZE
	.align		4
.L_97:
        /*0108*/ 	.byte	0x04, 0x11
        /*010a*/ 	.short	(.L_99 - .L_98)
	.align		4
.L_98:
        /*010c*/ 	.word	index@($__internal_23_$__cuda_sm20_sqrt_rn_f32_slowpath)
        /*0110*/ 	.word	0x00000080


	//----- nvinfo : EIATTR_FRAME_SIZE
	.align		4
.L_99:
        /*0114*/ 	.byte	0x04, 0x11
        /*0116*/ 	.short	(.L_101 - .L_100)
	.align		4
.L_100:
        /*0118*/ 	.word	index@($__internal_22_$__cuda_sm20_dsqrt_rn_f64_mediumpath_v1)
        /*011c*/ 	.word	0x00000080


	//----- nvinfo : EIATTR_FRAME_SIZE
	.align		4
.L_101:
        /*0120*/ 	.byte	0x04, 0x11
        /*0122*/ 	.short	(.L_103 - .L_102)
	.align		4
.L_102:
        /*0124*/ 	.word	index@($__internal_21_$__cuda_sm20_div_rn_f64_full)
        /*0128*/ 	.word	0x00000080


	//----- nvinfo : EIATTR_FRAME_SIZE
	.align		4
.L_103:
        /*012c*/ 	.byte	0x04, 0x11
        /*012e*/ 	.short	(.L_105 - .L_104)
	.align		4
.L_104:
        /*0130*/ 	.word	index@($__internal_20_$__cuda_sm20_dblrcp_rn_slowpath_v3)
        /*0134*/ 	.word	0x00000080


	//----- nvinfo : EIATTR_FRAME_SIZE
	.align		4
.L_105:
        /*0138*/ 	.byte	0x04, 0x11
        /*013a*/ 	.short	(.L_107 - .L_106)
	.align		4
.L_106:
        /*013c*/ 	.word	index@(_Z14optimizeKernelIN4util6AckleyILi2EEELi2ELj128EEvddPdPiS3_S3_iib)
        /*0140*/ 	.word	0x00000080


	//----- nvinfo : EIATTR_REGCOUNT
	.align		4
.L_107:
        /*0144*/ 	.byte	0x04, 0x2f
        /*0146*/ 	.short	(.L_109 - .L_108)
	.align		4
.L_108:
        /*0148*/ 	.word	index@(_Z14optimizeKernelIN4util6AckleyILi2EEELi2ELj256EEvddPdPiS3_S3_iib)
        /*014c*/ 	.word	0x00000050


	//----- nvinfo : EIATTR_FRAME_SIZE
	.align		4
.L_109:
        /*0150*/ 	.byte	0x04, 0x11
        /*0152*/ 	.short	(.L_111 - .L_110)
	.align		4
.L_110:
        /*0154*/ 	.word	index@($_Z14optimizeKernelIN4util6AckleyILi2EEELi2ELj256EEvddPdPiS3_S3_iib$__internal_trig_reduction_slowpathd)
        /*0158*/ 	.word	0x00000080


	//----- nvinfo : EIATTR_FRAME_SIZE
	.align		4
.L_111:
        /*015c*/ 	.byte	0x04, 0x11
        /*015e*/ 	.short	(.L_113 - .L_112)
	.align		4
.L_112:
        /*0160*/ 	.word	index@($__internal_19_$__cuda_sm20_sqrt_rn_f32_slowpath)
        /*0164*/ 	.word	0x00000080


	//----- nvinfo : EIATTR_FRAME_SIZE
	.align		4
.L_113:
        /*0168*/ 	.byte	0x04, 0x11
        /*016a*/ 	.short	(.L_115 - .L_114)
	.align		4
.L_114:
        /*016c*/ 	.word	index@($__internal_18_$__cuda_sm20_dsqrt_rn_f64_mediumpath_v1)
        /*0170*/ 	.word	0x00000080


	//----- nvinfo : EIATTR_FRAME_SIZE
	.align		4
.L_115:
        /*0174*/ 	.byte	0x04, 0x11
        /*0176*/ 	.short	(.L_117 - .L_116)
	.align		4
.L_116:
        /*0178*/ 	.word	index@($__internal_17_$__cuda_sm20_div_rn_f64_full)
        /*017c*/ 	.word	0x00000080


	//----- nvinfo : EIATTR_FRAME_SIZE
	.align		4
.L_117:
        /*0180*/ 	.byte	0x04, 0x11
        /*0182*/ 	.short	(.L_119 - .L_118)
	.align		4
.L_118:
        /*0184*/ 	.word	index@($__internal_16_$__cuda_sm20_dblrcp_rn_slowpath_v3)
        /*0188*/ 	.word	0x00000080


	//----- nvinfo : EIATTR_FRAME_SIZE
	.align		4
.L_119:
        /*018c*/ 	.byte	0x04, 0x11
        /*018e*/ 	.short	(.L_121 - .L_120)
	.align		4
.L_120:
        /*0190*/ 	.word	index@(_Z14optimizeKernelIN4util6AckleyILi2EEELi2ELj256EEvddPdPiS3_S3_iib)
        /*0194*/ 	.word	0x00000080


	//----- nvinfo : EIATTR_REGCOUNT
	.align		4
.L_121:
        /*0198*/ 	.byte	0x04, 0x2f
        /*019a*/ 	.short	(.L_123 - .L_122)
	.align		4
.L_122:
        /*019c*/ 	.word	index@(_Z14optimizeKernelIN4util14GoldsteinPriceILi2EEELi2ELj128EEvddPdPiS3_S3_iib)
        /*01a0*/ 	.word	0x00000049


	//----- nvinfo : EIATTR_FRAME_SIZE
	.align		4
.L_123:
        /*01a4*/ 	.byte	0x04, 0x11
        /*01a6*/ 	.short	(.L_125 - .L_124)
	.align		4
.L_124:
        /*01a8*/ 	.word	index@($_Z14optimizeKernelIN4util14GoldsteinPriceILi2EEELi2ELj128EEvddPdPiS3_S3_iib$__internal_accurate_pow)
        /*01ac*/ 	.word	0x00000050


	//----- nvinfo : EIATTR_FRAME_SIZE
	.align		4
.L_125:
        /*01b0*/ 	.byte	0x04, 0x11
        /*01b2*/ 	.short	(.L_127 - .L_126)
	.align		4
.L_126:
        /*01b4*/ 	.word	index@($__internal_15_$__cuda_sm20_dsqrt_rn_f64_mediumpath_v1)
        /*01b8*/ 	.word	0x00000050


	//----- nvinfo : EIATTR_FRAME_SIZE
	.align		4
.L_127:
        /*01bc*/ 	.byte	0x04, 0x11
        /*01be*/ 	.short	(.L_129 - .L_128)
	.align		4
.L_128:
        /*01c0*/ 	.word	index@($__internal_14_$__cuda_sm20_dblrcp_rn_slowpath_v3)
        /*01c4*/ 	.word	0x00000050


	//----- nvinfo : EIATTR_FRAME_SIZE
	.align		4
.L_129:
        /*01c8*/ 	.byte	0x04, 0x11
        /*01ca*/ 	.short	(.L_131 - .L_130)
	.align		4
.L_130:
        /*01cc*/ 	.word	index@(_Z14optimizeKernelIN4util14GoldsteinPriceILi2EEELi2ELj128EEvddPdPiS3_S3_iib)
        /*01d0*/ 	.word	0x00000050


	//----- nvinfo : EIATTR_REGCOUNT
	.align		4
.L_131:
        /*01d4*/ 	.byte	0x04, 0x2f
        /*01d6*/ 	.short	(.L_133 - .L_132)
	.align		4
.L_132:
        /*01d8*/ 	.word	index@(_Z14optimizeKernelIN4util14GoldsteinPriceILi2EEELi2ELj256EEvddPdPiS3_S3_iib)
        /*01dc*/ 	.word	0x00000049


	//----- nvinfo : EIATTR_FRAME_SIZE
	.align		4
.L_133:
        /*01e0*/ 	.byte	0x04, 0x11
        /*01e2*/ 	.short	(.L_135 - .L_134)
	.align		4
.L_134:
        /*01e4*/ 	.word	index@($_Z14optimizeKernelIN4util14GoldsteinPriceILi2EEELi2ELj256EEvddPdPiS3_S3_iib$__internal_accurate_pow)
        /*01e8*/ 	.word	0x00000050


	//----- nvinfo : EIATTR_FRAME_SIZE
	.align		4
.L_135:
        /*01ec*/ 	.byte	0x04, 0x11
        /*01ee*/ 	.short	(.L_137 - .L_136)
	.align		4
.L_136:
        /*01f0*/ 	.word	index@($__internal_13_$__cuda_sm20_dsqrt_rn_f64_mediumpath_v1)
        /*01f4*/ 	.word	0x00000050


	//----- nvinfo : EIATTR_FRAME_SIZE
	.align		4
.L_137:
        /*01f8*/ 	.byte	0x04, 0x11
        /*01fa*/ 	.short	(.L_139 - .L_138)
	.align		4
.L_138:
        /*01fc*/ 	.word	index@($__internal_12_$__cuda_sm20_dblrcp_rn_slowpath_v3)
        /*0200*/ 	.word	0x00000050


	//----- nvinfo : EIATTR_FRAME_SIZE
	.align		4
.L_139:
        /*0204*/ 	.byte	0x04, 0x11
        /*0206*/ 	.short	(.L_141 - .L_140)
	.align		4
.L_140:
        /*0208*/ 	.word	index@(_Z14optimizeKernelIN4util14GoldsteinPriceILi2EEELi2ELj256EEvddPdPiS3_S3_iib)
        /*020c*/ 	.word	0x00000050


	//----- nvinfo : EIATTR_REGCOUNT
	.align		4
.L_141:
        /*0210*/ 	.byte	0x04, 0x2f
        /*0212*/ 	.short	(.L_143 - .L_142)
	.align		4
.L_142:
        /*0214*/ 	.word	index@(_Z14optimizeKernelIN4util9EggholderILi2EEELi2ELj128EEvddPdPiS3_S3_iib)
        /*0218*/ 	.word	0x00000046


	//----- nvinfo : EIATTR_FRAME_SIZE
	.align		4
.L_143:
        /*021c*/ 	.byte	0x04, 0x11
        /*021e*/ 	.short	(.L_145 - .L_144)
	.align		4
.L_144:
        /*0220*/ 	.word	index@($_Z14optimizeKernelIN4util9EggholderILi2EEELi2ELj128EEvddPdPiS3_S3_iib$__internal_trig_reduction_slowpathd)
        /*0224*/ 	.word	0x00000080


	//----- nvinfo : EIATTR_FRAME_SIZE
	.align		4
.L_145:
        /*0228*/ 	.byte	0x04, 0x11
        /*022a*/ 	.short	(.L_147 - .L_146)
	.align		4
.L_146:
        /*022c*/ 	.word	index@($__internal_11_$__cuda_sm20_sqrt_rn_f32_slowpath)
        /*0230*/ 	.word	0x00000080


	//----- nvinfo : EIATTR_FRAME_SIZE
	.align		4
.L_147:
        /*0234*/ 	.byte	0x04, 0x11
        /*0236*/ 	.short	(.L_149 - .L_148)
	.align		4
.L_148:
        /*0238*/ 	.word	index@($__internal_10_$__cuda_sm20_dsqrt_rn_f64_mediumpath_v1)
        /*023c*/ 	.word	0x00000080


	//----- nvinfo : EIATTR_FRAME_SIZE
	.align		4
.L_149:
        /*0240*/ 	.byte	0x04, 0x11
        /*0242*/ 	.short	(.L_151 - .L_150)
	.align		4
.L_150:
        /*0244*/ 	.word	index@($__internal_9_$__cuda_sm20_div_rn_f64_full)
        /*0248*/ 	.word	0x00000080


	//----- nvinfo : EIATTR_FRAME_SIZE
	.align		4
.L_151:
        /*024c*/ 	.byte	0x04, 0x11
        /*024e*/ 	.short	(.L_153 - .L_152)
	.align		4
.L_152:
        /*0250*/ 	.word	index@($__internal_8_$__cuda_sm20_dblrcp_rn_slowpath_v3)
        /*0254*/ 	.word	0x00000080


	//----- nvinfo : EIATTR_FRAME_SIZE
	.align		4
.L_153:
        /*0258*/ 	.byte	0x04, 0x11
        /*025a*/ 	.short	(.L_155 - .L_154)
	.align		4
.L_154:
        /*025c*/ 	.word	index@(_Z14optimizeKernelIN4util9EggholderILi2EEELi2ELj128EEvddPdPiS3_S3_iib)
        /*0260*/ 	.word	0x00000080


	//----- nvinfo : EIATTR_REGCOUNT
	.align		4
.L_155:
        /*0264*/ 	.byte	0x04, 0x2f
        /*0266*/ 	.short	(.L_157 - .L_156)
	.align		4
.L_156:
        /*0268*/ 	.word	index@(_Z14optimizeKernelIN4util9EggholderILi2EEELi2ELj256EEvddPdPiS3_S3_iib)
        /*026c*/ 	.word	0x00000046


	//----- nvinfo : EIATTR_FRAME_SIZE
	.align		4
.L_157:
        /*0270*/ 	.byte	0x04, 0x11
        /*0272*/ 	.short	(.L_159 - .L_158)
	.align		4
.L_158:
        /*0274*/ 	.word	index@($_Z14optimizeKernelIN4util9EggholderILi2EEELi2ELj256EEvddPdPiS3_S3_iib$__internal_trig_reduction_slowpathd)
        /*0278*/ 	.word	0x00000080


	//----- nvinfo : EIATTR_FRAME_SIZE
	.align		4
.L_159:
        /*027c*/ 	.byte	0x04, 0x11
        /*027e*/ 	.short	(.L_161 - .L_160)
	.align		4
.L_160:
        /*0280*/ 	.word	index@($__internal_7_$__cuda_sm20_sqrt_rn_f32_slowpath)
        /*0284*/ 	.word	0x00000080


	//----- nvinfo : EIATTR_FRAME_SIZE
	.align		4
.L_161:
        /*0288*/ 	.byte	0x04, 0x11
        /*028a*/ 	.short	(.L_163 - .L_162)
	.align		4
.L_162:
        /*028c*/ 	.word	index@($__internal_6_$__cuda_sm20_dsqrt_rn_f64_mediumpath_v1)
        /*0290*/ 	.word	0x00000080


	//----- nvinfo : EIATTR_FRAME_SIZE
	.align		4
.L_163:
        /*0294*/ 	.byte	0x04, 0x11
        /*0296*/ 	.short	(.L_165 - .L_164)
	.align		4
.L_164:
        /*0298*/ 	.word	index@($__internal_5_$__cuda_sm20_div_rn_f64_full)
        /*029c*/ 	.word	0x00000080


	//----- nvinfo : EIATTR_FRAME_SIZE
	.align		4
.L_165:
        /*02a0*/ 	.byte	0x04, 0x11
        /*02a2*/ 	.short	(.L_167 - .L_166)
	.align		4
.L_166:
        /*02a4*/ 	.word	index@($__internal_4_$__cuda_sm20_dblrcp_rn_slowpath_v3)
        /*02a8*/ 	.word	0x00000080


	//----- nvinfo : EIATTR_FRAME_SIZE
	.align		4
.L_167:
        /*02ac*/ 	.byte	0x04, 0x11
        /*02ae*/ 	.short	(.L_169 - .L_168)
	.align		4
.L_168:
        /*02b0*/ 	.word	index@(_Z14optimizeKernelIN4util9EggholderILi2EEELi2ELj256EEvddPdPiS3_S3_iib)
        /*02b4*/ 	.word	0x00000080


	//----- nvinfo : EIATTR_REGCOUNT
	.align		4
.L_169:
        /*02b8*/ 	.byte	0x04, 0x2f
        /*02ba*/ 	.short	(.L_171 - .L_170)
	.align		4
.L_170:
        /*02bc*/ 	.word	index@(_Z14optimizeKernelIN4util10HimmelblauILi2EEELi2ELj128EEvddPdPiS3_S3_iib)
        /*02c0*/ 	.word	0x00000044


	//----- nvinfo : EIATTR_FRAME_SIZE
	.align		4
.L_171:
        /*02c4*/ 	.byte	0x04, 0x11
        /*02c6*/ 	.short	(.L_173 - .L_172)
	.align		4
.L_172:
        /*02c8*/ 	.word	index@($_Z14optimizeKernelIN4util10HimmelblauILi2EEELi2ELj128EEvddPdPiS3_S3_iib$__internal_accurate_pow)
        /*02cc*/ 	.word	0x00000050


	//----- nvinfo : EIATTR_FRAME_SIZE
	.align		4
.L_173:
        /*02d0*/ 	.byte	0x04, 0x11
        /*02d2*/ 	.short	(.L_175 - .L_174)
	.align		4
.L_174:
        /*02d4*/ 	.word	index@($__internal_3_$__cuda_sm20_dsqrt_rn_f64_mediumpath_v1)
        /*02d8*/ 	.word	0x00000050


	//----- nvinfo : EIATTR_FRAME_SIZE
	.align		4
.L_175:
        /*02dc*/ 	.byte	0x04, 0x11
        /*02de*/ 	.short	(.L_177 - .L_176)
	.align		4
.L_176:
        /*02e0*/ 	.word	index@($__internal_2_$__cuda_sm20_dblrcp_rn_slowpath_v3)
        /*02e4*/ 	.word	0x00000050


	//----- nvinfo : EIATTR_FRAME_SIZE
	.align		4
.L_177:
        /*02e8*/ 	.byte	0x04, 0x11
        /*02ea*/ 	.short	(.L_179 - .L_178)
	.align		4
.L_178:
        /*02ec*/ 	.word	index@(_Z14optimizeKernelIN4util10HimmelblauILi2EEELi2ELj128EEvddPdPiS3_S3_iib)
        /*02f0*/ 	.word	0x00000050


	//----- nvinfo : EIATTR_REGCOUNT
	.align		4
.L_179:
        /*02f4*/ 	.byte	0x04, 0x2f
        /*02f6*/ 	.short	(.L_181 - .L_180)
	.align		4
.L_180:
        /*02f8*/ 	.word	index@(_Z14optimizeKernelIN4util10HimmelblauILi2EEELi2ELj256EEvddPdPiS3_S3_iib)
        /*02fc*/ 	.word	0x00000044


	//----- nvinfo : EIATTR_FRAME_SIZE
	.align		4
.L_181:
        /*0300*/ 	.byte	0x04, 0x11
        /*0302*/ 	.short	(.L_183 - .L_182)
	.align		4
.L_182:
        /*0304*/ 	.word	index@($_Z14optimizeKernelIN4util10HimmelblauILi2EEELi2ELj256EEvddPdPiS3_S3_iib$__internal_accurate_pow)
        /*0308*/ 	.word	0x00000050


	//----- nvinfo : EIATTR_FRAME_SIZE
	.align		4
.L_183:
        /*030c*/ 	.byte	0x04, 0x11
        /*030e*/ 	.short	(.L_185 - .L_184)
	.align		4
.L_184:
        /*0310*/ 	.word	index@($__internal_1_$__cuda_sm20_dsqrt_rn_f64_mediumpath_v1)
        /*0314*/ 	.word	0x00000050


	//----- nvinfo : EIATTR_FRAME_SIZE
	.align		4
.L_185:
        /*0318*/ 	.byte	0x04, 0x11
        /*031a*/ 	.short	(.L_187 - .L_186)
	.align		4
.L_186:
        /*031c*/ 	.word	index@($__internal_0_$__cuda_sm20_dblrcp_rn_slowpath_v3)
        /*0320*/ 	.word	0x00000050


	//----- nvinfo : EIATTR_FRAME_SIZE
	.align		4
.L_187:
        /*0324*/ 	.byte	0x04, 0x11
        /*0326*/ 	.short	(.L_189 - .L_188)
	.align		4
.L_188:
        /*0328*/ 	.word	index@(_Z14optimizeKernelIN4util10HimmelblauILi2EEELi2ELj256EEvddPdPiS3_S3_iib)
        /*032c*/ 	.word	0x00000050


	//----- nvinfo : EIATTR_REGCOUNT
	.align		4
.L_189:
        /*0330*/ 	.byte	0x04, 0x2f
        /*0332*/ 	.short	(.L_191 - .L_190)
	.align		4
.L_190:
        /*0334*/ 	.word	index@(_ZN3cub18CUB_300001_SM_10006detail11EmptyKernelIvEEvv)
        /*0338*/ 	.word	0x00000004


	//----- nvinfo : EIATTR_FRAME_SIZE
	.align		4
.L_191:
        /*033c*/ 	.byte	0x04, 0x11
        /*033e*/ 	.short	(.L_193 - .L_192)
	.align		4
.L_192:
        /*0340*/ 	.word	index@(_ZN3cub18CUB_300001_SM_10006detail11EmptyKernelIvEEvv)
        /*0344*/ 	.word	0x00000000


	//----- nvinfo : EIATTR_REGCOUNT
	.align		4
.L_193:
        /*0348*/ 	.byte	0x04, 0x2f
        /*034a*/ 	.short	(.L_195 - .L_194)
	.align		4
.L_194:
        /*034c*/ 	.word	index@(_ZN3cub18CUB_300001_SM_10006detail6reduce28DeviceReduceSingleTileKernelINS2_10policy_hubINS0_12KeyValuePairIidEEiNS0_6ArgMinEE10Policy1000ENS0_21ArgIndexInputIteratorIPdidEEPS6_iS7_NS2_20empty_problem_init_tIS6_EES6_N4cuda3std3__410__identityEEEvT0_T1_T2_T3_T4_T6_)
        /*0350*/ 	.word	0x00000022


	//----- nvinfo : EIATTR_FRAME_SIZE
	.align		4
.L_195:
        /*0354*/ 	.byte	0x04, 0x11
        /*0356*/ 	.short	(.L_197 - .L_196)
	.align		4
.L_196:
        /*0358*/ 	.word	index@(_ZN3cub18CUB_300001_SM_10006detail6reduce28DeviceReduceSingleTileKernelINS2_10policy_hubINS0_12KeyValuePairIidEEiNS0_6ArgMinEE10Policy1000ENS0_21ArgIndexInputIteratorIPdidEEPS6_iS7_NS2_20empty_problem_init_tIS6_EES6_N4cuda3std3__410__identityEEEvT0_T1_T2_T3_T4_T6_)
        /*035c*/ 	.word	0x00000000


	//----- nvinfo : EIATTR_REGCOUNT
	.align		4
.L_197:
        /*0360*/ 	.byte	0x04, 0x2f
        /*0362*/ 	.short	(.L_199 - .L_198)
	.align		4
.L_198:
        /*0364*/ 	.word	index@(_ZN3cub18CUB_300001_SM_10006detail6reduce18DeviceReduceKernelINS2_10policy_hubINS0_12KeyValuePairIidEEiNS0_6ArgMinEE10Policy1000ENS0_21ArgIndexInputIteratorIPdidEEiS7_S6_N4cuda3std3__410__identityEEEvT0_PT3_T1_NS0_13GridEvenShareISK_EET2_T4_)
        /*0368*/ 	.word	0x0000001f


	//----- nvinfo : EIATTR_FRAME_SIZE
	.align		4
.L_199:
        /*036c*/ 	.byte	0x04, 0x11
        /*036e*/ 	.short	(.L_201 - .L_200)
	.align		4
.L_200:
        /*0370*/ 	.word	index@(_ZN3cub18CUB_300001_SM_10006detail6reduce18DeviceReduceKernelINS2_10policy_hubINS0_12KeyValuePairIidEEiNS0_6ArgMinEE10Policy1000ENS0_21ArgIndexInputIteratorIPdidEEiS7_S6_N4cuda3std3__410__identityEEEvT0_PT3_T1_NS0_13GridEvenShareISK_EET2_T4_)
        /*0374*/ 	.word	0x00000000


	//----- nvinfo : EIATTR_REGCOUNT
	.align		4
.L_201:
        /*0378*/ 	.byte	0x04, 0x2f
        /*037a*/ 	.short	(.L_203 - .L_202)
	.align		4
.L_202:
        /*037c*/ 	.word	index@(_ZN3cub18CUB_300001_SM_10006detail6reduce28DeviceReduceSingleTileKernelINS2_10policy_hubINS0_12KeyValuePairIidEEiNS0_6ArgMinEE10Policy1000EPS6_SA_iS7_NS2_20empty_problem_init_tIS6_EES6_N4cuda3std3__410__identityEEEvT0_T1_T2_T3_T4_T6_)
        /*0380*/ 	.word	0x0000001c


	//----- nvinfo : EIATTR_FRAME_SIZE
	.align		4
.L_203:
        /*0384*/ 	.byte	0x04, 0x11
        /*0386*/ 	.short	(.L_205 - .L_204)
	.align		4
.L_204:
        /*0388*/ 	.word	index@(_ZN3cub18CUB_300001_SM_10006detail6reduce28DeviceReduceSingleTileKernelINS2_10policy_hubINS0_12KeyValuePairIidEEiNS0_6ArgMinEE10Policy1000EPS6_SA_iS7_NS2_20empty_problem_init_tIS6_EES6_N4cuda3std3__410__identityEEEvT0_T1_T2_T3_T4_T6_)
        /*038c*/ 	.word	0x00000000


	//----- nvinfo : EIATTR_MIN_STACK_SIZE
	.align		4
.L_205:
        /*0390*/ 	.byte	0x04, 0x12
        /*0392*/ 	.short	(.L_207 - .L_206)
	.align		4
.L_206:
        /*0394*/ 	.word	index@(_ZN3cub18CUB_300001_SM_10006detail6reduce28DeviceReduceSingleTileKernelINS2_10policy_hubINS0_12KeyValuePairIidEEiNS0_6ArgMinEE10Policy1000EPS6_SA_iS7_NS2_20empty_problem_init_tIS6_EES6_N4cuda3std3__410__identityEEEvT0_T1_T2_T3_T4_T6_)
        /*0398*/ 	.word	0x00000000


	//----- nvinfo : EIATTR_MIN_STACK_SIZE
	.align		4
.L_207:
        /*039c*/ 	.byte	0x04, 0x12
        /*039e*/ 	.short	(.L_209 - .L_208)
	.align		4
.L_208:
        /*03a0*/ 	.word	index@(_ZN3cub18CUB_300001_SM_10006detail6reduce18DeviceReduceKernelINS2_10policy_hubINS0_12KeyValuePairIidEEiNS0_6ArgMinEE10Policy1000ENS0_21ArgIndexInputIteratorIPdidEEiS7_S6_N4cuda3std3__410__identityEEEvT0_PT3_T1_NS0_13GridEvenShareISK_EET2_T4_)
        /*03a4*/ 	.word	0x00000000


	//----- nvinfo : EIATTR_MIN_STACK_SIZE
	.align		4
.L_209:
        /*03a8*/ 	.byte	0x04, 0x12
        /*03aa*/ 	.short	(.L_211 - .L_210)
	.align		4
.L_210:
        /*03ac*/ 	.word	index@(_ZN3cub18CUB_300001_SM_10006detail6reduce28DeviceReduceSingleTileKernelINS2_10policy_hubINS0_12KeyValuePairIidEEiNS0_6ArgMinEE10Policy1000ENS0_21ArgIndexInputIteratorIPdidEEPS6_iS7_NS2_20empty_problem_init_tIS6_EES6_N4cuda3std3__410__identityEEEvT0_T1_T2_T3_T4_T6_)
        /*03b0*/ 	.word	0x00000000


	//----- nvinfo : EIATTR_MIN_STACK_SIZE
	.align		4
.L_211:
        /*03b4*/ 	.byte	0x04, 0x12
        /*03b6*/ 	.short	(.L_213 - .L_212)
	.align		4
.L_212:
        /*03b8*/ 	.word	index@(_ZN3cub18CUB_300001_SM_10006detail11EmptyKernelIvEEvv)
        /*03bc*/ 	.word	0x00000000


	//----- nvinfo : EIATTR_MIN_STACK_SIZE
	.align		4
.L_213:
        /*03c0*/ 	.byte	0x04, 0x12
        /*03c2*/ 	.short	(.L_215 - .L_214)
	.align		4
.L_214:
        /*03c4*/ 	.word	index@(_Z14optimizeKernelIN4util10HimmelblauILi2EEELi2ELj256EEvddPdPiS3_S3_iib)
        /*03c8*/ 	.word	0x00000050


	//----- nvinfo : EIATTR_MIN_STACK_SIZE
	.align		4
.L_215:
        /*03cc*/ 	.byte	0x04, 0x12
        /*03ce*/ 	.short	(.L_217 - .L_216)
	.align		4
.L_216:
        /*03d0*/ 	.word	index@(_Z14optimizeKernelIN4util10HimmelblauILi2EEELi2ELj128EEvddPdPiS3_S3_iib)
        /*03d4*/ 	.word	0x00000050


	//----- nvinfo : EIATTR_MIN_STACK_SIZE
	.align		4
.L_217:
        /*03d8*/ 	.byte	0x04, 0x12
        /*03da*/ 	.short	(.L_219 - .L_218)
	.align		4
.L_218:
        /*03dc*/ 	.word	index@(_Z14optimizeKernelIN4util9EggholderILi2EEELi2ELj256EEvddPdPiS3_S3_iib)
        /*03e0*/ 	.word	0x00000080


	//----- nvinfo : EIATTR_MIN_STACK_SIZE
	.align		4
.L_219:
        /*03e4*/ 	.byte	0x04, 0x12
        /*03e6*/ 	.short	(.L_221 - .L_220)
	.align		4
.L_220:
        /*03e8*/ 	.word	index@(_Z14optimizeKernelIN4util9EggholderILi2EEELi2ELj128EEvddPdPiS3_S3_iib)
        /*03ec*/ 	.word	0x00000080


	//----- nvinfo : EIATTR_MIN_STACK_SIZE
	.align		4
.L_221:
        /*03f0*/ 	.byte	0x04, 0x12
        /*03f2*/ 	.short	(.L_223 - .L_222)
	.align		4
.L_222:
        /*03f4*/ 	.word	index@(_Z14optimizeKernelIN4util14GoldsteinPriceILi2EEELi2ELj256EEvddPdPiS3_S3_iib)
        /*03f8*/ 	.word	0x00000050


	//----- nvinfo : EIATTR_MIN_STACK_SIZE
	.align		4
.L_223:
        /*03fc*/ 	.byte	0x04, 0x12
        /*03fe*/ 	.short	(.L_225 - .L_224)
	.align		4
.L_224:
        /*0400*/ 	.word	index@(_Z14optimizeKernelIN4util14GoldsteinPriceILi2EEELi2ELj128EEvddPdPiS3_S3_iib)
        /*0404*/ 	.word	0x00000050


	//----- nvinfo : EIATTR_MIN_STACK_SIZE
	.align		4
.L_225:
        /*0408*/ 	.byte	0x04, 0x12
        /*040a*/ 	.short	(.L_227 - .L_226)
	.align		4
.L_226:
        /*040c*/ 	.word	index@(_Z14optimizeKernelIN4util6AckleyILi2EEELi2ELj256EEvddPdPiS3_S3_iib)
        /*0410*/ 	.word	0x00000080


	//----- nvinfo : EIATTR_MIN_STACK_SIZE
	.align		4
.L_227:
        /*0414*/ 	.byte	0x04, 0x12
        /*0416*/ 	.short	(.L_229 - .L_228)
	.align		4
.L_228:
        /*0418*/ 	.word	index@(_Z14optimizeKernelIN4util6AckleyILi2EEELi2ELj128EEvddPdPiS3_S3_iib)
        /*041c*/ 	.word	0x00000080


	//----- nvinfo : EIATTR_MIN_STACK_SIZE
	.align		4
.L_229:
        /*0420*/ 	.byte	0x04, 0x12
        /*0422*/ 	.short	(.L_231 - .L_230)
	.align		4
.L_230:
        /*0424*/ 	.word	index@(_Z14optimizeKernelIN4util9RastriginILi2EEELi2ELj256EEvddPdPiS3_S3_iib)
        /*0428*/ 	.word	0x00000050


	//----- nvinfo : EIATTR_MIN_STACK_SIZE
	.align		4
.L_231:
        /*042c*/ 	.byte	0x04, 0x12
        /*042e*/ 	.short	(.L_233 - .L_232)
	.align		4
.L_232:
        /*0430*/ 	.word	index@(_Z14optimizeKernelIN4util9RastriginILi2EEELi2ELj128EEvddPdPiS3_S3_iib)
        /*0434*/ 	.word	0x00000050


	//----- nvinfo : EIATTR_MIN_STACK_SIZE
	.align		4
.L_233:
        /*0438*/ 	.byte	0x04, 0x12
        /*043a*/ 	.short	(.L_235 - .L_234)
	.align		4
.L_234:
        /*043c*/ 	.word	index@(_Z14optimizeKernelIN4util10RosenbrockILi2EEELi2ELj256EEvddPdPiS3_S3_iib)
        /*0440*/ 	.word	0x00000050


	//----- nvinfo : EIATTR_MIN_STACK_SIZE
	.align		4
.L_235:
        /*0444*/ 	.byte	0x04, 0x12
        /*0446*/ 	.short	(.L_237 - .L_236)
	.align		4
.L_236:
        /*0448*/ 	.word	index@(_Z14optimizeKernelIN4util10RosenbrockILi2EEELi2ELj128EEvddPdPiS3_S3_iib)
        /*044c*/ 	.word	0x00000050


	//----- nvinfo : EIATTR_MIN_STACK_SIZE
	.align		4
.L_237:
        /*0450*/ 	.byte	0x04, 0x12
        /*0452*/ 	.short	(.L_239 - .L_238)
	.align		4
.L_238:
        /*0454*/ 	.word	index@(_Z23generate_random_doublesP17curandStateXORWOWPdi)
        /*0458*/ 	.word	0x00000000


	//----- nvinfo : EIATTR_MIN_STACK_SIZE
	.align		4
.L_239:
        /*045c*/ 	.byte	0x04, 0x12
        /*045e*/ 	.short	(.L_241 - .L_240)
	.align		4
.L_240:
        /*0460*/ 	.word	index@(_Z12setup_statesP17curandStateXORWOWi)
        /*0464*/ 	.word	0x00000000
.L_241:


//--------------------- .nv.compat                --------------------------
	.section	.nv.compat,"",@"SHT_CUDA_COMPAT_INFO"
	.align	4
        /*0000*/ 	.byte	0x02, 0x09, 0x00, 0x00, 0x02, 0x02, 0x01, 0x00, 0x02, 0x05, 0x05, 0x00, 0x03, 0x07, 0x01, 0x01
        /*0010*/ 	.byte	0x02, 0x03, 0x00, 0x00, 0x02, 0x06, 0x01, 0x00, 0x04, 0x0b, 0x08, 0x00, 0x01, 0x00, 0x00, 0x00
        /*0020*/ 	.byte	0x00, 0x00, 0x00, 0x00


//--------------------- .nv.info._ZN3cub18CUB_300001_SM_10006detail6reduce28DeviceReduceSingleTileKernelINS2_10policy_hubINS0_12KeyValuePairIidEEiNS0_6ArgMinEE10Policy1000EPS6_SA_iS7_NS2_20empty_problem_init_tIS6_EES6_N4cuda3std3__410__identityEEEvT0_T1_T2_T3_T4_T6_ --------------------------
	.section	.nv.info._ZN3cub18CUB_300001_SM_10006detail6reduce28DeviceReduceSingleTileKernelINS2_10policy_hubINS0_12KeyValuePairIidEEiNS0_6ArgMinEE10Policy1000EPS6_SA_iS7_NS2_20empty_problem_init_tIS6_EES6_N4cuda3std3__410__identityEEEvT0_T1_T2_T3_T4_T6_,"",@"SHT_CUDA_INFO"
	.sectionflags	@""
	.align	4


	//----- nvinfo : EIATTR_CUDA_API_VERSION
	.align		4
        /*0000*/ 	.byte	0x04, 0x37
        /*0002*/ 	.short	(.L_243 - .L_242)
.L_242:
        /*0004*/ 	.word	0x00000082


	//----- nvinfo : EIATTR_KPARAM_INFO
	.align		4
.L_243:
        /*0008*/ 	.byte	0x04, 0x17
        /*000a*/ 	.short	(.L_245 - .L_244)
.L_244:
        /*000c*/ 	.word	0x00000000
        /*0010*/ 	.short	0x0005
        /*0012*/ 	.short	0x0028
        /*0014*/ 	.byte	0x00, 0xf0, 0x05, 0x00


	//----- nvinfo : EIATTR_KPARAM_INFO
	.align		4
.L_245:
        /*0018*/ 	.byte	0x04, 0x17
        /*001a*/ 	.short	(.L_247 - .L_246)
.L_246:
        /*001c*/ 	.word	0x00000000
        /*0020*/ 	.short	0x0004
        /*0022*/ 	.short	0x0018
        /*0024*/ 	.byte	0x00, 0xf0, 0x41, 0x00


	//----- nvinfo : EIATTR_KPARAM_INFO
	.align		4
.L_247:
        /*0028*/ 	.byte	0x04, 0x17
        /*002a*/ 	.short	(.L_249 - .L_248)
.L_248:
        /*002c*/ 	.word	0x00000000
        /*0030*/ 	.short	0x0003
        /*0032*/ 	.short	0x0014
        /*0034*/ 	.byte	0x00, 0xf0, 0x05, 0x00


	//----- nvinfo : EIATTR_KPARAM_INFO
	.align		4
.L_249:
        /*0038*/ 	.byte	0x04, 0x17
        /*003a*/ 	.short	(.L_251 - .L_250)
.L_250:
        /*003c*/ 	.word	0x00000000
        /*0040*/ 	.short	0x0002
        /*0042*/ 	.short	0x0010
        /*0044*/ 	.byte	0x00, 0xf0, 0x11, 0x00


	//----- nvinfo : EIATTR_KPARAM_INFO
	.align		4
.L_251:
        /*0048*/ 	.byte	0x04, 0x17
        /*004a*/ 	.short	(.L_253 - .L_252)
.L_252:
        /*004c*/ 	.word	0x00000000
        /*0050*/ 	.short	0x0001
        /*0052*/ 	.short	0x0008
        /*0054*/ 	.byte	0x00, 0xf5, 0x21, 0x00


	//----- nvinfo : EIATTR_KPARAM_INFO
	.align		4
.L_253:
        /*0058*/ 	.byte	0x04, 0x17
        /*005a*/ 	.short	(.L_255 - .L_254)
.L_254:
        /*005c*/ 	.word	0x00000000
        /*0060*/ 	.short	0x0000
        /*0062*/ 	.short	0x0000
        /*0064*/ 	.byte	0x00, 0xf5, 0x21, 0x00


	//----- nvinfo : EIATTR_SPARSE_MMA_MASK
	.align		4
.L_255:
        /*0068*/ 	.byte	0x03, 0x50
        /*006a*/ 	.short	0x0000


	//----- nvinfo : EIATTR_MAXREG_COUNT
	.align		4
        /*006c*/ 	.byte	0x03, 0x1b
        /*006e*/ 	.short	0x00ff


	//----- nvinfo : EIATTR_NUM_BARRIERS
	.align		4
        /*0070*/ 	.byte	0x02, 0x4c
        /*0072*/ 	.byte	0x01
	.zero		1


	//----- nvinfo : EIATTR_MERCURY_ISA_VERSION
	.align		4
        /*0074*/ 	.byte	0x03, 0x5f
        /*0076*/ 	.short	0x0101


	//----- nvinfo : EIATTR_COOP_GROUP_MASK_REGIDS
	.align		4
        /*0078*/ 	.byte	0x04, 0x29
        /*007a*/ 	.short	(.L_257 - .L_256)


	//   ....[0]....
.L_256:
        /*007c*/ 	.word	0xffffffff


	//   ....[1]....
        /*0080*/ 	.word	0xffffffff


	//   ....[2]....
        /*0084*/ 	.word	0xffffffff


	//   ....[3]....
        /*0088*/ 	.word	0xffffffff


	//   ....[4]....
        /*008c*/ 	.word	0xffffffff


	//   ....[5]....
        /*0090*/ 	.word	0xffffffff


	//   ....[6]....
        /*0094*/ 	.word	0xffffffff


	//   ....[7]....
        /*0098*/ 	.word	0xffffffff


	//   ....[8]....
        /*009c*/ 	.word	0xffffffff


	//   ....[9]....
        /*00a0*/ 	.word	0xffffffff


	//   ....[10]....
        /*00a4*/ 	.word	0xffffffff


	//   ....[11]....
        /*00a8*/ 	.word	0xffffffff


	//   ....[12]....
        /*00ac*/ 	.word	0xffffffff


	//   ....[13]....
        /*00b0*/ 	.word	0xffffffff


	//   ....[14]....
        /*00b4*/ 	.word	0xffffffff


	//   ....[15]....
        /*00b8*/ 	.word	0xffffffff


	//   ....[16]....
        /*00bc*/ 	.word	0xffffffff


	//   ....[17]....
        /*00c0*/ 	.word	0xffffffff


	//   ....[18]....
        /*00c4*/ 	.word	0xffffffff


	//   ....[19]....
        /*00c8*/ 	.word	0xffffffff


	//   ....[20]....
        /*00cc*/ 	.word	0xffffffff


	//   ....[21]....
        /*00d0*/ 	.word	0xffffffff


	//   ....[22]....
        /*00d4*/ 	.word	0xffffffff


	//   ....[23]....
        /*00d8*/ 	.word	0xffffffff


	//   ....[24]....
        /*00dc*/ 	.word	0xffffffff


	//   ....[25]....
        /*00e0*/ 	.word	0xffffffff


	//   ....[26]....
        /*00e4*/ 	.word	0xffffffff


	//   ....[27]....
        /*00e8*/ 	.word	0xffffffff


	//   ....[28]....
        /*00ec*/ 	.word	0xffffffff


	//   ....[29]....
        /*00f0*/ 	.word	0xffffffff


	//   ....[30]....
        /*00f4*/ 	.word	0xffffffff


	//   ....[31]....
        /*00f8*/ 	.word	0xffffffff


	//   ....[32]....
        /*00fc*/ 	.word	0xffffffff


	//   ....[33]....
        /*0100*/ 	.word	0xffffffff


	//   ....[34]....
        /*0104*/ 	.word	0xffffffff


	//   ....[35]....
        /*0108*/ 	.word	0xffffffff


	//   ....[36]....
        /*010c*/ 	.word	0xffffffff


	//   ....[37]....
        /*0110*/ 	.word	0xffffffff


	//   ....[38]....
        /*0114*/ 	.word	0xffffffff


	//   ....[39]....
        /*0118*/ 	.word	0xffffffff


	//   ....[40]....
        /*011c*/ 	.word	0xffffffff


	//   ....[41]....
        /*0120*/ 	.word	0xffffffff


	//   ....[42]....
        /*0124*/ 	.word	0xffffffff


	//   ....[43]....
        /*0128*/ 	.word	0xffffffff


	//   ....[44]....
        /*012c*/ 	.word	0xffffffff


	//----- nvinfo : EIATTR_COOP_GROUP_INSTR_OFFSETS
	.align		4
.L_257:
        /*0130*/ 	.byte	0x04, 0x28
        /*0132*/ 	.short	(.L_259 - .L_258)


	//   ....[0]....
.L_258:
        /*0134*/ 	.word	0x000007c0


	//   ....[1]....
        /*0138*/ 	.word	0x000007f0


	//   ....[2]....
        /*013c*/ 	.word	0x00000800


	//   ....[3]....
        /*0140*/ 	.word	0x00000920


	//   ....[4]....
        /*0144*/ 	.word	0x00000950


	//   ....[5]....
        /*0148*/ 	.word	0x00000980


	//   ....[6]....
        /*014c*/ 	.word	0x00000a60


	//   ....[7]....
        /*0150*/ 	.word	0x00000a90


	//   ....[8]....
        /*0154*/ 	.word	0x00000ac0


	//   ....[9]....
        /*0158*/ 	.word	0x00000ba0


	//   ....[10]....
        /*015c*/ 	.word	0x00000bd0


	//   ....[11]....
        /*0160*/ 	.word	0x00000c00


	//   ....[12]....
        /*0164*/ 	.word	0x00000cf0


	//   ....[13]....
        /*0168*/ 	.word	0x00000d10


	//   ....[14]....
        /*016c*/ 	.word	0x00000d20


	//   ....[15]....
        /*0170*/ 	.word	0x00001410


	//   ....[16]....
        /*0174*/ 	.word	0x00001440


	//   ....[17]....
        /*0178*/ 	.word	0x00001450


	//   ....[18]....
        /*017c*/ 	.word	0x00001530


	//   ....[19]....
        /*0180*/ 	.word	0x00001560


	//   ....[20]....
        /*0184*/ 	.word	0x00001590


	//   ....[21]....
        /*0188*/ 	.word	0x00001670


	//   ....[22]....
        /*018c*/ 	.word	0x000016a0


	//   ....[23]....
        /*0190*/ 	.word	0x000016d0


	//   ....[24]....
        /*0194*/ 	.word	0x000017b0


	//   ....[25]....
        /*0198*/ 	.word	0x000017e0


	//   ....[26]....
        /*019c*/ 	.word	0x00001810


	//   ....[27]....
        /*01a0*/ 	.word	0x000018f0


	//   ....[28]....
        /*01a4*/ 	.word	0x00001920


	//   ....[29]....
        /*01a8*/ 	.word	0x00001950


	//   ....[30]....
        /*01ac*/ 	.word	0x00002af0


	//   ....[31]....
        /*01b0*/ 	.word	0x00002b20


	//   ....[32]....
        /*01b4*/ 	.word	0x00002b30


	//   ....[33]....
        /*01b8*/ 	.word	0x00002c50


	//   ....[34]....
        /*01bc*/ 	.word	0x00002c80


	//   ....[35]....
        /*01c0*/ 	.word	0x00002cb0


	//   ....[36]....
        /*01c4*/ 	.word	0x00002d90


	//   ....[37]....
        /*01c8*/ 	.word	0x00002dc0


	//   ....[38]....
        /*01cc*/ 	.word	0x00002df0


	//   ....[39]....
        /*01d0*/ 	.word	0x00002ed0


	//   ....[40]....
        /*01d4*/ 	.word	0x00002f00


	//   ....[41]....
        /*01d8*/ 	.word	0x00002f30


	//   ....[42]....
        /*01dc*/ 	.word	0x00003020


	//   ....[43]....
        /*01e0*/ 	.word	0x00003040


	//   ....[44]....
        /*01e4*/ 	.word	0x00003050


	//----- nvinfo : EIATTR_VRC_CTA_INIT_COUNT
	.align		4
.L_259:
        /*01e8*/ 	.byte	0x02, 0x4a
	.zero		1
	.zero		1


	//----- nvinfo : EIATTR_EXIT_INSTR_OFFSETS
	.align		4
        /*01ec*/ 	.byte	0x04, 0x1c
        /*01ee*/ 	.short	(.L_261 - .L_260)


	//   ....[0]....
.L_260:
        /*01f0*/ 	.word	0x00000070


	//   ....[1]....
        /*01f4*/ 	.word	0x000000d0


	//   ....[2]....
        /*01f8*/ 	.word	0x000035f0


	//   ....[3]....
        /*01fc*/ 	.word	0x00003630


	//----- nvinfo : EIATTR_MAX_THREADS
	.align		4
.L_261:
        /*0200*/ 	.byte	0x04, 0x05
        /*0202*/ 	.short	(.L_263 - .L_262)
.L_262:
        /*0204*/ 	.word	0x00000100
        /*0208*/ 	.word	0x00000001
        /*020c*/ 	.word	0x00000001


	//----- nvinfo : EIATTR_CRS_STACK_SIZE
	.align		4
.L_263:
        /*0210*/ 	.byte	0x04, 0x1e
        /*0212*/ 	.short	(.L_265 - .L_264)
.L_264:
        /*0214*/ 	.word	0x00000000


	//----- nvinfo : EIATTR_CBANK_PARAM_SIZE
	.align		4
.L_265:
        /*0218*/ 	.byte	0x03, 0x19
        /*021a*/ 	.short	0x0029


	//----- nvinfo : EIATTR_PARAM_CBANK
	.align		4
        /*021c*/ 	.byte	0x04, 0x0a
        /*021e*/ 	.short	(.L_267 - .L_266)
	.align		4
.L_266:
        /*0220*/ 	.word	index@(.nv.constant0._ZN3cub18CUB_300001_SM_10006detail6reduce28DeviceReduceSingleTileKernelINS2_10policy_hubINS0_12KeyValuePairIidEEiNS0_6ArgMinEE10Policy1000EPS6_SA_iS7_NS2_20empty_problem_init_tIS6_EES6_N4cuda3std3__410__identityEEEvT0_T1_T2_T3_T4_T6_)
        /*0224*/ 	.short	0x0380
        /*0226*/ 	.short	0x0029


	//----- nvinfo : EIATTR_SW_WAR
	.align		4
.L_267:
        /*0228*/ 	.byte	0x04, 0x36
        /*022a*/ 	.short	(.L_269 - .L_268)
.L_268:
        /*022c*/ 	.word	0x00000008
.L_269:


//--------------------- .nv.info._ZN3cub18CUB_300001_SM_10006detail6reduce18DeviceReduceKernelINS2_10policy_hubINS0_12KeyValuePairIidEEiNS0_6ArgMinEE10Policy1000ENS0_21ArgIndexInputIteratorIPdidEEiS7_S6_N4cuda3std3__410__identityEEEvT0_PT3_T1_NS0_13GridEvenShareISK_EET2_T4_ --------------------------
	.section	.nv.info._ZN3cub18CUB_300001_SM_10006detail6reduce18DeviceReduceKernelINS2_10policy_hubINS0_12KeyValuePairIidEEiNS0_6ArgMinEE10Policy1000ENS0_21ArgIndexInputIteratorIPdidEEiS7_S6_N4cuda3std3__410__identityEEEvT0_PT3_T1_NS0_13GridEvenShareISK_EET2_T4_,"",@"SHT_CUDA_INFO"
	.sectionflags	@""
	.align	4


	//----- nvinfo : EIATTR_CUDA_API_VERSION
	.align		4
        /*0000*/ 	.byte	0x04, 0x37
        /*0002*/ 	.short	(.L_271 - .L_270)
.L_270:
        /*0004*/ 	.word	0x00000082


	//----- nvinfo : EIATTR_KPARAM_INFO
	.align		4
.L_271:
        /*0008*/ 	.byte	0x04, 0x17
        /*000a*/ 	.short	(.L_273 - .L_272)
.L_272:
        /*000c*/ 	.word	0x00000000
        /*0010*/ 	.short	0x0005
        /*0012*/ 	.short	0x0045
        /*0014*/ 	.byte	0x00, 0xf0, 0x05, 0x00


	//----- nvinfo : EIATTR_KPARAM_INFO
	.align		4
.L_273:
        /*0018*/ 	.byte	0x04, 0x17
        /*001a*/ 	.short	(.L_275 - .L_274)
.L_274:
        /*001c*/ 	.word	0x00000000
        /*0020*/ 	.short	0x0004
        /*0022*/ 	.short	0x0044
        /*0024*/ 	.byte	0x00, 0xf0, 0x05, 0x00


	//----- nvinfo : EIATTR_KPARAM_INFO
	.align		4
.L_275:
        /*0028*/ 	.byte	0x04, 0x17
        /*002a*/ 	.short	(.L_277 - .L_276)
.L_276:
        /*002c*/ 	.word	0x00000000
        /*0030*/ 	.short	0x0003
        /*0032*/ 	.short	0x001c
        /*0034*/ 	.byte	0x00, 0xf0, 0xa1, 0x00


	//----- nvinfo : EIATTR_KPARAM_INFO
	.align		4
.L_277:
        /*0038*/ 	.byte	0x04, 0x17
        /*003a*/ 	.short	(.L_279 - .L_278)
.L_278:
        /*003c*/ 	.word	0x00000000
        /*0040*/ 	.short	0x0002
        /*0042*/ 	.short	0x0018
        /*0044*/ 	.byte	0x00, 0xf0, 0x11, 0x00


	//----- nvinfo : EIATTR_KPARAM_INFO
	.align		4
.L_279:
        /*0048*/ 	.byte	0x04, 0x17
        /*004a*/ 	.short	(.L_281 - .L_280)
.L_280:
        /*004c*/ 	.word	0x00000000
        /*0050*/ 	.short	0x0001
        /*0052*/ 	.short	0x0010
        /*0054*/ 	.byte	0x00, 0xf5, 0x21, 0x00


	//----- nvinfo : EIATTR_KPARAM_INFO
	.align		4
.L_281:
        /*0058*/ 	.byte	0x04, 0x17
        /*005a*/ 	.short	(.L_283 - .L_282)
.L_282:
        /*005c*/ 	.word	0x00000000
        /*0060*/ 	.short	0x0000
        /*0062*/ 	.short	0x0000
        /*0064*/ 	.byte	0x00, 0xf0, 0x41, 0x00


	//----- nvinfo : EIATTR_SPARSE_MMA_MASK
	.align		4
.L_283:
        /*0068*/ 	.byte	0x03, 0x50
        /*006a*/ 	.short	0x0000


	//----- nvinfo : EIATTR_MAXREG_COUNT
	.align		4
        /*006c*/ 	.byte	0x03, 0x1b
        /*006e*/ 	.short	0x00ff


	//----- nvinfo : EIATTR_NUM_BARRIERS
	.align		4
        /*0070*/ 	.byte	0x02, 0x4c
        /*0072*/ 	.byte	0x01
	.zero		1


	//----- nvinfo : EIATTR_MERCURY_ISA_VERSION
	.align		4
        /*0074*/ 	.byte	0x03, 0x5f
        /*0076*/ 	.short	0x0101


	//----- nvinfo : EIATTR_COOP_GROUP_MASK_REGIDS
	.align		4
        /*0078*/ 	.byte	0x04, 0x29
        /*007a*/ 	.short	(.L_285 - .L_284)


	//   ....[0]....
.L_284:
        /*007c*/ 	.word	0xffffffff


	//   ....[1]....
        /*0080*/ 	.word	0xffffffff


	//   ....[2]....
        /*0084*/ 	.word	0xffffffff


	//   ....[3]....
        /*0088*/ 	.word	0xffffffff


	//   ....[4]....
        /*008c*/ 	.word	0xffffffff


	//   ....[5]....
        /*0090*/ 	.word	0xffffffff


	//   ....[6]....
        /*0094*/ 	.word	0xffffffff


	//   ....[7]....
        /*0098*/ 	.word	0xffffffff


	//   ....[8]....
        /*009c*/ 	.word	0xffffffff


	//   ....[9]....
        /*00a0*/ 	.word	0xffffffff


	//   ....[10]....
        /*00a4*/ 	.word	0xffffffff


	//   ....[11]....
        /*00a8*/ 	.word	0xffffffff


	//   ....[12]....
        /*00ac*/ 	.word	0xffffffff


	//   ....[13]....
        /*00b0*/ 	.word	0xffffffff


	//   ....[14]....
        /*00b4*/ 	.word	0xffffffff


	//   ....[15]....
        /*00b8*/ 	.word	0xffffffff


	//   ....[16]....
        /*00bc*/ 	.word	0xffffffff


	//   ....[17]....
        /*00c0*/ 	.word	0xffffffff


	//   ....[18]....
        /*00c4*/ 	.word	0xffffffff


	//   ....[19]....
        /*00c8*/ 	.word	0xffffffff


	//   ....[20]....
        /*00cc*/ 	.word	0xffffffff


	//   ....[21]....
        /*00d0*/ 	.word	0xffffffff


	//   ....[22]....
        /*00d4*/ 	.word	0xffffffff


	//   ....[23]....
        /*00d8*/ 	.word	0xffffffff


	//   ....[24]....
        /*00dc*/ 	.word	0xffffffff


	//   ....[25]....
        /*00e0*/ 	.word	0xffffffff


	//   ....[26]....
        /*00e4*/ 	.word	0xffffffff


	//   ....[27]....
        /*00e8*/ 	.word	0xffffffff


	//   ....[28]....
        /*00ec*/ 	.word	0xffffffff


	//   ....[29]....
        /*00f0*/ 	.word	0xffffffff


	//   ....[30]....
        /*00f4*/ 	.word	0xffffffff


	//   ....[31]....
        /*00f8*/ 	.word	0xffffffff


	//   ....[32]....
        /*00fc*/ 	.word	0xffffffff


	//   ....[33]....
        /*0100*/ 	.word	0xffffffff


	//   ....[34]....
        /*0104*/ 	.word	0xffffffff


	//   ....[35]....
        /*0108*/ 	.word	0xffffffff


	//   ....[36]....
        /*010c*/ 	.word	0xffffffff


	//   ....[37]....
        /*0110*/ 	.word	0xffffffff


	//   ....[38]....
        /*0114*/ 	.word	0xffffffff


	//   ....[39]....
        /*0118*/ 	.word	0xffffffff


	//   ....[40]....
        /*011c*/ 	.word	0xffffffff


	//   ....[41]....
        /*0120*/ 	.word	0xffffffff


	//   ....[42]....
        /*0124*/ 	.word	0xffffffff


	//   ....[43]....
        /*0128*/ 	.word	0xffffffff


	//   ....[44]....
        /*012c*/ 	.word	0xffffffff


	//----- nvinfo : EIATTR_COOP_GROUP_INSTR_OFFSETS
	.align		4
.L_285:
        /*0130*/ 	.byte	0x04, 0x28
        /*0132*/ 	.short	(.L_287 - .L_286)


	//   ....[0]....
.L_286:
        /*0134*/ 	.word	0x00000ee0


	//   ....[1]....
        /*0138*/ 	.word	0x00000f10


	//   ....[2]....
        /*013c*/ 	.word	0x00000f20


	//   ....[3]....
        /*0140*/ 	.word	0x00001040


	//   ....[4]....
        /*0144*/ 	.word	0x00001070


	//   ....[5]....
        /*0148*/ 	.word	0x000010a0


	//   ....[6]....
        /*014c*/ 	.word	0x00001180


	//   ....[7]....
        /*0150*/ 	.word	0x000011b0


	//   ....[8]....
        /*0154*/ 	.word	0x000011e0


	//   ....[9]....
        /*0158*/ 	.word	0x000012c0


	//   ....[10]....
        /*015c*/ 	.word	0x000012f0


	//   ....[11]....
        /*0160*/ 	.word	0x00001320


	//   ....[12]....
        /*0164*/ 	.word	0x00001410


	//   ....[13]....
        /*0168*/ 	.word	0x00001430


	//   ....[14]....
        /*016c*/ 	.word	0x00001440


	//   ....[15]....
        /*0170*/ 	.word	0x00001b40


	//   ....[16]....
        /*0174*/ 	.word	0x00001b60


	//   ....[17]....
        /*0178*/ 	.word	0x00001b70


	//   ....[18]....
        /*017c*/ 	.word	0x00001c50


	//   ....[19]....
        /*0180*/ 	.word	0x00001c80


	//   ....[20]....
        /*0184*/ 	.word	0x00001cb0


	//   ....[21]....
        /*0188*/ 	.word	0x00001d90


	//   ....[22]....
        /*018c*/ 	.word	0x00001dc0


	//   ....[23]....
        /*0190*/ 	.word	0x00001df0


	//   ....[24]....
        /*0194*/ 	.word	0x00001ed0


	//   ....[25]....
        /*0198*/ 	.word	0x00001f00


	//   ....[26]....
        /*019c*/ 	.word	0x00001f30


	//   ....[27]....
        /*01a0*/ 	.word	0x00002010


	//   ....[28]....
        /*01a4*/ 	.word	0x00002040


	//   ....[29]....
        /*01a8*/ 	.word	0x00002070


	//   ....[30]....
        /*01ac*/ 	.word	0x00003960


	//   ....[31]....
        /*01b0*/ 	.word	0x00003990


	//   ....[32]....
        /*01b4*/ 	.word	0x000039a0


	//   ....[33]....
        /*01b8*/ 	.word	0x00003ac0


	//   ....[34]....
        /*01bc*/ 	.word	0x00003af0


	//   ....[35]....
        /*01c0*/ 	.word	0x00003b20


	//   ....[36]....
        /*01c4*/ 	.word	0x00003c00


	//   ....[37]....
        /*01c8*/ 	.word	0x00003c30


	//   ....[38]....
        /*01cc*/ 	.word	0x00003c60


	//   ....[39]....
        /*01d0*/ 	.word	0x00003d40


	//   ....[40]....
        /*01d4*/ 	.word	0x00003d70


	//   ....[41]....
        /*01d8*/ 	.word	0x00003da0


	//   ....[42]....
        /*01dc*/ 	.word	0x00003e90


	//   ....[43]....
        /*01e0*/ 	.word	0x00003eb0


	//   ....[44]....
        /*01e4*/ 	.word	0x00003ec0


	//----- nvinfo : EIATTR_VRC_CTA_INIT_COUNT
	.align		4
.L_287:
        /*01e8*/ 	.byte	0x02, 0x4a
	.zero		1
	.zero		1


	//----- nvinfo : EIATTR_EXIT_INSTR_OFFSETS
	.align		4
        /*01ec*/ 	.byte	0x04, 0x1c
        /*01ee*/ 	.short	(.L_289 - .L_288)


	//   ....[0]....
.L_288:
        /*01f0*/ 	.word	0x00004460


	//   ....[1]....
        /*01f4*/ 	.word	0x000044b0


	//----- nvinfo : EIATTR_MAX_THREADS
	.align		4
.L_289:
        /*01f8*/ 	.byte	0x04, 0x05
        /*01fa*/ 	.short	(.L_291 - .L_290)
.L_290:
        /*01fc*/ 	.word	0x00000100
        /*0200*/ 	.word	0x00000001
        /*0204*/ 	.word	0x00000001


	//----- nvinfo : EIATTR_CRS_STACK_SIZE
	.align		4
.L_291:
        /*0208*/ 	.byte	0x04, 0x1e
        /*020a*/ 	.short	(.L_293 - .L_292)
.L_292:
        /*020c*/ 	.word	0x00000000


	//----- nvinfo : EIATTR_CBANK_PARAM_SIZE
	.align		4
.L_293:
        /*0210*/ 	.byte	0x03, 0x19
        /*0212*/ 	.short	0x0046


	//----- nvinfo : EIATTR_PARAM_CBANK
	.align		4
        /*0214*/ 	.byte	0x04, 0x0a
        /*0216*/ 	.short	(.L_295 - .L_294)
	.align		4
.L_294:
        /*0218*/ 	.word	index@(.nv.constant0._ZN3cub18CUB_300001_SM_10006detail6reduce18DeviceReduceKernelINS2_10policy_hubINS0_12KeyValuePairIidEEiNS0_6ArgMinEE10Policy1000ENS0_21ArgIndexInputIteratorIPdidEEiS7_S6_N4cuda3std3__410__identityEEEvT0_PT3_T1_NS0_13GridEvenShareISK_EET2_T4_)
        /*021c*/ 	.short	0x0380
        /*021e*/ 	.short	0x0046


	//----- nvinfo : EIATTR_SW_WAR
	.align		4
.L_295:
        /*0220*/ 	.byte	0x04, 0x36
        /*0222*/ 	.short	(.L_297 - .L_296)
.L_296:
        /*0224*/ 	.word	0x00000008
.L_297:


//--------------------- .nv.info._ZN3cub18CUB_300001_SM_10006detail6reduce28DeviceReduceSingleTileKernelINS2_10policy_hubINS0_12KeyValuePairIidEEiNS0_6ArgMinEE10Policy1000ENS0_21ArgIndexInputIteratorIPdidEEPS6_iS7_NS2_20empty_problem_init_tIS6_EES6_N4cuda3std3__410__identityEEEvT0_T1_T2_T3_T4_T6_ --------------------------
	.section	.nv.info._ZN3cub18CUB_300001_SM_10006detail6reduce28DeviceReduceSingleTileKernelINS2_10policy_hubINS0_12KeyValuePairIidEEiNS0_6ArgMinEE10Policy1000ENS0_21ArgIndexInputIteratorIPdidEEPS6_iS7_NS2_20empty_problem_init_tIS6_EES6_N4cuda3std3__410__identityEEEvT0_T1_T2_T3_T4_T6_,"",@"SHT_CUDA_INFO"
	.sectionflags	@""
	.align	4


	//----- nvinfo : EIATTR_CUDA_API_VERSION
	.align		4
        /*0000*/ 	.byte	0x04, 0x37
        /*0002*/ 	.short	(.L_299 - .L_298)
.L_298:
        /*0004*/ 	.word	0x00000082


	//----- nvinfo : EIATTR_KPARAM_INFO
	.align		4
.L_299:
        /*0008*/ 	.byte	0x04, 0x17
        /*000a*/ 	.short	(.L_301 - .L_300)
.L_300:
        /*000c*/ 	.word	0x00000000
        /*0010*/ 	.short	0x0005
        /*0012*/ 	.short	0x0030
        /*0014*/ 	.byte	0x00, 0xf0, 0x05, 0x00


	//----- nvinfo : EIATTR_KPARAM_INFO
	.align		4
.L_301:
        /*0018*/ 	.byte	0x04, 0x17
        /*001a*/ 	.short	(.L_303 - .L_302)
.L_302:
        /*001c*/ 	.word	0x00000000
        /*0020*/ 	.short	0x0004
        /*0022*/ 	.short	0x0020
        /*0024*/ 	.byte	0x00, 0xf0, 0x41, 0x00


	//----- nvinfo : EIATTR_KPARAM_INFO
	.align		4
.L_303:
        /*0028*/ 	.byte	0x04, 0x17
        /*002a*/ 	.short	(.L_305 - .L_304)
.L_304:
        /*002c*/ 	.word	0x00000000
        /*0030*/ 	.short	0x0003
        /*0032*/ 	.short	0x001c
        /*0034*/ 	.byte	0x00, 0xf0, 0x05, 0x00


	//----- nvinfo : EIATTR_KPARAM_INFO
	.align		4
.L_305:
        /*0038*/ 	.byte	0x04, 0x17
        /*003a*/ 	.short	(.L_307 - .L_306)
.L_306:
        /*003c*/ 	.word	0x00000000
        /*0040*/ 	.short	0x0002
        /*0042*/ 	.short	0x0018
        /*0044*/ 	.byte	0x00, 0xf0, 0x11, 0x00


	//----- nvinfo : EIATTR_KPARAM_INFO
	.align		4
.L_307:
        /*0048*/ 	.byte	0x04, 0x17
        /*004a*/ 	.short	(.L_309 - .L_308)
.L_308:
        /*004c*/ 	.word	0x00000000
        /*0050*/ 	.short	0x0001
        /*0052*/ 	.short	0x0010
        /*0054*/ 	.byte	0x00, 0xf5, 0x21, 0x00


	//----- nvinfo : EIATTR_KPARAM_INFO
	.align		4
.L_309:
        /*0058*/ 	.byte	0x04, 0x17
        /*005a*/ 	.short	(.L_311 - .L_310)
.L_310:
        /*005c*/ 	.word	0x00000000
        /*0060*/ 	.short	0x0000
        /*0062*/ 	.short	0x0000
        /*0064*/ 	.byte	0x00, 0xf0, 0x41, 0x00


	//----- nvinfo : EIATTR_SPARSE_MMA_MASK
	.align		4
.L_311:
        /*0068*/ 	.byte	0x03, 0x50
        /*006a*/ 	.short	0x0000


	//----- nvinfo : EIATTR_MAXREG_COUNT
	.align		4
        /*006c*/ 	.byte	0x03, 0x1b
        /*006e*/ 	.short	0x00ff


	//----- nvinfo : EIATTR_NUM_BARRIERS
	.align		4
        /*0070*/ 	.byte	0x02, 0x4c
        /*0072*/ 	.byte	0x01
	.zero		1


	//----- nvinfo : EIATTR_MERCURY_ISA_VERSION
	.align		4
        /*0074*/ 	.byte	0x03, 0x5f
        /*0076*/ 	.short	0x0101


	//----- nvinfo : EIATTR_COOP_GROUP_MASK_REGIDS
	.align		4
        /*0078*/ 	.byte	0x04, 0x29
        /*007a*/ 	.short	(.L_313 - .L_312)


	//   ....[0]....
.L_312:
        /*007c*/ 	.word	0xffffffff


	//   ....[1]....
        /*0080*/ 	.word	0xffffffff


	//   ....[2]....
        /*0084*/ 	.word	0xffffffff


	//   ....[3]....
        /*0088*/ 	.word	0xffffffff


	//   ....[4]....
        /*008c*/ 	.word	0xffffffff


	//   ....[5]....
        /*0090*/ 	.word	0xffffffff


	//   ....[6]....
        /*0094*/ 	.word	0xffffffff


	//   ....[7]....
        /*0098*/ 	.word	0xffffffff


	//   ....[8]....
        /*009c*/ 	.word	0xffffffff


	//   ....[9]....
        /*00a0*/ 	.word	0xffffffff


	//   ....[10]....
        /*00a4*/ 	.word	0xffffffff


	//   ....[11]....
        /*00a8*/ 	.word	0xffffffff


	//   ....[12]....
        /*00ac*/ 	.word	0xffffffff


	//   ....[13]....
        /*00b0*/ 	.word	0xffffffff


	//   ....[14]....
        /*00b4*/ 	.word	0xffffffff


	//   ....[15]....
        /*00b8*/ 	.word	0xffffffff


	//   ....[16]....
        /*00bc*/ 	.word	0xffffffff


	//   ....[17]....
        /*00c0*/ 	.word	0xffffffff


	//   ....[18]....
        /*00c4*/ 	.word	0xffffffff


	//   ....[19]....
        /*00c8*/ 	.word	0xffffffff


	//   ....[20]....
        /*00cc*/ 	.word	0xffffffff


	//   ....[21]....
        /*00d0*/ 	.word	0xffffffff


	//   ....[22]....
        /*00d4*/ 	.word	0xffffffff


	//   ....[23]....
        /*00d8*/ 	.word	0xffffffff


	//   ....[24]....
        /*00dc*/ 	.word	0xffffffff


	//   ....[25]....
        /*00e0*/ 	.word	0xffffffff


	//   ....[26]....
        /*00e4*/ 	.word	0xffffffff


	//   ....[27]....
        /*00e8*/ 	.word	0xffffffff


	//   ....[28]....
        /*00ec*/ 	.word	0xffffffff


	//   ....[29]....
        /*00f0*/ 	.word	0xffffffff


	//   ....[30]....
        /*00f4*/ 	.word	0xffffffff


	//   ....[31]....
        /*00f8*/ 	.word	0xffffffff


	//   ....[32]....
        /*00fc*/ 	.word	0xffffffff


	//   ....[33]....
        /*0100*/ 	.word	0xffffffff


	//   ....[34]....
        /*0104*/ 	.word	0xffffffff


	//   ....[35]....
        /*0108*/ 	.word	0xffffffff


	//   ....[36]....
        /*010c*/ 	.word	0xffffffff


	//   ....[37]....
        /*0110*/ 	.word	0xffffffff


	//   ....[38]....
        /*0114*/ 	.word	0xffffffff


	//   ....[39]....
        /*0118*/ 	.word	0xffffffff


	//   ....[40]....
        /*011c*/ 	.word	0xffffffff


	//   ....[41]....
        /*0120*/ 	.word	0xffffffff


	//   ....[42]....
        /*0124*/ 	.word	0xffffffff


	//   ....[43]....
        /*0128*/ 	.word	0xffffffff


	//   ....[44]....
        /*012c*/ 	.word	0xffffffff


	//----- nvinfo : EIATTR_COOP_GROUP_INSTR_OFFSETS
	.align		4
.L_313:
        /*0130*/ 	.byte	0x04, 0x28
        /*0132*/ 	.short	(.L_315 - .L_314)


	//   ....[0]....
.L_314:
        /*0134*/ 	.word	0x00000f70


	//   ....[1]....
        /*0138*/ 	.word	0x00000fa0


	//   ....[2]....
        /*013c*/ 	.word	0x00000fb0


	//   ....[3]....
        /*0140*/ 	.word	0x000010d0


	//   ....[4]....
        /*0144*/ 	.word	0x00001100


	//   ....[5]....
        /*0148*/ 	.word	0x00001130


	//   ....[6]....
        /*014c*/ 	.word	0x00001210


	//   ....[7]....
        /*0150*/ 	.word	0x00001240


	//   ....[8]....
        /*0154*/ 	.word	0x00001270


	//   ....[9]....
        /*0158*/ 	.word	0x00001350


	//   ....[10]....
        /*015c*/ 	.word	0x00001380


	//   ....[11]....
        /*0160*/ 	.word	0x000013b0


	//   ....[12]....
        /*0164*/ 	.word	0x000014a0


	//   ....[13]....
        /*0168*/ 	.word	0x000014c0


	//   ....[14]....
        /*016c*/ 	.word	0x000014d0


	//   ....[15]....
        /*0170*/ 	.word	0x00001ad0


	//   ....[16]....
        /*0174*/ 	.word	0x00001b60


	//   ....[17]....
        /*0178*/ 	.word	0x00001c00


	//   ....[18]....
        /*017c*/ 	.word	0x00001ce0


	//   ....[19]....
        /*0180*/ 	.word	0x00001d10


	//   ....[20]....
        /*0184*/ 	.word	0x00001d40


	//   ....[21]....
        /*0188*/ 	.word	0x00001e20


	//   ....[22]....
        /*018c*/ 	.word	0x00001e50


	//   ....[23]....
        /*0190*/ 	.word	0x00001e80


	//   ....[24]....
        /*0194*/ 	.word	0x00001f60


	//   ....[25]....
        /*0198*/ 	.word	0x00001f90


	//   ....[26]....
        /*019c*/ 	.word	0x00001fc0


	//   ....[27]....
        /*01a0*/ 	.word	0x000020a0


	//   ....[28]....
        /*01a4*/ 	.word	0x000020d0


	//   ....[29]....
        /*01a8*/ 	.word	0x00002100


	//   ....[30]....
        /*01ac*/ 	.word	0x000039a0


	//   ....[31]....
        /*01b0*/ 	.word	0x000039d0


	//   ....[32]....
        /*01b4*/ 	.word	0x000039e0


	//   ....[33]....
        /*01b8*/ 	.word	0x00003b00


	//   ....[34]....
        /*01bc*/ 	.word	0x00003b30


	//   ....[35]....
        /*01c0*/ 	.word	0x00003b60


	//   ....[36]....
        /*01c4*/ 	.word	0x00003c40


	//   ....[37]....
        /*01c8*/ 	.word	0x00003c70


	//   ....[38]....
        /*01cc*/ 	.word	0x00003ca0


	//   ....[39]....
        /*01d0*/ 	.word	0x00003d80


	//   ....[40]....
        /*01d4*/ 	.word	0x00003db0


	//   ....[41]....
        /*01d8*/ 	.word	0x00003de0


	//   ....[42]....
        /*01dc*/ 	.word	0x00003ed0


	//   ....[43]....
        /*01e0*/ 	.word	0x00003ef0


	//   ....[44]....
        /*01e4*/ 	.word	0x00003f00


	//----- nvinfo : EIATTR_VRC_CTA_INIT_COUNT
	.align		4
.L_315:
        /*01e8*/ 	.byte	0x02, 0x4a
	.zero		1
	.zero		1


	//----- nvinfo : EIATTR_EXIT_INSTR_OFFSETS
	.align		4
        /*01ec*/ 	.byte	0x04, 0x1c
        /*01ee*/ 	.short	(.L_317 - .L_316)


	//   ....[0]....
.L_316:
        /*01f0*/ 	.word	0x00000070


	//   ....[1]....
        /*01f4*/ 	.word	0x000000d0


	//   ....[2]....
        /*01f8*/ 	.word	0x000044a0


	//   ....[3]....
        /*01fc*/ 	.word	0x000044e0


	//----- nvinfo : EIATTR_MAX_THREADS
	.align		4
.L_317:
        /*0200*/ 	.byte	0x04, 0x05
        /*0202*/ 	.short	(.L_319 - .L_318)
.L_318:
        /*0204*/ 	.word	0x00000100
        /*0208*/ 	.word	0x00000001
        /*020c*/ 	.word	0x00000001


	//----- nvinfo : EIATTR_CRS_STACK_SIZE
	.align		4
.L_319:
        /*0210*/ 	.byte	0x04, 0x1e
        /*0212*/ 	.short	(.L_321 - .L_320)
.L_320:
        /*0214*/ 	.word	0x00000000


	//----- nvinfo : EIATTR_CBANK_PARAM_SIZE
	.align		4
.L_321:
        /*0218*/ 	.byte	0x03, 0x19
        /*021a*/ 	.short	0x0031


	//----- nvinfo : EIATTR_PARAM_CBANK
	.align		4
        /*021c*/ 	.byte	0x04, 0x0a
        /*021e*/ 	.short	(.L_323 - .L_322)
	.align		4
.L_322:
        /*0220*/ 	.word	index@(.nv.constant0._ZN3cub18CUB_300001_SM_10006detail6reduce28DeviceReduceSingleTileKernelINS2_10policy_hubINS0_12KeyValuePairIidEEiNS0_6ArgMinEE10Policy1000ENS0_21ArgIndexInputIteratorIPdidEEPS6_iS7_NS2_20empty_problem_init_tIS6_EES6_N4cuda3std3__410__identityEEEvT0_T1_T2_T3_T4_T6_)
        /*0224*/ 	.short	0x0380
        /*0226*/ 	.short	0x0031


	//----- nvinfo : EIATTR_SW_WAR
	.align		4
.L_323:
        /*0228*/ 	.byte	0x04, 0x36
        /*022a*/ 	.short	(.L_325 - .L_324)
.L_324:
        /*022c*/ 	.word	0x00000008
.L_325:


//--------------------- .nv.info._ZN3cub18CUB_300001_SM_10006detail11EmptyKernelIvEEvv --------------------------
	.section	.nv.info._ZN3cub18CUB_300001_SM_10006detail11EmptyKernelIvEEvv,"",@"SHT_CUDA_INFO"
	.sectionflags	@""
	.align	4


	//----- nvinfo : EIATTR_CUDA_API_VERSION
	.align		4
        /*0000*/ 	.byte	0x04, 0x37
        /*0002*/ 	.short	(.L_327 - .L_326)
.L_326:
        /*0004*/ 	.word	0x00000082


	//----- nvinfo : EIATTR_SPARSE_MMA_MASK
	.align		4
.L_327:
        /*0008*/ 	.byte	0x03, 0x50
        /*000a*/ 	.short	0x0000


	//----- nvinfo : EIATTR_MAXREG_COUNT
	.align		4
        /*000c*/ 	.byte	0x03, 0x1b
        /*000e*/ 	.short	0x00ff


	//----- nvinfo : EIATTR_MERCURY_ISA_VERSION
	.align		4
        /*0010*/ 	.byte	0x03, 0x5f
        /*0012*/ 	.short	0x0101


	//----- nvinfo : EIATTR_VRC_CTA_INIT_COUNT
	.align		4
        /*0014*/ 	.byte	0x02, 0x4a
	.zero		1
	.zero		1


	//----- nvinfo : EIATTR_EXIT_INSTR_OFFSETS
	.align		4
        /*0018*/ 	.byte	0x04, 0x1c
        /*001a*/ 	.short	(.L_329 - .L_328)


	//   ....[0]....
.L_328:
        /*001c*/ 	.word	0x00000010


	//----- nvinfo : EIATTR_SW_WAR
	.align		4
.L_329:
        /*0020*/ 	.byte	0x04, 0x36
        /*0022*/ 	.short	(.L_331 - .L_330)
.L_330:
        /*0024*/ 	.word	0x00000008
.L_331:


//--------------------- .nv.info._Z14optimizeKernelIN4util10HimmelblauILi2EEELi2ELj256EEvddPdPiS3_S3_iib --------------------------
	.section	.nv.info._Z14optimizeKernelIN4util10HimmelblauILi2EEELi2ELj256EEvddPdPiS3_S3_iib,"",@"SHT_CUDA_INFO"
	.sectionflags	@""
	.align	4


	//----- nvinfo : EIATTR_CUDA_API_VERSION
	.align		4
        /*0000*/ 	.byte	0x04, 0x37
        /*0002*/ 	.short	(.L_333 - .L_332)
.L_332:
        /*0004*/ 	.word	0x00000082


	//----- nvinfo : EIATTR_KPARAM_INFO
	.align		4
.L_333:
        /*0008*/ 	.byte	0x04, 0x17
        /*000a*/ 	.short	(.L_335 - .L_334)
.L_334:
        /*000c*/ 	.word	0x00000000
        /*0010*/ 	.short	0x0008
        /*0012*/ 	.short	0x0038
        /*0014*/ 	.byte	0x00, 0xf0, 0x05, 0x00


	//----- nvinfo : EIATTR_KPARAM_INFO
	.align		4
.L_335:
        /*0018*/ 	.byte	0x04, 0x17
        /*001a*/ 	.short	(.L_337 - .L_336)
.L_336:
        /*001c*/ 	.word	0x00000000
        /*0020*/ 	.short	0x0007
        /*0022*/ 	.short	0x0034
        /*0024*/ 	.byte	0x00, 0xf0, 0x11, 0x00


	//----- nvinfo : EIATTR_KPARAM_INFO
	.align		4
.L_337:
        /*0028*/ 	.byte	0x04, 0x17
        /*002a*/ 	.short	(.L_339 - .L_338)
.L_338:
        /*002c*/ 	.word	0x00000000
        /*0030*/ 	.short	0x0006
        /*0032*/ 	.short	0x0030
        /*0034*/ 	.byte	0x00, 0xf0, 0x11, 0x00


	//----- nvinfo : EIATTR_KPARAM_INFO
	.align		4
.L_339:
        /*0038*/ 	.byte	0x04, 0x17
        /*003a*/ 	.short	(.L_341 - .L_340)
.L_340:
        /*003c*/ 	.word	0x00000000
        /*0040*/ 	.short	0x0005
        /*0042*/ 	.short	0x0028
        /*0044*/ 	.byte	0x00, 0xf5, 0x21, 0x00


	//----- nvinfo : EIATTR_KPARAM_INFO
	.align		4
.L_341:
        /*0048*/ 	.byte	0x04, 0x17
        /*004a*/ 	.short	(.L_343 - .L_342)
.L_342:
        /*004c*/ 	.word	0x00000000
        /*0050*/ 	.short	0x0004
        /*0052*/ 	.short	0x0020
        /*0054*/ 	.byte	0x00, 0xf5, 0x21, 0x00


	//----- nvinfo : EIATTR_KPARAM_INFO
	.align		4
.L_343:
        /*0058*/ 	.byte	0x04, 0x17
        /*005a*/ 	.short	(.L_345 - .L_344)
.L_344:
        /*005c*/ 	.word	0x00000000
        /*0060*/ 	.short	0x0003
        /*0062*/ 	.short	0x0018
        /*0064*/ 	.byte	0x00, 0xf5, 0x21, 0x00


	//----- nvinfo : EIATTR_KPARAM_INFO
	.align		4
.L_345:
        /*0068*/ 	.byte	0x04, 0x17
        /*006a*/ 	.short	(.L_347 - .L_346)
.L_346:
        /*006c*/ 	.word	0x00000000
        /*0070*/ 	.short	0x0002
        /*0072*/ 	.short	0x0010
        /*0074*/ 	.byte	0x00, 0xf5, 0x21, 0x00


	//----- nvinfo : EIATTR_KPARAM_INFO
	.align		4
.L_347:
        /*0078*/ 	.byte	0x04, 0x17
        /*007a*/ 	.short	(.L_349 - .L_348)
.L_348:
        /*007c*/ 	.word	0x00000000
        /*0080*/ 	.short	0x0001
        /*0082*/ 	.short	0x0008
        /*0084*/ 	.byte	0x00, 0xf0, 0x21, 0x00


	//----- nvinfo : EIATTR_KPARAM_INFO
	.align		4
.L_349:
        /*0088*/ 	.byte	0x04, 0x17
        /*008a*/ 	.short	(.L_351 - .L_350)
.L_350:
        /*008c*/ 	.word	0x00000000
        /*0090*/ 	.short	0x0000
        /*0092*/ 	.short	0x0000
        /*0094*/ 	.byte	0x00, 0xf0, 0x21, 0x00


	//----- nvinfo : EIATTR_SPARSE_MMA_MASK
	.align		4
.L_351:
        /*0098*/ 	.byte	0x03, 0x50
        /*009a*/ 	.short	0x0000


	//----- nvinfo : EIATTR_MAXREG_COUNT
	.align		4
        /*009c*/ 	.byte	0x03, 0x1b
        /*009e*/ 	.short	0x00ff


	//----- nvinfo : EIATTR_EXTERNS
	.align		4
        /*00a0*/ 	.byte	0x04, 0x0f
        /*00a2*/ 	.short	(.L_353 - .L_352)


	//   ....[0]....
	.align		4
.L_352:
        /*00a4*/ 	.word	index@(vprintf)


	//----- nvinfo : EIATTR_MERCURY_ISA_VERSION
	.align		4
.L_353:
        /*00a8*/ 	.byte	0x03, 0x5f
        /*00aa*/ 	.short	0x0101


	//----- nvinfo : EIATTR_VRC_CTA_INIT_COUNT
	.align		4
        /*00ac*/ 	.byte	0x02, 0x4a
	.zero		1
	.zero		1


	//----- nvinfo : EIATTR_SYSCALL_OFFSETS
	.align		4
        /*00b0*/ 	.byte	0x04, 0x46
        /*00b2*/ 	.short	(.L_355 - .L_354)


	//   ....[0]....
.L_354:
        /*00b4*/ 	.word	0x00002d90


	//   ....[1]....
        /*00b8*/ 	.word	0x00004390


	//----- nvinfo : EIATTR_EXIT_INSTR_OFFSETS
	.align		4
.L_355:
        /*00bc*/ 	.byte	0x04, 0x1c
        /*00be*/ 	.short	(.L_357 - .L_356)


	//   ....[0]....
.L_356:
        /*00c0*/ 	.word	0x000000c0


	//   ....[1]....
        /*00c4*/ 	.word	0x00005ac0


	//----- nvinfo : EIATTR_CRS_STACK_SIZE
	.align		4
.L_357:
        /*00c8*/ 	.byte	0x04, 0x1e
        /*00ca*/ 	.short	(.L_359 - .L_358)
.L_358:
        /*00cc*/ 	.word	0x00000000


	//----- nvinfo : EIATTR_CBANK_PARAM_SIZE
	.align		4
.L_359:
        /*00d0*/ 	.byte	0x03, 0x19
        /*00d2*/ 	.short	0x0039


	//----- nvinfo : EIATTR_PARAM_CBANK
	.align		4
        /*00d4*/ 	.byte	0x04, 0x0a
        /*00d6*/ 	.short	(.L_361 - .L_360)
	.align		4
.L_360:
        /*00d8*/ 	.word	index@(.nv.constant0._Z14optimizeKernelIN4util10HimmelblauILi2EEELi2ELj256EEvddPdPiS3_S3_iib)
        /*00dc*/ 	.short	0x0380
        /*00de*/ 	.short	0x0039


	//----- nvinfo : EIATTR_SW_WAR
	.align		4
.L_361:
        /*00e0*/ 	.byte	0x04, 0x36
        /*00e2*/ 	.short	(.L_363 - .L_362)
.L_362:
        /*00e4*/ 	.word	0x00000008
.L_363:


//--------------------- .nv.info._Z14optimizeKernelIN4util10HimmelblauILi2EEELi2ELj128EEvddPdPiS3_S3_iib --------------------------
	.section	.nv.info._Z14optimizeKernelIN4util10HimmelblauILi2EEELi2ELj128EEvddPdPiS3_S3_iib,"",@"SHT_CUDA_INFO"
	.sectionflags	@""
	.align	4


	//----- nvinfo : EIATTR_CUDA_API_VERSION
	.align		4
        /*0000*/ 	.byte	0x04, 0x37
        /*0002*/ 	.short	(.L_365 - .L_364)
.L_364:
        /*0004*/ 	.word	0x00000082


	//----- nvinfo : EIATTR_KPARAM_INFO
	.align		4
.L_365:
        /*0008*/ 	.byte	0x04, 0x17
        /*000a*/ 	.short	(.L_367 - .L_366)
.L_366:
        /*000c*/ 	.word	0x00000000
        /*0010*/ 	.short	0x0008
        /*0012*/ 	.short	0x0038
        /*0014*/ 	.byte	0x00, 0xf0, 0x05, 0x00


	//----- nvinfo : EIATTR_KPARAM_INFO
	.align		4
.L_367:
        /*0018*/ 	.byte	0x04, 0x17
        /*001a*/ 	.short	(.L_369 - .L_368)
.L_368:
        /*001c*/ 	.word	0x00000000
        /*0020*/ 	.short	0x0007
        /*0022*/ 	.short	0x0034
        /*0024*/ 	.byte	0x00, 0xf0, 0x11, 0x00


	//----- nvinfo : EIATTR_KPARAM_INFO
	.align		4
.L_369:
        /*0028*/ 	.byte	0x04, 0x17
        /*002a*/ 	.short	(.L_371 - .L_370)
.L_370:
        /*002c*/ 	.word	0x00000000
        /*0030*/ 	.short	0x0006
        /*0032*/ 	.short	0x0030
        /*0034*/ 	.byte	0x00, 0xf0, 0x11, 0x00


	//----- nvinfo : EIATTR_KPARAM_INFO
	.align		4
.L_371:
        /*0038*/ 	.byte	0x04, 0x17
        /*003a*/ 	.short	(.L_373 - .L_372)
.L_372:
        /*003c*/ 	.word	0x00000000
        /*0040*/ 	.short	0x0005
        /*0042*/ 	.short	0x0028
        /*0044*/ 	.byte	0x00, 0xf5, 0x21, 0x00


	//----- nvinfo : EIATTR_KPARAM_INFO
	.align		4
.L_373:
        /*0048*/ 	.byte	0x04, 0x17
        /*004a*/ 	.short	(.L_375 - .L_374)
.L_374:
        /*004c*/ 	.word	0x00000000
        /*0050*/ 	.short	0x0004
        /*0052*/ 	.short	0x0020
        /*0054*/ 	.byte	0x00, 0xf5, 0x21, 0x00


	//----- nvinfo : EIATTR_KPARAM_INFO
	.align		4
.L_375:
        /*0058*/ 	.byte	0x04, 0x17
        /*005a*/ 	.short	(.L_377 - .L_376)
.L_376:
        /*005c*/ 	.word	0x00000000
        /*0060*/ 	.short	0x0003
        /*0062*/ 	.short	0x0018
        /*0064*/ 	.byte	0x00, 0xf5, 0x21, 0x00


	//----- nvinfo : EIATTR_KPARAM_INFO
	.align		4
.L_377:
        /*0068*/ 	.byte	0x04, 0x17
        /*006a*/ 	.short	(.L_379 - .L_378)
.L_378:
        /*006c*/ 	.word	0x00000000
        /*0070*/ 	.short	0x0002
        /*0072*/ 	.short	0x0010
        /*0074*/ 	.byte	0x00, 0xf5, 0x21, 0x00


	//----- nvinfo : EIATTR_KPARAM_INFO
	.align		4
.L_379:
        /*0078*/ 	.byte	0x04, 0x17
        /*007a*/ 	.short	(.L_381 - .L_380)
.L_380:
        /*007c*/ 	.word	0x00000000
        /*0080*/ 	.short	0x0001
        /*0082*/ 	.short	0x0008
        /*0084*/ 	.byte	0x00, 0xf0, 0x21, 0x00


	//----- nvinfo : EIATTR_KPARAM_INFO
	.align		4
.L_381:
        /*0088*/ 	.byte	0x04, 0x17
        /*008a*/ 	.short	(.L_383 - .L_382)
.L_382:
        /*008c*/ 	.word	0x00000000
        /*0090*/ 	.short	0x0000
        /*0092*/ 	.short	0x0000
        /*0094*/ 	.byte	0x00, 0xf0, 0x21, 0x00


	//----- nvinfo : EIATTR_SPARSE_MMA_MASK
	.align		4
.L_383:
        /*0098*/ 	.byte	0x03, 0x50
        /*009a*/ 	.short	0x0000


	//----- nvinfo : EIATTR_MAXREG_COUNT
	.align		4
        /*009c*/ 	.byte	0x03, 0x1b
        /*009e*/ 	.short	0x00ff


	//----- nvinfo : EIATTR_EXTERNS
	.align		4
        /*00a0*/ 	.byte	0x04, 0x0f
        /*00a2*/ 	.short	(.L_385 - .L_384)


	//   ....[0]....
	.align		4
.L_384:
        /*00a4*/ 	.word	index@(vprintf)


	//----- nvinfo : EIATTR_MERCURY_ISA_VERSION
	.align		4
.L_385:
        /*00a8*/ 	.byte	0x03, 0x5f
        /*00aa*/ 	.short	0x0101


	//----- nvinfo : EIATTR_VRC_CTA_INIT_COUNT
	.align		4
        /*00ac*/ 	.byte	0x02, 0x4a
	.zero		1
	.zero		1


	//----- nvinfo : EIATTR_SYSCALL_OFFSETS
	.align		4
        /*00b0*/ 	.byte	0x04, 0x46
        /*00b2*/ 	.short	(.L_387 - .L_386)


	//   ....[0]....
.L_386:
        /*00b4*/ 	.word	0x00002d90


	//   ....[1]....
        /*00b8*/ 	.word	0x00004390


	//----- nvinfo : EIATTR_EXIT_INSTR_OFFSETS
	.align		4
.L_387:
        /*00bc*/ 	.byte	0x04, 0x1c
        /*00be*/ 	.short	(.L_389 - .L_388)


	//   ....[0]....
.L_388:
        /*00c0*/ 	.word	0x000000c0


	//   ....[1]....
        /*00c4*/ 	.word	0x00005ac0


	//----- nvinfo : EIATTR_CRS_STACK_SIZE
	.align		4
.L_389:
        /*00c8*/ 	.byte	0x04, 0x1e
        /*00ca*/ 	.short	(.L_391 - .L_390)
.L_390:
        /*00cc*/ 	.word	0x00000000


	//----- nvinfo : EIATTR_CBANK_PARAM_SIZE
	.align		4
.L_391:
        /*00d0*/ 	.byte	0x03, 0x19
        /*00d2*/ 	.short	0x0039


	//----- nvinfo : EIATTR_PARAM_CBANK
	.align		4
        /*00d4*/ 	.byte	0x04, 0x0a
        /*00d6*/ 	.short	(.L_393 - .L_392)
	.align		4
.L_392:
        /*00d8*/ 	.word	index@(.nv.constant0._Z14optimizeKernelIN4util10HimmelblauILi2EEELi2ELj128EEvddPdPiS3_S3_iib)
        /*00dc*/ 	.short	0x0380
        /*00de*/ 	.short	0x0039


	//----- nvinfo : EIATTR_SW_WAR
	.align		4
.L_393:
        /*00e0*/ 	.byte	0x04, 0x36
        /*00e2*/ 	.short	(.L_395 - .L_394)
.L_394:
        /*00e4*/ 	.word	0x00000008
.L_395:


//--------------------- .nv.info._Z14optimizeKernelIN4util9EggholderILi2EEELi2ELj256EEvddPdPiS3_S3_iib --------------------------
	.section	.nv.info._Z14optimizeKernelIN4util9EggholderILi2EEELi2ELj256EEvddPdPiS3_S3_iib,"",@"SHT_CUDA_INFO"
	.sectionflags	@""
	.align	4


	//----- nvinfo : EIATTR_CUDA_API_VERSION
	.align		4
        /*0000*/ 	.byte	0x04, 0x37
        /*0002*/ 	.short	(.L_397 - .L_396)
.L_396:
        /*0004*/ 	.word	0x00000082


	//----- nvinfo : EIATTR_KPARAM_INFO
	.align		4
.L_397:
        /*0008*/ 	.byte	0x04, 0x17
        /*000a*/ 	.short	(.L_399 - .L_398)
.L_398:
        /*000c*/ 	.word	0x00000000
        /*0010*/ 	.short	0x0008
        /*0012*/ 	.short	0x0038
        /*0014*/ 	.byte	0x00, 0xf0, 0x05, 0x00


	//----- nvinfo : EIATTR_KPARAM_INFO
	.align		4
.L_399:
        /*0018*/ 	.byte	0x04, 0x17
        /*001a*/ 	.short	(.L_401 - .L_400)
.L_400:
        /*001c*/ 	.word	0x00000000
        /*0020*/ 	.short	0x0007
        /*0022*/ 	.short	0x0034
        /*0024*/ 	.byte	0x00, 0xf0, 0x11, 0x00


	//----- nvinfo : EIATTR_KPARAM_INFO
	.align		4
.L_401:
        /*0028*/ 	.byte	0x04, 0x17
        /*002a*/ 	.short	(.L_403 - .L_402)
.L_402:
        /*002c*/ 	.word	0x00000000
        /*0030*/ 	.short	0x0006
        /*0032*/ 	.short	0x0030
        /*0034*/ 	.byte	0x00, 0xf0, 0x11, 0x00


	//----- nvinfo : EIATTR_KPARAM_INFO
	.align		4
.L_403:
        /*0038*/ 	.byte	0x04, 0x17
        /*003a*/ 	.short	(.L_405 - .L_404)
.L_404:
        /*003c*/ 	.word	0x00000000
        /*0040*/ 	.short	0x0005
        /*0042*/ 	.short	0x0028
        /*0044*/ 	.byte	0x00, 0xf5, 0x21, 0x00


	//----- nvinfo : EIATTR_KPARAM_INFO
	.align		4
.L_405:
        /*0048*/ 	.byte	0x04, 0x17
        /*004a*/ 	.short	(.L_407 - .L_406)
.L_406:
        /*004c*/ 	.word	0x00000000
        /*0050*/ 	.short	0x0004
        /*0052*/ 	.short	0x0020
        /*0054*/ 	.byte	0x00, 0xf5, 0x21, 0x00


	//----- nvinfo : EIATTR_KPARAM_INFO
	.align		4
.L_407:
        /*0058*/ 	.byte	0x04, 0x17
        /*005a*/ 	.short	(.L_409 - .L_408)
.L_408:
        /*005c*/ 	.word	0x00000000
        /*0060*/ 	.short	0x0003
        /*0062*/ 	.short	0x0018
        /*0064*/ 	.byte	0x00, 0xf5, 0x21, 0x00


	//----- nvinfo : EIATTR_KPARAM_INFO
	.align		4
.L_409:
        /*0068*/ 	.byte	0x04, 0x17
        /*006a*/ 	.short	(.L_411 - .L_410)
.L_410:
        /*006c*/ 	.word	0x00000000
        /*0070*/ 	.short	0x0002
        /*0072*/ 	.short	0x0010
        /*0074*/ 	.byte	0x00, 0xf5, 0x21, 0x00


	//----- nvinfo : EIATTR_KPARAM_INFO
	.align		4
.L_411:
        /*0078*/ 	.byte	0x04, 0x17
        /*007a*/ 	.short	(.L_413 - .L_412)
.L_412:
        /*007c*/ 	.word	0x00000000
        /*0080*/ 	.short	0x0001
        /*0082*/ 	.short	0x0008
        /*0084*/ 	.byte	0x00, 0xf0, 0x21, 0x00


	//----- nvinfo : EIATTR_KPARAM_INFO
	.align		4
.L_413:
        /*0088*/ 	.byte	0x04, 0x17
        /*008a*/ 	.short	(.L_415 - .L_414)
.L_414:
        /*008c*/ 	.word	0x00000000
        /*0090*/ 	.short	0x0000
        /*0092*/ 	.short	0x0000
        /*0094*/ 	.byte	0x00, 0xf0, 0x21, 0x00


	//----- nvinfo : EIATTR_SPARSE_MMA_MASK
	.align		4
.L_415:
        /*0098*/ 	.byte	0x03, 0x50
        /*009a*/ 	.short	0x0000


	//----- nvinfo : EIATTR_MAXREG_COUNT
	.align		4
        /*009c*/ 	.byte	0x03, 0x1b
        /*009e*/ 	.short	0x00ff


	//----- nvinfo : EIATTR_EXTERNS
	.align		4
        /*00a0*/ 	.byte	0x04, 0x0f
        /*00a2*/ 	.short	(.L_417 - .L_416)


	//   ....[0]....
	.align		4
.L_416:
        /*00a4*/ 	.word	index@(vprintf)


	//----- nvinfo : EIATTR_MERCURY_ISA_VERSION
	.align		4
.L_417:
        /*00a8*/ 	.byte	0x03, 0x5f
        /*00aa*/ 	.short	0x0101


	//----- nvinfo : EIATTR_VRC_CTA_INIT_COUNT
	.align		4
        /*00ac*/ 	.byte	0x02, 0x4a
	.zero		1
	.zero		1


	//----- nvinfo : EIATTR_SYSCALL_OFFSETS
	.align		4
        /*00b0*/ 	.byte	0x04, 0x46
        /*00b2*/ 	.short	(.L_419 - .L_418)


	//   ....[0]....
.L_418:
        /*00b4*/ 	.word	0x00003510


	//   ....[1]....
        /*00b8*/ 	.word	0x00007510


	//----- nvinfo : EIATTR_EXIT_INSTR_OFFSETS
	.align		4
.L_419:
        /*00bc*/ 	.byte	0x04, 0x1c
        /*00be*/ 	.short	(.L_421 - .L_420)


	//   ....[0]....
.L_420:
        /*00c0*/ 	.word	0x000000c0


	//   ....[1]....
        /*00c4*/ 	.word	0x0000bdb0


	//----- nvinfo : EIATTR_CRS_STACK_SIZE
	.align		4
.L_421:
        /*00c8*/ 	.byte	0x04, 0x1e
        /*00ca*/ 	.short	(.L_423 - .L_422)
.L_422:
        /*00cc*/ 	.word	0x00000000


	//----- nvinfo : EIATTR_CBANK_PARAM_SIZE
	.align		4
.L_423:
        /*00d0*/ 	.byte	0x03, 0x19
        /*00d2*/ 	.short	0x0039


	//----- nvinfo : EIATTR_PARAM_CBANK
	.align		4
        /*00d4*/ 	.byte	0x04, 0x0a
        /*00d6*/ 	.short	(.L_425 - .L_424)
	.align		4
.L_424:
        /*00d8*/ 	.word	index@(.nv.constant0._Z14optimizeKernelIN4util9EggholderILi2EEELi2ELj256EEvddPdPiS3_S3_iib)
        /*00dc*/ 	.short	0x0380
        /*00de*/ 	.short	0x0039


	//----- nvinfo : EIATTR_SW_WAR
	.align		4
.L_425:
        /*00e0*/ 	.byte	0x04, 0x36
        /*00e2*/ 	.short	(.L_427 - .L_426)
.L_426:
        /*00e4*/ 	.word	0x00000008
.L_427:


//--------------------- .nv.info._Z14optimizeKernelIN4util9EggholderILi2EEELi2ELj128EEvddPdPiS3_S3_iib --------------------------
	.section	.nv.info._Z14optimizeKernelIN4util9EggholderILi2EEELi2ELj128EEvddPdPiS3_S3_iib,"",@"SHT_CUDA_INFO"
	.sectionflags	@""
	.align	4


	//----- nvinfo : EIATTR_CUDA_API_VERSION
	.align		4
        /*0000*/ 	.byte	0x04, 0x37
        /*0002*/ 	.short	(.L_429 - .L_428)
.L_428:
        /*0004*/ 	.word	0x00000082


	//----- nvinfo : EIATTR_KPARAM_INFO
	.align		4
.L_429:
        /*0008*/ 	.byte	0x04, 0x17
        /*000a*/ 	.short	(.L_431 - .L_430)
.L_430:
        /*000c*/ 	.word	0x00000000
        /*0010*/ 	.short	0x0008
        /*0012*/ 	.short	0x0038
        /*0014*/ 	.byte	0x00, 0xf0, 0x05, 0x00


	//----- nvinfo : EIATTR_KPARAM_INFO
	.align		4
.L_431:
        /*0018*/ 	.byte	0x04, 0x17
        /*001a*/ 	.short	(.L_433 - .L_432)
.L_432:
        /*001c*/ 	.word	0x00000000
        /*0020*/ 	.short	0x0007
        /*0022*/ 	.short	0x0034
        /*0024*/ 	.byte	0x00, 0xf0, 0x11, 0x00


	//----- nvinfo : EIATTR_KPARAM_INFO
	.align		4
.L_433:
        /*0028*/ 	.byte	0x04, 0x17
        /*002a*/ 	.short	(.L_435 - .L_434)
.L_434:
        /*002c*/ 	.word	0x00000000
        /*0030*/ 	.short	0x0006
        /*0032*/ 	.short	0x0030
        /*0034*/ 	.byte	0x00, 0xf0, 0x11, 0x00


	//----- nvinfo : EIATTR_KPARAM_INFO
	.align		4
.L_435:
        /*0038*/ 	.byte	0x04, 0x17
        /*003a*/ 	.short	(.L_437 - .L_436)
.L_436:
        /*003c*/ 	.word	0x00000000
        /*0040*/ 	.short	0x0005
        /*0042*/ 	.short	0x0028
        /*0044*/ 	.byte	0x00, 0xf5, 0x21, 0x00


	//----- nvinfo : EIATTR_KPARAM_INFO
	.align		4
.L_437:
        /*0048*/ 	.byte	0x04, 0x17
        /*004a*/ 	.short	(.L_439 - .L_438)
.L_438:
        /*004c*/ 	.word	0x00000000
        /*0050*/ 	.short	0x0004
        /*0052*/ 	.short	0x0020
        /*0054*/ 	.byte	0x00, 0xf5, 0x21, 0x00


	//----- nvinfo : EIATTR_KPARAM_INFO
	.align		4
.L_439:
        /*0058*/ 	.byte	0x04, 0x17
        /*005a*/ 	.short	(.L_441 - .L_440)
.L_440:
        /*005c*/ 	.word	0x00000000
        /*0060*/ 	.short	0x0003
        /*0062*/ 	.short	0x0018
        /*0064*/ 	.byte	0x00, 0xf5, 0x21, 0x00


	//----- nvinfo : EIATTR_KPARAM_INFO
	.align		4
.L_441:
        /*0068*/ 	.byte	0x04, 0x17
        /*006a*/ 	.short	(.L_443 - .L_442)
.L_442:
        /*006c*/ 	.word	0x00000000
        /*0070*/ 	.short	0x0002
        /*0072*/ 	.short	0x0010
        /*0074*/ 	.byte	0x00, 0xf5, 0x21, 0x00


	//----- nvinfo : EIATTR_KPARAM_INFO
	.align		4
.L_443:
        /*0078*/ 	.byte	0x04, 0x17
        /*007a*/ 	.short	(.L_445 - .L_444)
.L_444:
        /*007c*/ 	.word	0x00000000
        /*0080*/ 	.short	0x0001
        /*0082*/ 	.short	0x0008
        /*0084*/ 	.byte	0x00, 0xf0, 0x21, 0x00


	//----- nvinfo : EIATTR_KPARAM_INFO
	.align		4
.L_445:
        /*0088*/ 	.byte	0x04, 0x17
        /*008a*/ 	.short	(.L_447 - .L_446)
.L_446:
        /*008c*/ 	.word	0x00000000
        /*0090*/ 	.short	0x0000
        /*0092*/ 	.short	0x0000
        /*0094*/ 	.byte	0x00, 0xf0, 0x21, 0x00


	//----- nvinfo : EIATTR_SPARSE_MMA_MASK
	.align		4
.L_447:
        /*0098*/ 	.byte	0x03, 0x50
        /*009a*/ 	.short	0x0000


	//----- nvinfo : EIATTR_MAXREG_COUNT
	.align		4
        /*009c*/ 	.byte	0x03, 0x1b
        /*009e*/ 	.short	0x00ff


	//----- nvinfo : EIATTR_EXTERNS
	.align		4
        /*00a0*/ 	.byte	0x04, 0x0f
        /*00a2*/ 	.short	(.L_449 - .L_448)


	//   ....[0]....
	.align		4
.L_448:
        /*00a4*/ 	.word	index@(vprintf)


	//----- nvinfo : EIATTR_MERCURY_ISA_VERSION
	.align		4
.L_449:
        /*00a8*/ 	.byte	0x03, 0x5f
        /*00aa*/ 	.short	0x0101


	//----- nvinfo : EIATTR_VRC_CTA_INIT_COUNT
	.align		4
        /*00ac*/ 	.byte	0x02, 0x4a
	.zero		1
	.zero		1


	//----- nvinfo : EIATTR_SYSCALL_OFFSETS
	.align		4
        /*00b0*/ 	.byte	0x04, 0x46
        /*00b2*/ 	.short	(.L_451 - .L_450)


	//   ....[0]....
.L_450:
        /*00b4*/ 	.word	0x00003510


	//   ....[1]....
        /*00b8*/ 	.word	0x00007510


	//----- nvinfo : EIATTR_EXIT_INSTR_OFFSETS
	.align		4
.L_451:
        /*00bc*/ 	.byte	0x04, 0x1c
        /*00be*/ 	.short	(.L_453 - .L_452)


	//   ....[0]....
.L_452:
        /*00c0*/ 	.word	0x000000c0


	//   ....[1]....
        /*00c4*/ 	.word	0x0000bdb0


	//----- nvinfo : EIATTR_CRS_STACK_SIZE
	.align		4
.L_453:
        /*00c8*/ 	.byte	0x04, 0x1e
        /*00ca*/ 	.short	(.L_455 - .L_454)
.L_454:
        /*00cc*/ 	.word	0x00000000


	//----- nvinfo : EIATTR_CBANK_PARAM_SIZE
	.align		4
.L_455:
        /*00d0*/ 	.byte	0x03, 0x19
        /*00d2*/ 	.short	0x0039


	//----- nvinfo : EIATTR_PARAM_CBANK
	.align		4
        /*00d4*/ 	.byte	0x04, 0x0a
        /*00d6*/ 	.short	(.L_457 - .L_456)
	.align		4
.L_456:
        /*00d8*/ 	.word	index@(.nv.constant0._Z14optimizeKernelIN4util9EggholderILi2EEELi2ELj128EEvddPdPiS3_S3_iib)
        /*00dc*/ 	.short	0x0380
        /*00de*/ 	.short	0x0039


	//----- nvinfo : EIATTR_SW_WAR
	.align		4
.L_457:
        /*00e0*/ 	.byte	0x04, 0x36
        /*00e2*/ 	.short	(.L_459 - .L_458)
.L_458:
        /*00e4*/ 	.word	0x00000008
.L_459:


//--------------------- .nv.info._Z14optimizeKernelIN4util14GoldsteinPriceILi2EEELi2ELj256EEvddPdPiS3_S3_iib --------------------------
	.section	.nv.info._Z14optimizeKernelIN4util14GoldsteinPriceILi2EEELi2ELj256EEvddPdPiS3_S3_iib,"",@"SHT_CUDA_INFO"
	.sectionflags	@""
	.align	4


	//----- nvinfo : EIATTR_CUDA_API_VERSION
	.align		4
        /*0000*/ 	.byte	0x04, 0x37
        /*0002*/ 	.short	(.L_461 - .L_460)
.L_460:
        /*0004*/ 	.word	0x00000082


	//----- nvinfo : EIATTR_KPARAM_INFO
	.align		4
.L_461:
        /*0008*/ 	.byte	0x04, 0x17
        /*000a*/ 	.short	(.L_463 - .L_462)
.L_462:
        /*000c*/ 	.word	0x00000000
        /*0010*/ 	.short	0x0008
        /*0012*/ 	.short	0x0038
        /*0014*/ 	.byte	0x00, 0xf0, 0x05, 0x00


	//----- nvinfo : EIATTR_KPARAM_INFO
	.align		4
.L_463:
        /*0018*/ 	.byte	0x04, 0x17
        /*001a*/ 	.short	(.L_465 - .L_464)
.L_464:
        /*001c*/ 	.word	0x00000000
        /*0020*/ 	.short	0x0007
        /*0022*/ 	.short	0x0034
        /*0024*/ 	.byte	0x00, 0xf0, 0x11, 0x00


	//----- nvinfo : EIATTR_KPARAM_INFO
	.align		4
.L_465:
        /*0028*/ 	.byte	0x04, 0x17
        /*002a*/ 	.short	(.L_467 - .L_466)
.L_466:
        /*002c*/ 	.word	0x00000000
        /*0030*/ 	.short	0x0006
        /*0032*/ 	.short	0x0030
        /*0034*/ 	.byte	0x00, 0xf0, 0x11, 0x00


	//----- nvinfo : EIATTR_KPARAM_INFO
	.align		4
.L_467:
        /*0038*/ 	.byte	0x04, 0x17
        /*003a*/ 	.short	(.L_469 - .L_468)
.L_468:
        /*003c*/ 	.word	0x00000000
        /*0040*/ 	.short	0x0005
        /*0042*/ 	.short	0x0028
        /*0044*/ 	.byte	0x00, 0xf5, 0x21, 0x00


	//----- nvinfo : EIATTR_KPARAM_INFO
	.align		4
.L_469:
        /*0048*/ 	.byte	0x04, 0x17
        /*004a*/ 	.short	(.L_471 - .L_470)
.L_470:
        /*004c*/ 	.word	0x00000000
        /*0050*/ 	.short	0x0004
        /*0052*/ 	.short	0x0020
        /*0054*/ 	.byte	0x00, 0xf5, 0x21, 0x00


	//----- nvinfo : EIATTR_KPARAM_INFO
	.align		4
.L_471:
        /*0058*/ 	.byte	0x04, 0x17
        /*005a*/ 	.short	(.L_473 - .L_472)
.L_472:
        /*005c*/ 	.word	0x00000000
        /*0060*/ 	.short	0x0003
        /*0062*/ 	.short	0x0018
        /*0064*/ 	.byte	0x00, 0xf5, 0x21, 0x00


	//----- nvinfo : EIATTR_KPARAM_INFO
	.align		4
.L_473:
        /*0068*/ 	.byte	0x04, 0x17
        /*006a*/ 	.short	(.L_475 - .L_474)
.L_474:
        /*006c*/ 	.word	0x00000000
        /*0070*/ 	.short	0x0002
        /*0072*/ 	.short	0x0010
        /*0074*/ 	.byte	0x00, 0xf5, 0x21, 0x00


	//----- nvinfo : EIATTR_KPARAM_INFO
	.align		4
.L_475:
        /*0078*/ 	.byte	0x04, 0x17
        /*007a*/ 	.short	(.L_477 - .L_476)
.L_476:
        /*007c*/ 	.word	0x00000000
        /*0080*/ 	.short	0x0001
        /*0082*/ 	.short	0x0008
        /*0084*/ 	.byte	0x00, 0xf0, 0x21, 0x00


	//----- nvinfo : EIATTR_KPARAM_INFO
	.align		4
.L_477:
        /*0088*/ 	.byte	0x04, 0x17
        /*008a*/ 	.short	(.L_479 - .L_478)
.L_478:
        /*008c*/ 	.word	0x00000000
        /*0090*/ 	.short	0x0000
        /*0092*/ 	.short	0x0000
        /*0094*/ 	.byte	0x00, 0xf0, 0x21, 0x00


	//----- nvinfo : EIATTR_SPARSE_MMA_MASK
	.align		4
.L_479:
        /*0098*/ 	.byte	0x03, 0x50
        /*009a*/ 	.short	0x0000


	//----- nvinfo : EIATTR_MAXREG_COUNT
	.align		4
        /*009c*/ 	.byte	0x03, 0x1b
        /*009e*/ 	.short	0x00ff


	//----- nvinfo : EIATTR_EXTERNS
	.align		4
        /*00a0*/ 	.byte	0x04, 0x0f
        /*00a2*/ 	.short	(.L_481 - .L_480)


	//   ....[0]....
	.align		4
.L_480:
        /*00a4*/ 	.word	index@(vprintf)


	//----- nvinfo : EIATTR_MERCURY_ISA_VERSION
	.align		4
.L_481:
        /*00a8*/ 	.byte	0x03, 0x5f
        /*00aa*/ 	.short	0x0101


	//----- nvinfo : EIATTR_VRC_CTA_INIT_COUNT
	.align		4
        /*00ac*/ 	.byte	0x02, 0x4a
	.zero		1
	.zero		1


	//----- nvinfo : EIATTR_SYSCALL_OFFSETS
	.align		4
        /*00b0*/ 	.byte	0x04, 0x46
        /*00b2*/ 	.short	(.L_483 - .L_482)


	//   ....[0]....
.L_482:
        /*00b4*/ 	.word	0x000031b0


	//   ....[1]....
        /*00b8*/ 	.word	0x000058f0


	//----- nvinfo : EIATTR_EXIT_INSTR_OFFSETS
	.align		4
.L_483:
        /*00bc*/ 	.byte	0x04, 0x1c
        /*00be*/ 	.short	(.L_485 - .L_484)


	//   ....[0]....
.L_484:
        /*00c0*/ 	.word	0x000000c0


	//   ....[1]....
        /*00c4*/ 	.word	0x00008b00


	//----- nvinfo : EIATTR_CRS_STACK_SIZE
	.align		4
.L_485:
        /*00c8*/ 	.byte	0x04, 0x1e
        /*00ca*/ 	.short	(.L_487 - .L_486)
.L_486:
        /*00cc*/ 	.word	0x00000000


	//----- nvinfo : EIATTR_CBANK_PARAM_SIZE
	.align		4
.L_487:
        /*00d0*/ 	.byte	0x03, 0x19
        /*00d2*/ 	.short	0x0039


	//----- nvinfo : EIATTR_PARAM_CBANK
	.align		4
        /*00d4*/ 	.byte	0x04, 0x0a
        /*00d6*/ 	.short	(.L_489 - .L_488)
	.align		4
.L_488:
        /*00d8*/ 	.word	index@(.nv.constant0._Z14optimizeKernelIN4util14GoldsteinPriceILi2EEELi2ELj256EEvddPdPiS3_S3_iib)
        /*00dc*/ 	.short	0x0380
        /*00de*/ 	.short	0x0039


	//----- nvinfo : EIATTR_SW_WAR
	.align		4
.L_489:
        /*00e0*/ 	.byte	0x04, 0x36
        /*00e2*/ 	.short	(.L_491 - .L_490)
.L_490:
        /*00e4*/ 	.word	0x00000008
.L_491:


//--------------------- .nv.info._Z14optimizeKernelIN4util14GoldsteinPriceILi2EEELi2ELj128EEvddPdPiS3_S3_iib --------------------------
	.section	.nv.info._Z14optimizeKernelIN4util14GoldsteinPriceILi2EEELi2ELj128EEvddPdPiS3_S3_iib,"",@"SHT_CUDA_INFO"
	.sectionflags	@""
	.align	4


	//----- nvinfo : EIATTR_CUDA_API_VERSION
	.align		4
        /*0000*/ 	.byte	0x04, 0x37
        /*0002*/ 	.short	(.L_493 - .L_492)
.L_492:
        /*0004*/ 	.word	0x00000082


	//----- nvinfo : EIATTR_KPARAM_INFO
	.align		4
.L_493:
        /*0008*/ 	.byte	0x04, 0x17
        /*000a*/ 	.short	(.L_495 - .L_494)
.L_494:
        /*000c*/ 	.word	0x00000000
        /*0010*/ 	.short	0x0008
        /*0012*/ 	.short	0x0038
        /*0014*/ 	.byte	0x00, 0xf0, 0x05, 0x00


	//----- nvinfo : EIATTR_KPARAM_INFO
	.align		4
.L_495:
        /*0018*/ 	.byte	0x04, 0x17
        /*001a*/ 	.short	(.L_497 - .L_496)
.L_496:
        /*001c*/ 	.word	0x00000000
        /*0020*/ 	.short	0x0007
        /*0022*/ 	.short	0x0034
        /*0024*/ 	.byte	0x00, 0xf0, 0x11, 0x00


	//----- nvinfo : EIATTR_KPARAM_INFO
	.align		4
.L_497:
        /*0028*/ 	.byte	0x04, 0x17
        /*002a*/ 	.short	(.L_499 - .L_498)
.L_498:
        /*002c*/ 	.word	0x00000000
        /*0030*/ 	.short	0x0006
        /*0032*/ 	.short	0x0030
        /*0034*/ 	.byte	0x00, 0xf0, 0x11, 0x00


	//----- nvinfo : EIATTR_KPARAM_INFO
	.align		4
.L_499:
        /*0038*/ 	.byte	0x04, 0x17
        /*003a*/ 	.short	(.L_501 - .L_500)
.L_500:
        /*003c*/ 	.word	0x00000000
        /*0040*/ 	.short	0x0005
        /*0042*/ 	.short	0x0028
        /*0044*/ 	.byte	0x00, 0xf5, 0x21, 0x00


	//----- nvinfo : EIATTR_KPARAM_INFO
	.align		4
.L_501:
        /*0048*/ 	.byte	0x04, 0x17
        /*004a*/ 	.short	(.L_503 - .L_502)
.L_502:
        /*004c*/ 	.word	0x00000000
        /*0050*/ 	.short	0x0004
        /*0052*/ 	.short	0x0020
        /*0054*/ 	.byte	0x00, 0xf5, 0x21, 0x00


	//----- nvinfo : EIATTR_KPARAM_INFO
	.align		4
.L_503:
        /*0058*/ 	.byte	0x04, 0x17
        /*005a*/ 	.short	(.L_505 - .L_504)
.L_504:
        /*005c*/ 	.word	0x00000000
        /*0060*/ 	.short	0x0003
        /*0062*/ 	.short	0x0018
        /*0064*/ 	.byte	0x00, 0xf5, 0x21, 0x00


	//----- nvinfo : EIATTR_KPARAM_INFO
	.align		4
.L_505:
        /*0068*/ 	.byte	0x04, 0x17
        /*006a*/ 	.short	(.L_507 - .L_506)
.L_506:
        /*006c*/ 	.word	0x00000000
        /*0070*/ 	.short	0x0002
        /*0072*/ 	.short	0x0010
        /*0074*/ 	.byte	0x00, 0xf5, 0x21, 0x00


	//----- nvinfo : EIATTR_KPARAM_INFO
	.align		4
.L_507:
        /*0078*/ 	.byte	0x04, 0x17
        /*007a*/ 	.short	(.L_509 - .L_508)
.L_508:
        /*007c*/ 	.word	0x00000000
        /*0080*/ 	.short	0x0001
        /*0082*/ 	.short	0x0008
        /*0084*/ 	.byte	0x00, 0xf0, 0x21, 0x00


	//----- nvinfo : EIATTR_KPARAM_INFO
	.align		4
.L_509:
        /*0088*/ 	.byte	0x04, 0x17
        /*008a*/ 	.short	(.L_511 - .L_510)
.L_510:
        /*008c*/ 	.word	0x00000000
        /*0090*/ 	.short	0x0000
        /*0092*/ 	.short	0x0000
        /*0094*/ 	.byte	0x00, 0xf0, 0x21, 0x00


	//----- nvinfo : EIATTR_SPARSE_MMA_MASK
	.align		4
.L_511:
        /*0098*/ 	.byte	0x03, 0x50
        /*009a*/ 	.short	0x0000


	//----- nvinfo : EIATTR_MAXREG_COUNT
	.align		4
        /*009c*/ 	.byte	0x03, 0x1b
        /*009e*/ 	.short	0x00ff


	//----- nvinfo : EIATTR_EXTERNS
	.align		4
        /*00a0*/ 	.byte	0x04, 0x0f
        /*00a2*/ 	.short	(.L_513 - .L_512)


	//   ....[0]....
	.align		4
.L_512:
        /*00a4*/ 	.word	index@(vprintf)


	//----- nvinfo : EIATTR_MERCURY_ISA_VERSION
	.align		4
.L_513:
        /*00a8*/ 	.byte	0x03, 0x5f
        /*00aa*/ 	.short	0x0101


	//----- nvinfo : EIATTR_VRC_CTA_INIT_COUNT
	.align		4
        /*00ac*/ 	.byte	0x02, 0x4a
	.zero		1
	.zero		1


	//----- nvinfo : EIATTR_SYSCALL_OFFSETS
	.align		4
        /*00b0*/ 	.byte	0x04, 0x46
        /*00b2*/ 	.short	(.L_515 - .L_514)


	//   ....[0]....
.L_514:
        /*00b4*/ 	.word	0x000031b0


	//   ....[1]....
        /*00b8*/ 	.word	0x000058f0


	//----- nvinfo : EIATTR_EXIT_INSTR_OFFSETS
	.align		4
.L_515:
        /*00bc*/ 	.byte	0x04, 0x1c
        /*00be*/ 	.short	(.L_517 - .L_516)


	//   ....[0]....
.L_516:
        /*00c0*/ 	.word	0x000000c0


	//   ....[1]....
        /*00c4*/ 	.word	0x00008b00


	//----- nvinfo : EIATTR_CRS_STACK_SIZE
	.align		4
.L_517:
        /*00c8*/ 	.byte	0x04, 0x1e
        /*00ca*/ 	.short	(.L_519 - .L_518)
.L_518:
        /*00cc*/ 	.word	0x00000000


	//----- nvinfo : EIATTR_CBANK_PARAM_SIZE
	.align		4
.L_519:
        /*00d0*/ 	.byte	0x03, 0x19
        /*00d2*/ 	.short	0x0039


	//----- nvinfo : EIATTR_PARAM_CBANK
	.align		4
        /*00d4*/ 	.byte	0x04, 0x0a
        /*00d6*/ 	.short	(.L_521 - .L_520)
	.align		4
.L_520:
        /*00d8*/ 	.word	index@(.nv.constant0._Z14optimizeKernelIN4util14GoldsteinPriceILi2EEELi2ELj128EEvddPdPiS3_S3_iib)
        /*00dc*/ 	.short	0x0380
        /*00de*/ 	.short	0x0039


	//----- nvinfo : EIATTR_SW_WAR
	.align		4
.L_521:
        /*00e0*/ 	.byte	0x04, 0x36
        /*00e2*/ 	.short	(.L_523 - .L_522)
.L_522:
        /*00e4*/ 	.word	0x00000008
.L_523:


//--------------------- .nv.info._Z14optimizeKernelIN4util6AckleyILi2EEELi2ELj256EEvddPdPiS3_S3_iib --------------------------
	.section	.nv.info._Z14optimizeKernelIN4util6AckleyILi2EEELi2ELj256EEvddPdPiS3_S3_iib,"",@"SHT_CUDA_INFO"
	.sectionflags	@""
	.align	4


	//----- nvinfo : EIATTR_CUDA_API_VERSION
	.align		4
        /*0000*/ 	.byte	0x04, 0x37
        /*0002*/ 	.short	(.L_525 - .L_524)
.L_524:
        /*0004*/ 	.word	0x00000082


	//----- nvinfo : EIATTR_KPARAM_INFO
	.align		4
.L_525:
        /*0008*/ 	.byte	0x04, 0x17
        /*000a*/ 	.short	(.L_527 - .L_526)
.L_526:
        /*000c*/ 	.word	0x00000000
        /*0010*/ 	.short	0x0008
        /*0012*/ 	.short	0x0038
        /*0014*/ 	.byte	0x00, 0xf0, 0x05, 0x00


	//----- nvinfo : EIATTR_KPARAM_INFO
	.align		4
.L_527:
        /*0018*/ 	.byte	0x04, 0x17
        /*001a*/ 	.short	(.L_529 - .L_528)
.L_528:
        /*001c*/ 	.word	0x00000000
        /*0020*/ 	.short	0x0007
        /*0022*/ 	.short	0x0034
        /*0024*/ 	.byte	0x00, 0xf0, 0x11, 0x00


	//----- nvinfo : EIATTR_KPARAM_INFO
	.align		4
.L_529:
        /*0028*/ 	.byte	0x04, 0x17
        /*002a*/ 	.short	(.L_531 - .L_530)
.L_530:
        /*002c*/ 	.word	0x00000000
        /*0030*/ 	.short	0x0006
        /*0032*/ 	.short	0x0030
        /*0034*/ 	.byte	0x00, 0xf0, 0x11, 0x00


	//----- nvinfo : EIATTR_KPARAM_INFO
	.align		4
.L_531:
        /*0038*/ 	.byte	0x04, 0x17
        /*003a*/ 	.short	(.L_533 - .L_532)
.L_532:
        /*003c*/ 	.word	0x00000000
        /*0040*/ 	.short	0x0005
        /*0042*/ 	.short	0x0028
        /*0044*/ 	.byte	0x00, 0xf5, 0x21, 0x00


	//----- nvinfo : EIATTR_KPARAM_INFO
	.align		4
.L_533:
        /*0048*/ 	.byte	0x04, 0x17
        /*004a*/ 	.short	(.L_535 - .L_534)
.L_534:
        /*004c*/ 	.word	0x00000000
        /*0050*/ 	.short	0x0004
        /*0052*/ 	.short	0x0020
        /*0054*/ 	.byte	0x00, 0xf5, 0x21, 0x00


	//----- nvinfo : EIATTR_KPARAM_INFO
	.align		4
.L_535:
        /*0058*/ 	.byte	0x04, 0x17
        /*005a*/ 	.short	(.L_537 - .L_536)
.L_536:
        /*005c*/ 	.word	0x00000000
        /*0060*/ 	.short	0x0003
        /*0062*/ 	.short	0x0018
        /*0064*/ 	.byte	0x00, 0xf5, 0x21, 0x00


	//----- nvinfo : EIATTR_KPARAM_INFO
	.align		4
.L_537:
        /*0068*/ 	.byte	0x04, 0x17
        /*006a*/ 	.short	(.L_539 - .L_538)
.L_538:
        /*006c*/ 	.word	0x00000000
        /*0070*/ 	.short	0x0002
        /*0072*/ 	.short	0x0010
        /*0074*/ 	.byte	0x00, 0xf5, 0x21, 0x00


	//----- nvinfo : EIATTR_KPARAM_INFO
	.align		4
.L_539:
        /*0078*/ 	.byte	0x04, 0x17
        /*007a*/ 	.short	(.L_541 - .L_540)
.L_540:
        /*007c*/ 	.word	0x00000000
        /*0080*/ 	.short	0x0001
        /*0082*/ 	.short	0x0008
        /*0084*/ 	.byte	0x00, 0xf0, 0x21, 0x00


	//----- nvinfo : EIATTR_KPARAM_INFO
	.align		4
.L_541:
        /*0088*/ 	.byte	0x04, 0x17
        /*008a*/ 	.short	(.L_543 - .L_542)
.L_542:
        /*008c*/ 	.word	0x00000000
        /*0090*/ 	.short	0x0000
        /*0092*/ 	.short	0x0000
        /*0094*/ 	.byte	0x00, 0xf0, 0x21, 0x00


	//----- nvinfo : EIATTR_SPARSE_MMA_MASK
	.align		4
.L_543:
        /*0098*/ 	.byte	0x03, 0x50
        /*009a*/ 	.short	0x0000


	//----- nvinfo : EIATTR_MAXREG_COUNT
	.align		4
        /*009c*/ 	.byte	0x03, 0x1b
        /*009e*/ 	.short	0x00ff


	//----- nvinfo : EIATTR_EXTERNS
	.align		4
        /*00a0*/ 	.byte	0x04, 0x0f
        /*00a2*/ 	.short	(.L_545 - .L_544)


	//   ....[0]....
	.align		4
.L_544:
        /*00a4*/ 	.word	index@(vprintf)


	//----- nvinfo : EIATTR_MERCURY_ISA_VERSION
	.align		4
.L_545:
        /*00a8*/ 	.byte	0x03, 0x5f
        /*00aa*/ 	.short	0x0101


	//----- nvinfo : EIATTR_VRC_CTA_INIT_COUNT
	.align		4
        /*00ac*/ 	.byte	0x02, 0x4a
	.zero		1
	.zero		1


	//----- nvinfo : EIATTR_SYSCALL_OFFSETS
	.align		4
        /*00b0*/ 	.byte	0x04, 0x46
        /*00b2*/ 	.short	(.L_547 - .L_546)


	//   ....[0]....
.L_546:
        /*00b4*/ 	.word	0x00003c00


	//   ....[1]....
        /*00b8*/ 	.word	0x000097a0


	//----- nvinfo : EIATTR_EXIT_INSTR_OFFSETS
	.align		4
.L_547:
        /*00bc*/ 	.byte	0x04, 0x1c
        /*00be*/ 	.short	(.L_549 - .L_548)


	//   ....[0]....
.L_548:
        /*00c0*/ 	.word	0x000000c0


	//   ....[1]....
        /*00c4*/ 	.word	0x00010200


	//----- nvinfo : EIATTR_CRS_STACK_SIZE
	.align		4
.L_549:
        /*00c8*/ 	.byte	0x04, 0x1e
        /*00ca*/ 	.short	(.L_551 - .L_550)
.L_550:
        /*00cc*/ 	.word	0x00000000


	//----- nvinfo : EIATTR_CBANK_PARAM_SIZE
	.align		4
.L_551:
        /*00d0*/ 	.byte	0x03, 0x19
        /*00d2*/ 	.short	0x0039


	//----- nvinfo : EIATTR_PARAM_CBANK
	.align		4
        /*00d4*/ 	.byte	0x04, 0x0a
        /*00d6*/ 	.short	(.L_553 - .L_552)
	.align		4
.L_552:
        /*00d8*/ 	.word	index@(.nv.constant0._Z14optimizeKernelIN4util6AckleyILi2EEELi2ELj256EEvddPdPiS3_S3_iib)
        /*00dc*/ 	.short	0x0380
        /*00de*/ 	.short	0x0039


	//----- nvinfo : EIATTR_SW_WAR
	.align		4
.L_553:
        /*00e0*/ 	.byte	0x04, 0x36
        /*00e2*/ 	.short	(.L_555 - .L_554)
.L_554:
        /*00e4*/ 	.word	0x00000008
.L_555:


//--------------------- .nv.info._Z14optimizeKernelIN4util6AckleyILi2EEELi2ELj128EEvddPdPiS3_S3_iib --------------------------
	.section	.nv.info._Z14optimizeKernelIN4util6AckleyILi2EEELi2ELj128EEvddPdPiS3_S3_iib,"",@"SHT_CUDA_INFO"
	.sectionflags	@""
	.align	4


	//----- nvinfo : EIATTR_CUDA_API_VERSION
	.align		4
        /*0000*/ 	.byte	0x04, 0x37
        /*0002*/ 	.short	(.L_557 - .L_556)
.L_556:
        /*0004*/ 	.word	0x00000082


	//----- nvinfo : EIATTR_KPARAM_INFO
	.align		4
.L_557:
        /*0008*/ 	.byte	0x04, 0x17
        /*000a*/ 	.short	(.L_559 - .L_558)
.L_558:
        /*000c*/ 	.word	0x00000000
        /*0010*/ 	.short	0x0008
        /*0012*/ 	.short	0x0038
        /*0014*/ 	.byte	0x00, 0xf0, 0x05, 0x00


	//----- nvinfo : EIATTR_KPARAM_INFO
	.align		4
.L_559:
        /*0018*/ 	.byte	0x04, 0x17
        /*001a*/ 	.short	(.L_561 - .L_560)
.L_560:
        /*001c*/ 	.word	0x00000000
        /*0020*/ 	.short	0x0007
        /*0022*/ 	.short	0x0034
        /*0024*/ 	.byte	0x00, 0xf0, 0x11, 0x00


	//----- nvinfo : EIATTR_KPARAM_INFO
	.align		4
.L_561:
        /*0028*/ 	.byte	0x04, 0x17
        /*002a*/ 	.short	(.L_563 - .L_562)
.L_562:
        /*002c*/ 	.word	0x00000000
        /*0030*/ 	.short	0x0006
        /*0032*/ 	.short	0x0030
        /*0034*/ 	.byte	0x00, 0xf0, 0x11, 0x00


	//----- nvinfo : EIATTR_KPARAM_INFO
	.align		4
.L_563:
        /*0038*/ 	.byte	0x04, 0x17
        /*003a*/ 	.short	(.L_565 - .L_564)
.L_564:
        /*003c*/ 	.word	0x00000000
        /*0040*/ 	.short	0x0005
        /*0042*/ 	.short	0x0028
        /*0044*/ 	.byte	0x00, 0xf5, 0x21, 0x00


	//----- nvinfo : EIATTR_KPARAM_INFO
	.align		4
.L_565:
        /*0048*/ 	.byte	0x04, 0x17
        /*004a*/ 	.short	(.L_567 - .L_566)
.L_566:
        /*004c*/ 	.word	0x00000000
        /*0050*/ 	.short	0x0004
        /*0052*/ 	.short	0x0020
        /*0054*/ 	.byte	0x00, 0xf5, 0x21, 0x00


	//----- nvinfo : EIATTR_KPARAM_INFO
	.align		4
.L_567:
        /*0058*/ 	.byte	0x04, 0x17
        /*005a*/ 	.short	(.L_569 - .L_568)
.L_568:
        /*005c*/ 	.word	0x00000000
        /*0060*/ 	.short	0x0003
        /*0062*/ 	.short	0x0018
        /*0064*/ 	.byte	0x00, 0xf5, 0x21, 0x00


	//----- nvinfo : EIATTR_KPARAM_INFO
	.align		4
.L_569:
        /*0068*/ 	.byte	0x04, 0x17
        /*006a*/ 	.short	(.L_571 - .L_570)
.L_570:
        /*006c*/ 	.word	0x00000000
        /*0070*/ 	.short	0x0002
        /*0072*/ 	.short	0x0010
        /*0074*/ 	.byte	0x00, 0xf5, 0x21, 0x00


	//----- nvinfo : EIATTR_KPARAM_INFO
	.align		4
.L_571:
        /*0078*/ 	.byte	0x04, 0x17
        /*007a*/ 	.short	(.L_573 - .L_572)
.L_572:
        /*007c*/ 	.word	0x00000000
        /*0080*/ 	.short	0x0001
        /*0082*/ 	.short	0x0008
        /*0084*/ 	.byte	0x00, 0xf0, 0x21, 0x00


	//----- nvinfo : EIATTR_KPARAM_INFO
	.align		4
.L_573:
        /*0088*/ 	.byte	0x04, 0x17
        /*008a*/ 	.short	(.L_575 - .L_574)
.L_574:
        /*008c*/ 	.word	0x00000000
        /*0090*/ 	.short	0x0000
        /*0092*/ 	.short	0x0000
        /*0094*/ 	.byte	0x00, 0xf0, 0x21, 0x00


	//----- nvinfo : EIATTR_SPARSE_MMA_MASK
	.align		4
.L_575:
        /*0098*/ 	.byte	0x03, 0x50
        /*009a*/ 	.short	0x0000


	//----- nvinfo : EIATTR_MAXREG_COUNT
	.align		4
        /*009c*/ 	.byte	0x03, 0x1b
        /*009e*/ 	.short	0x00ff


	//----- nvinfo : EIATTR_EXTERNS
	.align		4
        /*00a0*/ 	.byte	0x04, 0x0f
        /*00a2*/ 	.short	(.L_577 - .L_576)


	//   ....[0]....
	.align		4
.L_576:
        /*00a4*/ 	.word	index@(vprintf)


	//----- nvinfo : EIATTR_MERCURY_ISA_VERSION
	.align		4
.L_577:
        /*00a8*/ 	.byte	0x03, 0x5f
        /*00aa*/ 	.short	0x0101


	//----- nvinfo : EIATTR_VRC_CTA_INIT_COUNT
	.align		4
        /*00ac*/ 	.byte	0x02, 0x4a
	.zero		1
	.zero		1


	//----- nvinfo : EIATTR_SYSCALL_OFFSETS
	.align		4
        /*00b0*/ 	.byte	0x04, 0x46
        /*00b2*/ 	.short	(.L_579 - .L_578)


	//   ....[0]....
.L_578:
        /*00b4*/ 	.word	0x00003c00


	//   ....[1]....
        /*00b8*/ 	.word	0x000097a0


	//----- nvinfo : EIATTR_EXIT_INSTR_OFFSETS
	.align		4
.L_579:
        /*00bc*/ 	.byte	0x04, 0x1c
        /*00be*/ 	.short	(.L_581 - .L_580)


	//   ....[0]....
.L_580:
        /*00c0*/ 	.word	0x000000c0


	//   ....[1]....
        /*00c4*/ 	.word	0x00010200


	//----- nvinfo : EIATTR_CRS_STACK_SIZE
	.align		4
.L_581:
        /*00c8*/ 	.byte	0x04, 0x1e
        /*00ca*/ 	.short	(.L_583 - .L_582)
.L_582:
        /*00cc*/ 	.word	0x00000000


	//----- nvinfo : EIATTR_CBANK_PARAM_SIZE
	.align		4
.L_583:
        /*00d0*/ 	.byte	0x03, 0x19
        /*00d2*/ 	.short	0x0039


	//----- nvinfo : EIATTR_PARAM_CBANK
	.align		4
        /*00d4*/ 	.byte	0x04, 0x0a
        /*00d6*/ 	.short	(.L_585 - .L_584)
	.align		4
.L_584:
        /*00d8*/ 	.word	index@(.nv.constant0._Z14optimizeKernelIN4util6AckleyILi2EEELi2ELj128EEvddPdPiS3_S3_iib)
        /*00dc*/ 	.short	0x0380
        /*00de*/ 	.short	0x0039


	//----- nvinfo : EIATTR_SW_WAR
	.align		4
.L_585:
        /*00e0*/ 	.byte	0x04, 0x36
        /*00e2*/ 	.short	(.L_587 - .L_586)
.L_586:
        /*00e4*/ 	.word	0x00000008
.L_587:


//--------------------- .nv.info._Z14optimizeKernelIN4util9RastriginILi2EEELi2ELj256EEvddPdPiS3_S3_iib --------------------------
	.section	.nv.info._Z14optimizeKernelIN4util9RastriginILi2EEELi2ELj256EEvddPdPiS3_S3_iib,"",@"SHT_CUDA_INFO"
	.sectionflags	@""
	.align	4


	//----- nvinfo : EIATTR_CUDA_API_VERSION
	.align		4
        /*0000*/ 	.byte	0x04, 0x37
        /*0002*/ 	.short	(.L_589 - .L_588)
.L_588:
        /*0004*/ 	.word	0x00000082


	//----- nvinfo : EIATTR_KPARAM_INFO
	.align		4
.L_589:
        /*0008*/ 	.byte	0x04, 0x17
        /*000a*/ 	.short	(.L_591 - .L_590)
.L_590:
        /*000c*/ 	.word	0x00000000
        /*0010*/ 	.short	0x0008
        /*0012*/ 	.short	0x0038
        /*0014*/ 	.byte	0x00, 0xf0, 0x05, 0x00


	//----- nvinfo : EIATTR_KPARAM_INFO
	.align		4
.L_591:
        /*0018*/ 	.byte	0x04, 0x17
        /*001a*/ 	.short	(.L_593 - .L_592)
.L_592:
        /*001c*/ 	.word	0x00000000
        /*0020*/ 	.short	0x0007
        /*0022*/ 	.short	0x0034
        /*0024*/ 	.byte	0x00, 0xf0, 0x11, 0x00


	//----- nvinfo : EIATTR_KPARAM_INFO
	.align		4
.L_593:
        /*0028*/ 	.byte	0x04, 0x17
        /*002a*/ 	.short	(.L_595 - .L_594)
.L_594:
        /*002c*/ 	.word	0x00000000
        /*0030*/ 	.short	0x0006
        /*0032*/ 	.short	0x0030
        /*0034*/ 	.byte	0x00, 0xf0, 0x11, 0x00


	//----- nvinfo : EIATTR_KPARAM_INFO
	.align		4
.L_595:
        /*0038*/ 	.byte	0x04, 0x17
        /*003a*/ 	.short	(.L_597 - .L_596)
.L_596:
        /*003c*/ 	.word	0x00000000
        /*0040*/ 	.short	0x0005
        /*0042*/ 	.short	0x0028
        /*0044*/ 	.byte	0x00, 0xf5, 0x21, 0x00


	//----- nvinfo : EIATTR_KPARAM_INFO
	.align		4
.L_597:
        /*0048*/ 	.byte	0x04, 0x17
        /*004a*/ 	.short	(.L_599 - .L_598)
.L_598:
        /*004c*/ 	.word	0x00000000
        /*0050*/ 	.short	0x0004
        /*0052*/ 	.short	0x0020
        /*0054*/ 	.byte	0x00, 0xf5, 0x21, 0x00


	//----- nvinfo : EIATTR_KPARAM_INFO
	.align		4
.L_599:
        /*0058*/ 	.byte	0x04, 0x17
        /*005a*/ 	.short	(.L_601 - .L_600)
.L_600:
        /*005c*/ 	.word	0x00000000
        /*0060*/ 	.short	0x0003
        /*0062*/ 	.short	0x0018
        /*0064*/ 	.byte	0x00, 0xf5, 0x21, 0x00


	//----- nvinfo : EIATTR_KPARAM_INFO
	.align		4
.L_601:
        /*0068*/ 	.byte	0x04, 0x17
        /*006a*/ 	.short	(.L_603 - .L_602)
.L_602:
        /*006c*/ 	.word	0x00000000
        /*0070*/ 	.short	0x0002
        /*0072*/ 	.short	0x0010
        /*0074*/ 	.byte	0x00, 0xf5, 0x21, 0x00


	//----- nvinfo : EIATTR_KPARAM_INFO
	.align		4
.L_603:
        /*0078*/ 	.byte	0x04, 0x17
        /*007a*/ 	.short	(.L_605 - .L_604)
.L_604:
        /*007c*/ 	.word	0x00000000
        /*0080*/ 	.short	0x0001
        /*0082*/ 	.short	0x0008
        /*0084*/ 	.byte	0x00, 0xf0, 0x21, 0x00


	//----- nvinfo : EIATTR_KPARAM_INFO
	.align		4
.L_605:
        /*0088*/ 	.byte	0x04, 0x17
        /*008a*/ 	.short	(.L_607 - .L_606)
.L_606:
        /*008c*/ 	.word	0x00000000
        /*0090*/ 	.short	0x0000
        /*0092*/ 	.short	0x0000
        /*0094*/ 	.byte	0x00, 0xf0, 0x21, 0x00


	//----- nvinfo : EIATTR_SPARSE_MMA_MASK
	.align		4
.L_607:
        /*0098*/ 	.byte	0x03, 0x50
        /*009a*/ 	.short	0x0000


	//----- nvinfo : EIATTR_MAXREG_COUNT
	.align		4
        /*009c*/ 	.byte	0x03, 0x1b
        /*009e*/ 	.short	0x00ff


	//----- nvinfo : EIATTR_EXTERNS
	.align		4
        /*00a0*/ 	.byte	0x04, 0x0f
        /*00a2*/ 	.short	(.L_609 - .L_608)


	//   ....[0]....
	.align		4
.L_608:
        /*00a4*/ 	.word	index@(vprintf)


	//----- nvinfo : EIATTR_MERCURY_ISA_VERSION
	.align		4
.L_609:
        /*00a8*/ 	.byte	0x03, 0x5f
        /*00aa*/ 	.short	0x0101


	//----- nvinfo : EIATTR_VRC_CTA_INIT_COUNT
	.align		4
        /*00ac*/ 	.byte	0x02, 0x4a
	.zero		1
	.zero		1


	//----- nvinfo : EIATTR_SYSCALL_OFFSETS
	.align		4
        /*00b0*/ 	.byte	0x04, 0x46
        /*00b2*/ 	.short	(.L_611 - .L_610)


	//   ....[0]....
.L_610:
        /*00b4*/ 	.word	0x000035b0


	//   ....[1]....
        /*00b8*/ 	.word	0x00005a10


	//----- nvinfo : EIATTR_EXIT_INSTR_OFFSETS
	.align		4
.L_611:
        /*00bc*/ 	.byte	0x04, 0x1c
        /*00be*/ 	.short	(.L_613 - .L_612)


	//   ....[0]....
.L_612:
        /*00c0*/ 	.word	0x000000c0


	//   ....[1]....
        /*00c4*/ 	.word	0x00008ad0


	//----- nvinfo : EIATTR_CRS_STACK_SIZE
	.align		4
.L_613:
        /*00c8*/ 	.byte	0x04, 0x1e
        /*00ca*/ 	.short	(.L_615 - .L_614)
.L_614:
        /*00cc*/ 	.word	0x00000000


	//----- nvinfo : EIATTR_CBANK_PARAM_SIZE
	.align		4
.L_615:
        /*00d0*/ 	.byte	0x03, 0x19
        /*00d2*/ 	.short	0x0039


	//----- nvinfo : EIATTR_PARAM_CBANK
	.align		4
        /*00d4*/ 	.byte	0x04, 0x0a
        /*00d6*/ 	.short	(.L_617 - .L_616)
	.align		4
.L_616:
        /*00d8*/ 	.word	index@(.nv.constant0._Z14optimizeKernelIN4util9RastriginILi2EEELi2ELj256EEvddPdPiS3_S3_iib)
        /*00dc*/ 	.short	0x0380
        /*00de*/ 	.short	0x0039


	//----- nvinfo : EIATTR_SW_WAR
	.align		4
.L_617:
        /*00e0*/ 	.byte	0x04, 0x36
        /*00e2*/ 	.short	(.L_619 - .L_618)
.L_618:
        /*00e4*/ 	.word	0x00000008
.L_619:


//--------------------- .nv.info._Z14optimizeKernelIN4util9RastriginILi2EEELi2ELj128EEvddPdPiS3_S3_iib --------------------------
	.section	.nv.info._Z14optimizeKernelIN4util9RastriginILi2EEELi2ELj128EEvddPdPiS3_S3_iib,"",@"SHT_CUDA_INFO"
	.sectionflags	@""
	.align	4


	//----- nvinfo : EIATTR_CUDA_API_VERSION
	.align		4
        /*0000*/ 	.byte	0x04, 0x37
        /*0002*/ 	.short	(.L_621 - .L_620)
.L_620:
        /*0004*/ 	.word	0x00000082


	//----- nvinfo : EIATTR_KPARAM_INFO
	.align		4
.L_621:
        /*0008*/ 	.byte	0x04, 0x17
        /*000a*/ 	.short	(.L_623 - .L_622)
.L_622:
        /*000c*/ 	.word	0x00000000
        /*0010*/ 	.short	0x0008
        /*0012*/ 	.short	0x0038
        /*0014*/ 	.byte	0x00, 0xf0, 0x05, 0x00


	//----- nvinfo : EIATTR_KPARAM_INFO
	.align		4
.L_623:
        /*0018*/ 	.byte	0x04, 0x17
        /*001a*/ 	.short	(.L_625 - .L_624)
.L_624:
        /*001c*/ 	.word	0x00000000
        /*0020*/ 	.short	0x0007
        /*0022*/ 	.short	0x0034
        /*0024*/ 	.byte	0x00, 0xf0, 0x11, 0x00


	//----- nvinfo : EIATTR_KPARAM_INFO
	.align		4
.L_625:
        /*0028*/ 	.byte	0x04, 0x17
        /*002a*/ 	.short	(.L_627 - .L_626)
.L_626:
        /*002c*/ 	.word	0x00000000
        /*0030*/ 	.short	0x0006
        /*0032*/ 	.short	0x0030
        /*0034*/ 	.byte	0x00, 0xf0, 0x11, 0x00


	//----- nvinfo : EIATTR_KPARAM_INFO
	.align		4
.L_627:
        /*0038*/ 	.byte	0x04, 0x17
        /*003a*/ 	.short	(.L_629 - .L_628)
.L_628:
        /*003c*/ 	.word	0x00000000
        /*0040*/ 	.short	0x0005
        /*0042*/ 	.short	0x0028
        /*0044*/ 	.byte	0x00, 0xf5, 0x21, 0x00


	//----- nvinfo : EIATTR_KPARAM_INFO
	.align		4
.L_629:
        /*0048*/ 	.byte	0x04, 0x17
        /*004a*/ 	.short	(.L_631 - .L_630)
.L_630:
        /*004c*/ 	.word	0x00000000
        /*0050*/ 	.short	0x0004
        /*0052*/ 	.short	0x0020
        /*0054*/ 	.byte	0x00, 0xf5, 0x21, 0x00


	//----- nvinfo : EIATTR_KPARAM_INFO
	.align		4
.L_631:
        /*0058*/ 	.byte	0x04, 0x17
        /*005a*/ 	.short	(.L_633 - .L_632)
.L_632:
        /*005c*/ 	.word	0x00000000
        /*0060*/ 	.short	0x0003
        /*0062*/ 	.short	0x0018
        /*0064*/ 	.byte	0x00, 0xf5, 0x21, 0x00


	//----- nvinfo : EIATTR_KPARAM_INFO
	.align		4
.L_633:
        /*0068*/ 	.byte	0x04, 0x17
        /*006a*/ 	.short	(.L_635 - .L_634)
.L_634:
        /*006c*/ 	.word	0x00000000
        /*0070*/ 	.short	0x0002
        /*0072*/ 	.short	0x0010
        /*0074*/ 	.byte	0x00, 0xf5, 0x21, 0x00


	//----- nvinfo : EIATTR_KPARAM_INFO
	.align		4
.L_635:
        /*0078*/ 	.byte	0x04, 0x17
        /*007a*/ 	.short	(.L_637 - .L_636)
.L_636:
        /*007c*/ 	.word	0x00000000
        /*0080*/ 	.short	0x0001
        /*0082*/ 	.short	0x0008
        /*0084*/ 	.byte	0x00, 0xf0, 0x21, 0x00


	//----- nvinfo : EIATTR_KPARAM_INFO
	.align		4
.L_637:
        /*0088*/ 	.byte	0x04, 0x17
        /*008a*/ 	.short	(.L_639 - .L_638)
.L_638:
        /*008c*/ 	.word	0x00000000
        /*0090*/ 	.short	0x0000
        /*0092*/ 	.short	0x0000
        /*0094*/ 	.byte	0x00, 0xf0, 0x21, 0x00


	//----- nvinfo : EIATTR_SPARSE_MMA_MASK
	.align		4
.L_639:
        /*0098*/ 	.byte	0x03, 0x50
        /*009a*/ 	.short	0x0000


	//----- nvinfo : EIATTR_MAXREG_COUNT
	.align		4
        /*009c*/ 	.byte	0x03, 0x1b
        /*009e*/ 	.short	0x00ff


	//----- nvinfo : EIATTR_EXTERNS
	.align		4
        /*00a0*/ 	.byte	0x04, 0x0f
        /*00a2*/ 	.short	(.L_641 - .L_640)


	//   ....[0]....
	.align		4
.L_640:
        /*00a4*/ 	.word	index@(vprintf)


	//----- nvinfo : EIATTR_MERCURY_ISA_VERSION
	.align		4
.L_641:
        /*00a8*/ 	.byte	0x03, 0x5f
        /*00aa*/ 	.short	0x0101


	//----- nvinfo : EIATTR_VRC_CTA_INIT_COUNT
	.align		4
        /*00ac*/ 	.byte	0x02, 0x4a
	.zero		1
	.zero		1


	//----- nvinfo : EIATTR_SYSCALL_OFFSETS
	.align		4
        /*00b0*/ 	.byte	0x04, 0x46
        /*00b2*/ 	.short	(.L_643 - .L_642)


	//   ....[0]....
.L_642:
        /*00b4*/ 	.word	0x000035b0


	//   ....[1]....
        /*00b8*/ 	.word	0x00005a10


	//----- nvinfo : EIATTR_EXIT_INSTR_OFFSETS
	.align		4
.L_643:
        /*00bc*/ 	.byte	0x04, 0x1c
        /*00be*/ 	.short	(.L_645 - .L_644)


	//   ....[0]....
.L_644:
        /*00c0*/ 	.word	0x000000c0


	//   ....[1]....
        /*00c4*/ 	.word	0x00008ad0


	//----- nvinfo : EIATTR_CRS_STACK_SIZE
	.align		4
.L_645:
        /*00c8*/ 	.byte	0x04, 0x1e
        /*00ca*/ 	.short	(.L_647 - .L_646)
.L_646:
        /*00cc*/ 	.word	0x00000000


	//----- nvinfo : EIATTR_CBANK_PARAM_SIZE
	.align		4
.L_647:
        /*00d0*/ 	.byte	0x03, 0x19
        /*00d2*/ 	.short	0x0039


	//----- nvinfo : EIATTR_PARAM_CBANK
	.align		4
        /*00d4*/ 	.byte	0x04, 0x0a
        /*00d6*/ 	.short	(.L_649 - .L_648)
	.align		4
.L_648:
        /*00d8*/ 	.word	index@(.nv.constant0._Z14optimizeKernelIN4util9RastriginILi2EEELi2ELj128EEvddPdPiS3_S3_iib)
        /*00dc*/ 	.short	0x0380
        /*00de*/ 	.short	0x0039


	//----- nvinfo : EIATTR_SW_WAR
	.align		4
.L_649:
        /*00e0*/ 	.byte	0x04, 0x36
        /*00e2*/ 	.short	(.L_651 - .L_650)
.L_650:
        /*00e4*/ 	.word	0x00000008
.L_651:


//--------------------- .nv.info._Z14optimizeKernelIN4util10RosenbrockILi2EEELi2ELj256EEvddPdPiS3_S3_iib --------------------------
	.section	.nv.info._Z14optimizeKernelIN4util10RosenbrockILi2EEELi2ELj256EEvddPdPiS3_S3_iib,"",@"SHT_CUDA_INFO"
	.sectionflags	@""
	.align	4


	//----- nvinfo : EIATTR_CUDA_API_VERSION
	.align		4
        /*0000*/ 	.byte	0x04, 0x37
        /*0002*/ 	.short	(.L_653 - .L_652)
.L_652:
        /*0004*/ 	.word	0x00000082


	//----- nvinfo : EIATTR_KPARAM_INFO
	.align		4
.L_653:
        /*0008*/ 	.byte	0x04, 0x17
        /*000a*/ 	.short	(.L_655 - .L_654)
.L_654:
        /*000c*/ 	.word	0x00000000
        /*0010*/ 	.short	0x0008
        /*0012*/ 	.short	0x0038
        /*0014*/ 	.byte	0x00, 0xf0, 0x05, 0x00


	//----- nvinfo : EIATTR_KPARAM_INFO
	.align		4
.L_655:
        /*0018*/ 	.byte	0x04, 0x17
        /*001a*/ 	.short	(.L_657 - .L_656)
.L_656:
        /*001c*/ 	.word	0x00000000
        /*0020*/ 	.short	0x0007
        /*0022*/ 	.short	0x0034
        /*0024*/ 	.byte	0x00, 0xf0, 0x11, 0x00


	//----- nvinfo : EIATTR_KPARAM_INFO
	.align		4
.L_657:
        /*0028*/ 	.byte	0x04, 0x17
        /*002a*/ 	.short	(.L_659 - .L_658)
.L_658:
        /*002c*/ 	.word	0x00000000
        /*0030*/ 	.short	0x0006
        /*0032*/ 	.short	0x0030
        /*0034*/ 	.byte	0x00, 0xf0, 0x11, 0x00


	//----- nvinfo : EIATTR_KPARAM_INFO
	.align		4
.L_659:
        /*0038*/ 	.byte	0x04, 0x17
        /*003a*/ 	.short	(.L_661 - .L_660)
.L_660:
        /*003c*/ 	.word	0x00000000
        /*0040*/ 	.short	0x0005
        /*0042*/ 	.short	0x0028
        /*0044*/ 	.byte	0x00, 0xf5, 0x21, 0x00


	//----- nvinfo : EIATTR_KPARAM_INFO
	.align		4
.L_661:
        /*0048*/ 	.byte	0x04, 0x17
        /*004a*/ 	.short	(.L_663 - .L_662)
.L_662:
        /*004c*/ 	.word	0x00000000
        /*0050*/ 	.short	0x0004
        /*0052*/ 	.short	0x0020
        /*0054*/ 	.byte	0x00, 0xf5, 0x21, 0x00


	//----- nvinfo : EIATTR_KPARAM_INFO
	.align		4
.L_663:
        /*0058*/ 	.byte	0x04, 0x17
        /*005a*/ 	.short	(.L_665 - .L_664)
.L_664:
        /*005c*/ 	.word	0x00000000
        /*0060*/ 	.short	0x0003
        /*0062*/ 	.short	0x0018
        /*0064*/ 	.byte	0x00, 0xf5, 0x21, 0x00


	//----- nvinfo : EIATTR_KPARAM_INFO
	.align		4
.L_665:
        /*0068*/ 	.byte	0x04, 0x17
        /*006a*/ 	.short	(.L_667 - .L_666)
.L_666:
        /*006c*/ 	.word	0x00000000
        /*0070*/ 	.short	0x0002
        /*0072*/ 	.short	0x0010
        /*0074*/ 	.byte	0x00, 0xf5, 0x21, 0x00


	//----- nvinfo : EIATTR_KPARAM_INFO
	.align		4
.L_667:
        /*0078*/ 	.byte	0x04, 0x17
        /*007a*/ 	.short	(.L_669 - .L_668)
.L_668:
        /*007c*/ 	.word	0x00000000
        /*0080*/ 	.short	0x0001
        /*0082*/ 	.short	0x0008
        /*0084*/ 	.byte	0x00, 0xf0, 0x21, 0x00


	//----- nvinfo : EIATTR_KPARAM_INFO
	.align		4
.L_669:
        /*0088*/ 	.byte	0x04, 0x17
        /*008a*/ 	.short	(.L_671 - .L_670)
.L_670:
        /*008c*/ 	.word	0x00000000
        /*0090*/ 	.short	0x0000
        /*0092*/ 	.short	0x0000
        /*0094*/ 	.byte	0x00, 0xf0, 0x21, 0x00


	//----- nvinfo : EIATTR_SPARSE_MMA_MASK
	.align		4
.L_671:
        /*0098*/ 	.byte	0x03, 0x50
        /*009a*/ 	.short	0x0000


	//----- nvinfo : EIATTR_MAXREG_COUNT
	.align		4
        /*009c*/ 	.byte	0x03, 0x1b
        /*009e*/ 	.short	0x00ff


	//----- nvinfo : EIATTR_EXTERNS
	.align		4
        /*00a0*/ 	.byte	0x04, 0x0f
        /*00a2*/ 	.short	(.L_673 - .L_672)


	//   ....[0]....
	.align		4
.L_672:
        /*00a4*/ 	.word	index@(vprintf)


	//----- nvinfo : EIATTR_MERCURY_ISA_VERSION
	.align		4
.L_673:
        /*00a8*/ 	.byte	0x03, 0x5f
        /*00aa*/ 	.short	0x0101


	//----- nvinfo : EIATTR_VRC_CTA_INIT_COUNT
	.align		4
        /*00ac*/ 	.byte	0x02, 0x4a
	.zero		1
	.zero		1


	//----- nvinfo : EIATTR_SYSCALL_OFFSETS
	.align		4
        /*00b0*/ 	.byte	0x04, 0x46
        /*00b2*/ 	.short	(.L_675 - .L_674)


	//   ....[0]....
.L_674:
        /*00b4*/ 	.word	0x00002a90


	//----- nvinfo : EIATTR_EXIT_INSTR_OFFSETS
	.align		4
.L_675:
        /*00b8*/ 	.byte	0x04, 0x1c
        /*00ba*/ 	.short	(.L_677 - .L_676)


	//   ....[0]....
.L_676:
        /*00bc*/ 	.word	0x00000090


	//   ....[1]....
        /*00c0*/ 	.word	0x00006a40


	//----- nvinfo : EIATTR_CRS_STACK_SIZE
	.align		4
.L_677:
        /*00c4*/ 	.byte	0x04, 0x1e
        /*00c6*/ 	.short	(.L_679 - .L_678)
.L_678:
        /*00c8*/ 	.word	0x00000000


	//----- nvinfo : EIATTR_CBANK_PARAM_SIZE
	.align		4
.L_679:
        /*00cc*/ 	.byte	0x03, 0x19
        /*00ce*/ 	.short	0x0039


	//----- nvinfo : EIATTR_PARAM_CBANK
	.align		4
        /*00d0*/ 	.byte	0x04, 0x0a
        /*00d2*/ 	.short	(.L_681 - .L_680)
	.align		4
.L_680:
        /*00d4*/ 	.word	index@(.nv.constant0._Z14optimizeKernelIN4util10RosenbrockILi2EEELi2ELj256EEvddPdPiS3_S3_iib)
        /*00d8*/ 	.short	0x0380
        /*00da*/ 	.short	0x0039


	//----- nvinfo : EIATTR_SW_WAR
	.align		4
.L_681:
        /*00dc*/ 	.byte	0x04, 0x36
        /*00de*/ 	.short	(.L_683 - .L_682)
.L_682:
        /*00e0*/ 	.word	0x00000008
.L_683:


//--------------------- .nv.info._Z14optimizeKernelIN4util10RosenbrockILi2EEELi2ELj128EEvddPdPiS3_S3_iib --------------------------
	.section	.nv.info._Z14optimizeKernelIN4util10RosenbrockILi2EEELi2ELj128EEvddPdPiS3_S3_iib,"",@"SHT_CUDA_INFO"
	.sectionflags	@""
	.align	4


	//----- nvinfo : EIATTR_CUDA_API_VERSION
	.align		4
        /*0000*/ 	.byte	0x04, 0x37
        /*0002*/ 	.short	(.L_685 - .L_684)
.L_684:
        /*0004*/ 	.word	0x00000082


	//----- nvinfo : EIATTR_KPARAM_INFO
	.align		4
.L_685:
        /*0008*/ 	.byte	0x04, 0x17
        /*000a*/ 	.short	(.L_687 - .L_686)
.L_686:
        /*000c*/ 	.word	0x00000000
        /*0010*/ 	.short	0x0008
        /*0012*/ 	.short	0x0038
        /*0014*/ 	.byte	0x00, 0xf0, 0x05, 0x00


	//----- nvinfo : EIATTR_KPARAM_INFO
	.align		4
.L_687:
        /*0018*/ 	.byte	0x04, 0x17
        /*001a*/ 	.short	(.L_689 - .L_688)
.L_688:
        /*001c*/ 	.word	0x00000000
        /*0020*/ 	.short	0x0007
        /*0022*/ 	.short	0x0034
        /*0024*/ 	.byte	0x00, 0xf0, 0x11, 0x00


	//----- nvinfo : EIATTR_KPARAM_INFO
	.align		4
.L_689:
        /*0028*/ 	.byte	0x04, 0x17
        /*002a*/ 	.short	(.L_691 - .L_690)
.L_690:
        /*002c*/ 	.word	0x00000000
        /*0030*/ 	.short	0x0006
        /*0032*/ 	.short	0x0030
        /*0034*/ 	.byte	0x00, 0xf0, 0x11, 0x00


	//----- nvinfo : EIATTR_KPARAM_INFO
	.align		4
.L_691:
        /*0038*/ 	.byte	0x04, 0x17
        /*003a*/ 	.short	(.L_693 - .L_692)
.L_692:
        /*003c*/ 	.word	0x00000000
        /*0040*/ 	.short	0x0005
        /*0042*/ 	.short	0x0028
        /*0044*/ 	.byte	0x00, 0xf5, 0x21, 0x00


	//----- nvinfo : EIATTR_KPARAM_INFO
	.align		4
.L_693:
        /*0048*/ 	.byte	0x04, 0x17
        /*004a*/ 	.short	(.L_695 - .L_694)
.L_694:
        /*004c*/ 	.word	0x00000000
        /*0050*/ 	.short	0x0004
        /*0052*/ 	.short	0x0020
        /*0054*/ 	.byte	0x00, 0xf5, 0x21, 0x00


	//----- nvinfo : EIATTR_KPARAM_INFO
	.align		4
.L_695:
        /*0058*/ 	.byte	0x04, 0x17
        /*005a*/ 	.short	(.L_697 - .L_696)
.L_696:
        /*005c*/ 	.word	0x00000000
        /*0060*/ 	.short	0x0003
        /*0062*/ 	.short	0x0018
        /*0064*/ 	.byte	0x00, 0xf5, 0x21, 0x00


	//----- nvinfo : EIATTR_KPARAM_INFO
	.align		4
.L_697:
        /*0068*/ 	.byte	0x04, 0x17
        /*006a*/ 	.short	(.L_699 - .L_698)
.L_698:
        /*006c*/ 	.word	0x00000000
        /*0070*/ 	.short	0x0002
        /*0072*/ 	.short	0x0010
        /*0074*/ 	.byte	0x00, 0xf5, 0x21, 0x00


	//----- nvinfo : EIATTR_KPARAM_INFO
	.align		4
.L_699:
        /*0078*/ 	.byte	0x04, 0x17
        /*007a*/ 	.short	(.L_701 - .L_700)
.L_700:
        /*007c*/ 	.word	0x00000000
        /*0080*/ 	.short	0x0001
        /*0082*/ 	.short	0x0008
        /*0084*/ 	.byte	0x00, 0xf0, 0x21, 0x00


	//----- nvinfo : EIATTR_KPARAM_INFO
	.align		4
.L_701:
        /*0088*/ 	.byte	0x04, 0x17
        /*008a*/ 	.short	(.L_703 - .L_702)
.L_702:
        /*008c*/ 	.word	0x00000000
        /*0090*/ 	.short	0x0000
        /*0092*/ 	.short	0x0000
        /*0094*/ 	.byte	0x00, 0xf0, 0x21, 0x00


	//----- nvinfo : EIATTR_SPARSE_MMA_MASK
	.align		4
.L_703:
        /*0098*/ 	.byte	0x03, 0x50
        /*009a*/ 	.short	0x0000


	//----- nvinfo : EIATTR_MAXREG_COUNT
	.align		4
        /*009c*/ 	.byte	0x03, 0x1b
        /*009e*/ 	.short	0x00ff


	//----- nvinfo : EIATTR_EXTERNS
	.align		4
        /*00a0*/ 	.byte	0x04, 0x0f
        /*00a2*/ 	.short	(.L_705 - .L_704)


	//   ....[0]....
	.align		4
.L_704:
        /*00a4*/ 	.word	index@(vprintf)


	//----- nvinfo : EIATTR_MERCURY_ISA_VERSION
	.align		4
.L_705:
        /*00a8*/ 	.byte	0x03, 0x5f
        /*00aa*/ 	.short	0x0101


	//----- nvinfo : EIATTR_VRC_CTA_INIT_COUNT
	.align		4
        /*00ac*/ 	.byte	0x02, 0x4a
	.zero		1
	.zero		1


	//----- nvinfo : EIATTR_SYSCALL_OFFSETS
	.align		4
        /*00b0*/ 	.byte	0x04, 0x46
        /*00b2*/ 	.short	(.L_707 - .L_706)


	//   ....[0]....
.L_706:
        /*00b4*/ 	.word	0x00002a90


	//----- nvinfo : EIATTR_EXIT_INSTR_OFFSETS
	.align		4
.L_707:
        /*00b8*/ 	.byte	0x04, 0x1c
        /*00ba*/ 	.short	(.L_709 - .L_708)


	//   ....[0]....
.L_708:
        /*00bc*/ 	.word	0x00000090


	//   ....[1]....
        /*00c0*/ 	.word	0x00006a40


	//----- nvinfo : EIATTR_CRS_STACK_SIZE
	.align		4
.L_709:
        /*00c4*/ 	.byte	0x04, 0x1e
        /*00c6*/ 	.short	(.L_711 - .L_710)
.L_710:
        /*00c8*/ 	.word	0x00000000


	//----- nvinfo : EIATTR_CBANK_PARAM_SIZE
	.align		4
.L_711:
        /*00cc*/ 	.byte	0x03, 0x19
        /*00ce*/ 	.short	0x0039


	//----- nvinfo : EIATTR_PARAM_CBANK
	.align		4
        /*00d0*/ 	.byte	0x04, 0x0a
        /*00d2*/ 	.short	(.L_713 - .L_712)
	.align		4
.L_712:
        /*00d4*/ 	.word	index@(.nv.constant0._Z14optimizeKernelIN4util10RosenbrockILi2EEELi2ELj128EEvddPdPiS3_S3_iib)
        /*00d8*/ 	.short	0x0380
        /*00da*/ 	.short	0x0039


	//----- nvinfo : EIATTR_SW_WAR
	.align		4
.L_713:
        /*00dc*/ 	.byte	0x04, 0x36
        /*00de*/ 	.short	(.L_715 - .L_714)
.L_714:
        /*00e0*/ 	.word	0x00000008
.L_715:


//--------------------- .nv.info._Z23generate_random_doublesP17curandStateXORWOWPdi --------------------------
	.section	.nv.info._Z23generate_random_doublesP17curandStateXORWOWPdi,"",@"SHT_CUDA_INFO"
	.sectionflags	@""
	.align	4


	//----- nvinfo : EIATTR_CUDA_API_VERSION
	.align		4
        /*0000*/ 	.byte	0x04, 0x37
        /*0002*/ 	.short	(.L_717 - .L_716)
.L_716:
        /*0004*/ 	.word	0x00000082


	//----- nvinfo : EIATTR_KPARAM_INFO
	.align		4
.L_717:
        /*0008*/ 	.byte	0x04, 0x17
        /*000a*/ 	.short	(.L_719 - .L_718)
.L_718:
        /*000c*/ 	.word	0x00000000
        /*0010*/ 	.short	0x0002
        /*0012*/ 	.short	0x0010
        /*0014*/ 	.byte	0x00, 0xf0, 0x11, 0x00


	//----- nvinfo : EIATTR_KPARAM_INFO
	.align		4
.L_719:
        /*0018*/ 	.byte	0x04, 0x17
        /*001a*/ 	.short	(.L_721 - .L_720)
.L_720:
        /*001c*/ 	.word	0x00000000
        /*0020*/ 	.short	0x0001
        /*0022*/ 	.short	0x0008
        /*0024*/ 	.byte	0x00, 0xf5, 0x21, 0x00


	//----- nvinfo : EIATTR_KPARAM_INFO
	.align		4
.L_721:
        /*0028*/ 	.byte	0x04, 0x17
        /*002a*/ 	.short	(.L_723 - .L_722)
.L_722:
        /*002c*/ 	.word	0x00000000
        /*0030*/ 	.short	0x0000
        /*0032*/ 	.short	0x0000
        /*0034*/ 	.byte	0x00, 0xf5, 0x21, 0x00


	//----- nvinfo : EIATTR_SPARSE_MMA_MASK
	.align		4
.L_723:
        /*0038*/ 	.byte	0x03, 0x50
        /*003a*/ 	.short	0x0000


	//----- nvinfo : EIATTR_MAXREG_COUNT
	.align		4
        /*003c*/ 	.byte	0x03, 0x1b
        /*003e*/ 	.short	0x00ff


	//----- nvinfo : EIATTR_MERCURY_ISA_VERSION
	.align		4
        /*0040*/ 	.byte	0x03, 0x5f
        /*0042*/ 	.short	0x0101


	//----- nvinfo : EIATTR_VRC_CTA_INIT_COUNT
	.align		4
        /*0044*/ 	.byte	0x02, 0x4a
	.zero		1
	.zero		1


	//----- nvinfo : EIATTR_EXIT_INSTR_OFFSETS
	.align		4
        /*0048*/ 	.byte	0x04, 0x1c
        /*004a*/ 	.short	(.L_725 - .L_724)


	//   ....[0]....
.L_724:
        /*004c*/ 	.word	0x00000080


	//   ....[1]....
        /*0050*/ 	.word	0x000005f0


	//   ....[2]....
        /*0054*/ 	.word	0x00000810


	//----- nvinfo : EIATTR_CRS_STACK_SIZE
	.align		4
.L_725:
        /*0058*/ 	.byte	0x04, 0x1e
        /*005a*/ 	.short	(.L_727 - .L_726)
.L_726:
        /*005c*/ 	.word	0x00000000


	//----- nvinfo : EIATTR_CBANK_PARAM_SIZE
	.align		4
.L_727:
        /*0060*/ 	.byte	0x03, 0x19
        /*0062*/ 	.short	0x0014


	//----- nvinfo : EIATTR_PARAM_CBANK
	.align		4
        /*0064*/ 	.byte	0x04, 0x0a
        /*0066*/ 	.short	(.L_729 - .L_728)
	.align		4
.L_728:
        /*0068*/ 	.word	index@(.nv.constant0._Z23generate_random_doublesP17curandStateXORWOWPdi)
        /*006c*/ 	.short	0x0380
        /*006e*/ 	.short	0x0014


	//----- nvinfo : EIATTR_SW_WAR
	.align		4
.L_729:
        /*0070*/ 	.byte	0x04, 0x36
        /*0072*/ 	.short	(.L_731 - .L_730)
.L_730:
        /*0074*/ 	.word	0x00000008
.L_731:


//--------------------- .nv.info._Z12setup_statesP17curandStateXORWOWi --------------------------
	.section	.nv.info._Z12setup_statesP17curandStateXORWOWi,"",@"SHT_CUDA_INFO"
	.sectionflags	@""
	.align	4


	//----- nvinfo : EIATTR_CUDA_API_VERSION
	.align		4
        /*0000*/ 	.byte	0x04, 0x37
        /*0002*/ 	.short	(.L_733 - .L_732)
.L_732:
        /*0004*/ 	.word	0x00000082


	//----- nvinfo : EIATTR_KPARAM_INFO
	.align		4
.L_733:
        /*0008*/ 	.byte	0x04, 0x17
        /*000a*/ 	.short	(.L_735 - .L_734)
.L_734:
        /*000c*/ 	.word	0x00000000
        /*0010*/ 	.short	0x0001
        /*0012*/ 	.short	0x0008
        /*0014*/ 	.byte	0x00, 0xf0, 0x11, 0x00


	//----- nvinfo : EIATTR_KPARAM_INFO
	.align		4
.L_735:
        /*0018*/ 	.byte	0x04, 0x17
        /*001a*/ 	.short	(.L_737 - .L_736)
.L_736:
        /*001c*/ 	.word	0x00000000
        /*0020*/ 	.short	0x0000
        /*0022*/ 	.short	0x0000
        /*0024*/ 	.byte	0x00, 0xf5, 0x21, 0x00


	//----- nvinfo : EIATTR_SPARSE_MMA_MASK
	.align		4
.L_737:
        /*0028*/ 	.byte	0x03, 0x50
        /*002a*/ 	.short	0x0000


	//----- nvinfo : EIATTR_MAXREG_COUNT
	.align		4
        /*002c*/ 	.byte	0x03, 0x1b
        /*002e*/ 	.short	0x00ff


	//----- nvinfo : EIATTR_MERCURY_ISA_VERSION
	.align		4
        /*0030*/ 	.byte	0x03, 0x5f
        /*0032*/ 	.short	0x0101


	//----- nvinfo : EIATTR_VRC_CTA_INIT_COUNT
	.align		4
        /*0034*/ 	.byte	0x02, 0x4a
	.zero		1
	.zero		1


	//----- nvinfo : EIATTR_EXIT_INSTR_OFFSETS
	.align		4
        /*0038*/ 	.byte	0x04, 0x1c
        /*003a*/ 	.short	(.L_739 - .L_738)


	//   ....[0]....
.L_738:
        /*003c*/ 	.word	0x00000070


	//   ....[1]....
        /*0040*/ 	.word	0x00000eb0


	//----- nvinfo : EIATTR_CRS_STACK_SIZE
	.align		4
.L_739:
        /*0044*/ 	.byte	0x04, 0x1e
        /*0046*/ 	.short	(.L_741 - .L_740)
.L_740:
        /*0048*/ 	.word	0x00000000


	//----- nvinfo : EIATTR_CBANK_PARAM_SIZE
	.align		4
.L_741:
        /*004c*/ 	.byte	0x03, 0x19
        /*004e*/ 	.short	0x000c


	//----- nvinfo : EIATTR_PARAM_CBANK
	.align		4
        /*0050*/ 	.byte	0x04, 0x0a
        /*0052*/ 	.short	(.L_743 - .L_742)
	.align		4
.L_742:
        /*0054*/ 	.word	index@(.nv.constant0._Z12setup_statesP17curandStateXORWOWi)
        /*0058*/ 	.short	0x0380
        /*005a*/ 	.short	0x000c


	//----- nvinfo : EIATTR_SW_WAR
	.align		4
.L_743:
        /*005c*/ 	.byte	0x04, 0x36
        /*005e*/ 	.short	(.L_745 - .L_744)
.L_744:
        /*0060*/ 	.word	0x00000008
.L_745:


//--------------------- .nv.callgraph             --------------------------
	.section	.nv.callgraph,"",@"SHT_CUDA_CALLGRAPH"
	.align	4
	.sectionentsize	8
	.align		4
        /*0000*/ 	.word	0x00000000
	.align		4
        /*0004*/ 	.word	0xffffffff
	.align		4
        /*0008*/ 	.word	index@(_Z14optimizeKernelIN4util10HimmelblauILi2EEELi2ELj256EEvddPdPiS3_S3_iib)
	.align		4
        /*000c*/ 	.word	index@(vprintf)
	.align		4
        /*0010*/ 	.word	index@(_Z14optimizeKernelIN4util10HimmelblauILi2EEELi2ELj128EEvddPdPiS3_S3_iib)
	.align		4
        /*0014*/ 	.word	index@(vprintf)
	.align		4
        /*0018*/ 	.word	index@(_Z14optimizeKernelIN4util9EggholderILi2EEELi2ELj256EEvddPdPiS3_S3_iib)
	.align		4
        /*001c*/ 	.word	index@(vprintf)
	.align		4
        /*0020*/ 	.word	index@(_Z14optimizeKernelIN4util9EggholderILi2EEELi2ELj128EEvddPdPiS3_S3_iib)
	.align		4
        /*0024*/ 	.word	index@(vprintf)
	.align		4
        /*0028*/ 	.word	index@(_Z14optimizeKernelIN4util14GoldsteinPriceILi2EEELi2ELj256EEvddPdPiS3_S3_iib)
	.align		4
        /*002c*/ 	.word	index@(vprintf)
	.align		4
        /*0030*/ 	.word	index@(_Z14optimizeKernelIN4util14GoldsteinPriceILi2EEELi2ELj128EEvddPdPiS3_S3_iib)
	.align		4
        /*0034*/ 	.word	index@(vprintf)
	.align		4
        /*0038*/ 	.word	index@(_Z14optimizeKernelIN4util6AckleyILi2EEELi2ELj256EEvddPdPiS3_S3_iib)
	.align		4
        /*003c*/ 	.word	index@(vprintf)
	.align		4
        /*0040*/ 	.word	index@(_Z14optimizeKernelIN4util6AckleyILi2EEELi2ELj128EEvddPdPiS3_S3_iib)
	.align		4
        /*0044*/ 	.word	index@(vprintf)
	.align		4
        /*0048*/ 	.word	index@(_Z14optimizeKernelIN4util9RastriginILi2EEELi2ELj256EEvddPdPiS3_S3_iib)
	.align		4
        /*004c*/ 	.word	index@(vprintf)
	.align		4
        /*0050*/ 	.word	index@(_Z14optimizeKernelIN4util9RastriginILi2EEELi2ELj128EEvddPdPiS3_S3_iib)
	.align		4
        /*0054*/ 	.word	index@(vprintf)
	.align		4
        /*0058*/ 	.word	index@(_Z14optimizeKernelIN4util10RosenbrockILi2EEELi2ELj256EEvddPdPiS3_S3_iib)
	.align		4
        /*005c*/ 	.word	index@(vprintf)
	.align		4
        /*0060*/ 	.word	index@(_Z14optimizeKernelIN4util10RosenbrockILi2EEELi2ELj128EEvddPdPiS3_S3_iib)
	.align		4
        /*0064*/ 	.word	index@(vprintf)
	.align		4
        /*0068*/ 	.word	0x00000000
	.align		4
        /*006c*/ 	.word	0xfffffffe
	.align		4
        /*0070*/ 	.word	0x00000000
	.align		4
        /*0074*/ 	.word	0xfffffffd
	.align		4
        /*0078*/ 	.word	0x00000000
	.align		4
        /*007c*/ 	.word	0xfffffffc


//--------------------- .nv.constant4             --------------------------
	.section	.nv.constant4,"a",@progbits
	.align	8
	.align		8
.nv.constant4:
        /*0000*/ 	.dword	precalc_xorwow_matrix
	.align		8
        /*0008*/ 	.dword	precalc_xorwow_offset_matrix
	.align		8
        /*0010*/ 	.dword	mrg32k3aM1
	.align		8
        /*0018*/ 	.dword	mrg32k3aM2
	.align		8
        /*0020*/ 	.dword	mrg32k3aM1SubSeq
	.align		8
        /*0028*/ 	.dword	mrg32k3aM2SubSeq
	.align		8
        /*0030*/ 	.dword	mrg32k3aM1Seq
	.align		8
        /*0038*/ 	.dword	mrg32k3aM2Seq
	.align		8
        /*0040*/ 	.dword	_ZN34_INTERNAL_4c88c47c_4_k_cu_3f6c161c4cuda3std3__45__cpo5beginE
	.align		8
        /*0048*/ 	.dword	_ZN34_INTERNAL_4c88c47c_4_k_cu_3f6c161c4cuda3std3__45__cpo3endE
	.align		8
        /*0050*/ 	.dword	_ZN34_INTERNAL_4c88c47c_4_k_cu_3f6c161c4cuda3std3__45__cpo6cbeginE
	.align		8
        /*0058*/ 	.dword	_ZN34_INTERNAL_4c88c47c_4_k_cu_3f6c161c4cuda3std3__45__cpo4cendE
	.align		8
        /*0060*/ 	.dword	_ZN34_INTERNAL_4c88c47c_4_k_cu_3f6c161c4cuda3std3__45__cpo6rbeginE
	.align		8
        /*0068*/ 	.dword	_ZN34_INTERNAL_4c88c47c_4_k_cu_3f6c161c4cuda3std3__45__cpo4rendE
	.align		8
        /*0070*/ 	.dword	_ZN34_INTERNAL_4c88c47c_4_k_cu_3f6c161c4cuda3std3__45__cpo7crbeginE
	.align		8
        /*0078*/ 	.dword	_ZN34_INTERNAL_4c88c47c_4_k_cu_3f6c161c4cuda3std3__45__cpo5crendE
	.align		8
        /*0080*/ 	.dword	_ZN34_INTERNAL_4c88c47c_4_k_cu_3f6c161c4cuda3std3__436_GLOBAL__N__4c88c47c_4_k_cu_3f6c161c6ignoreE
	.align		8
        /*0088*/ 	.dword	_ZN34_INTERNAL_4c88c47c_4_k_cu_3f6c161c4cuda3std3__419piecewise_constructE
	.align		8
        /*0090*/ 	.dword	_ZN34_INTERNAL_4c88c47c_4_k_cu_3f6c161c4cuda3std3__48in_placeE
	.align		8
        /*0098*/ 	.dword	_ZN34_INTERNAL_4c88c47c_4_k_cu_3f6c161c4cuda3std3__420unreachable_sentinelE
	.align		8
        /*00a0*/ 	.dword	_ZN34_INTERNAL_4c88c47c_4_k_cu_3f6c161c4cuda3std3__47nulloptE
	.align		8
        /*00a8*/ 	.dword	_ZN34_INTERNAL_4c88c47c_4_k_cu_3f6c161c4cuda3std3__48unexpectE
	.align		8
        /*00b0*/ 	.dword	_ZN34_INTERNAL_4c88c47c_4_k_cu_3f6c161c4cuda3std6ranges3__45__cpo4swapE
	.align		8
        /*00b8*/ 	.dword	_ZN34_INTERNAL_4c88c47c_4_k_cu_3f6c161c4cuda3std6ranges3__45__cpo9iter_moveE
	.align		8
        /*00c0*/ 	.dword	_ZN34_INTERNAL_4c88c47c_4_k_cu_3f6c161c4cuda3std6ranges3__45__cpo5beginE
	.align		8
        /*00c8*/ 	.dword	_ZN34_INTERNAL_4c88c47c_4_k_cu_3f6c161c4cuda3std6ranges3__45__cpo3endE
	.align		8
        /*00d0*/ 	.dword	_ZN34_INTERNAL_4c88c47c_4_k_cu_3f6c161c4cuda3std6ranges3__45__cpo6cbeginE
	.align		8
        /*00d8*/ 	.dword	_ZN34_INTERNAL_4c88c47c_4_k_cu_3f6c161c4cuda3std6ranges3__45__cpo4cendE
	.align		8
        /*00e0*/ 	.dword	_ZN34_INTERNAL_4c88c47c_4_k_cu_3f6c161c4cuda3std6ranges3__45__cpo7advanceE
	.align		8
        /*00e8*/ 	.dword	_ZN34_INTERNAL_4c88c47c_4_k_cu_3f6c161c4cuda3std6ranges3__45__cpo9iter_swapE
	.align		8
        /*00f0*/ 	.dword	_ZN34_INTERNAL_4c88c47c_4_k_cu_3f6c161c4cuda3std6ranges3__45__cpo4nextE
	.align		8
        /*00f8*/ 	.dword	_ZN34_INTERNAL_4c88c47c_4_k_cu_3f6c161c4cuda3std6ranges3__45__cpo4prevE
	.align		8
        /*0100*/ 	.dword	_ZN34_INTERNAL_4c88c47c_4_k_cu_3f6c161c4cuda3std6ranges3__45__cpo4dataE
	.align		8
        /*0108*/ 	.dword	_ZN34_INTERNAL_4c88c47c_4_k_cu_3f6c161c4cuda3std6ranges3__45__cpo5cdataE
	.align		8
        /*0110*/ 	.dword	_ZN34_INTERNAL_4c88c47c_4_k_cu_3f6c161c4cuda3std6ranges3__45__cpo4sizeE
	.align		8
        /*0118*/ 	.dword	_ZN34_INTERNAL_4c88c47c_4_k_cu_3f6c161c4cuda3std6ranges3__45__cpo5ssizeE
	.align		8
        /*0120*/ 	.dword	_ZN34_INTERNAL_4c88c47c_4_k_cu_3f6c161c4cuda3std6ranges3__45__cpo8distanceE
	.align		8
        /*0128*/ 	.dword	_ZN34_INTERNAL_4c88c47c_4_k_cu_3f6c161c6thrust24THRUST_300001_SM_1000_NS6system6detail10sequential3seqE
	.align		8
        /*0130*/ 	.dword	_ZN34_INTERNAL_4c88c47c_4_k_cu_3f6c161c6thrust24THRUST_300001_SM_1000_NS12placeholders2_1E
	.align		8
        /*0138*/ 	.dword	_ZN34_INTERNAL_4c88c47c_4_k_cu_3f6c161c6thrust24THRUST_300001_SM_1000_NS12placeholders2_2E
	.align		8
        /*0140*/ 	.dword	_ZN34_INTERNAL_4c88c47c_4_k_cu_3f6c161c6thrust24THRUST_300001_SM_1000_NS12placeholders2_3E
	.align		8
        /*0148*/ 	.dword	_ZN34_INTERNAL_4c88c47c_4_k_cu_3f6c161c6thrust24THRUST_300001_SM_1000_NS12placeholders2_4E
	.align		8
        /*0150*/ 	.dword	_ZN34_INTERNAL_4c88c47c_4_k_cu_3f6c161c6thrust24THRUST_300001_SM_1000_NS12placeholders2_5E
	.align		8
        /*0158*/ 	.dword	_ZN34_INTERNAL_4c88c47c_4_k_cu_3f6c161c6thrust24THRUST_300001_SM_1000_NS12placeholders2_6E
	.align		8
        /*0160*/ 	.dword	_ZN34_INTERNAL_4c88c47c_4_k_cu_3f6c161c6thrust24THRUST_300001_SM_1000_NS12placeholders2_7E
	.align		8
        /*0168*/ 	.dword	_ZN34_INTERNAL_4c88c47c_4_k_cu_3f6c161c6thrust24THRUST_300001_SM_1000_NS12placeholders2_8E
	.align		8
        /*0170*/ 	.dword	_ZN34_INTERNAL_4c88c47c_4_k_cu_3f6c161c6thrust24THRUST_300001_SM_1000_NS12placeholders2_9E
	.align		8
        /*0178*/ 	.dword	_ZN34_INTERNAL_4c88c47c_4_k_cu_3f6c161c6thrust24THRUST_300001_SM_1000_NS12placeholders3_10E
	.align		8
        /*0180*/ 	.dword	$str
	.align		8
        /*0188*/ 	.dword	$str$1
	.align		8
        /*0190*/ 	.dword	__cudart_i2opi_f
	.align		8
        /*0198*/ 	.dword	__cudart_i2opi_d
	.align		8
        /*01a0*/ 	.dword	__cudart_sin_cos_coeffs
	.align		8
        /*01a8*/ 	.dword	vprintf


//--------------------- .nv.constant3             --------------------------
	.section	.nv.constant3,"a",@progbits
	.align	8
.nv.constant3:
	.type		__cr_lgamma_table,@object
	.size		__cr_lgamma_table,(.L_8 - __cr_lgamma_table)
__cr_lgamma_table:
        /*0000*/ 	.byte	0x00, 0x00, 0x00, 0x00, 0x00, 0x00, 0x00, 0x00, 0x00, 0x00, 0x00, 0x00, 0x00, 0x00, 0x00, 0x00
        /*0010*/ 	.byte	0xef, 0x39, 0xfa, 0xfe, 0x42, 0x2e, 0xe6, 0x3f, 0x02, 0x20, 0x2a, 0xfa, 0x0b, 0xab, 0xfc, 0x3f
        /*0020*/ 	.byte	0xf9, 0x2c, 0x92, 0x7c, 0xa7, 0x6c, 0x09, 0x40, 0xc9, 0x79, 0x44, 0x3c, 0x64, 0x26, 0x13, 0x40
        /*0030*/ 	.byte	0xca, 0x01, 0xcf, 0x3a, 0x27, 0x51, 0x1a, 0x40, 0x30, 0xcc, 0x2d, 0xf3, 0xe1, 0x0c, 0x21, 0x40
        /*0040*/ 	.byte	0x0d, 0xb7, 0xfc, 0x82, 0x8e, 0x35, 0x25, 0x40
.L_8:


//--------------------- .text._ZN3cub18CUB_300001_SM_10006detail6reduce28DeviceReduceSingleTileKernelINS2_10policy_hubINS0_12KeyValuePairIidEEiNS0_6ArgMinEE10Policy1000EPS6_SA_iS7_NS2_20empty_problem_init_tIS6_EES6_N4cuda3std3__410__identityEEEvT0_T1_T2_T3_T4_T6_ --------------------------
	.section	.text._ZN3cub18CUB_300001_SM_10006detail6reduce28DeviceReduceSingleTileKernelINS2_10policy_hubINS0_12KeyValuePairIidEEiNS0_6ArgMinEE10Policy1000EPS6_SA_iS7_NS2_20empty_problem_init_tIS6_EES6_N4cuda3std3__410__identityEEEvT0_T1_T2_T3_T4_T6_,"ax",@progbits
	.align	128
        .global         _ZN3cub18CUB_300001_SM_10006detail6reduce28DeviceReduceSingleTileKernelINS2_10policy_hubINS0_12KeyValuePairIidEEiNS0_6ArgMinEE10Policy1000EPS6_SA_iS7_NS2_20empty_problem_init_tIS6_EES6_N4cuda3std3__410__identityEEEvT0_T1_T2_T3_T4_T6_
        .type           _ZN3cub18CUB_300001_SM_10006detail6reduce28DeviceReduceSingleTileKernelINS2_10policy_hubINS0_12KeyValuePairIidEEiNS0_6ArgMinEE10Policy1000EPS6_SA_iS7_NS2_20empty_problem_init_tIS6_EES6_N4cuda3std3__410__identityEEEvT0_T1_T2_T3_T4_T6_,@function
        .size           _ZN3cub18CUB_300001_SM_10006detail6reduce28DeviceReduceSingleTileKernelINS2_10policy_hubINS0_12KeyValuePairIidEEiNS0_6ArgMinEE10Policy1000EPS6_SA_iS7_NS2_20empty_problem_init_tIS6_EES6_N4cuda3std3__410__identityEEEvT0_T1_T2_T3_T4_T6_,(.L_x_1730 - _ZN3cub18CUB_300001_SM_10006detail6reduce28DeviceReduceSingleTileKernelINS2_10policy_hubINS0_12KeyValuePairIidEEiNS0_6ArgMinEE10Policy1000EPS6_SA_iS7_NS2_20empty_problem_init_tIS6_EES6_N4cuda3std3__410__identityEEEvT0_T1_T2_T3_T4_T6_)
        .other          _ZN3cub18CUB_300001_SM_10006detail6reduce28DeviceReduceSingleTileKernelINS2_10policy_hubINS0_12KeyValuePairIidEEiNS0_6ArgMinEE10Policy1000EPS6_SA_iS7_NS2_20empty_problem_init_tIS6_EES6_N4cuda3std3__410__identityEEEvT0_T1_T2_T3_T4_T6_,@"STO_CUDA_ENTRY STV_DEFAULT"
_ZN3cub18CUB_300001_SM_10006detail6reduce28DeviceReduceSingleTileKernelINS2_10policy_hubINS0_12KeyValuePairIidEEiNS0_6ArgMinEE10Policy1000EPS6_SA_iS7_NS2_20empty_problem_init_tIS6_EES6_N4cuda3std3__410__identityEEEvT0_T1_T2_T3_T4_T6_:
.text._ZN3cub18CUB_300001_SM_10006detail6reduce28DeviceReduceSingleTileKernelINS2_10policy_hubINS0_12KeyValuePairIidEEiNS0_6ArgMinEE10Policy1000EPS6_SA_iS7_NS2_20empty_problem_init_tIS6_EES6_N4cuda3std3__410__identityEEEvT0_T1_T2_T3_T4_T6_:
[----:B------:R-:W-:Y:S01]  /*0000*/  LDC R1, c[0x0][0x37c] ;  /* 0x0000df00ff017b82 */ /* 0x000fe20000000800 */
[----:B------:R-:W0:Y:S01]  /*0010*/  LDCU UR4, c[0x0][0x390] ;  /* 0x00007200ff0477ac */ /* 0x000e220008000800 */
[----:B------:R-:W1:Y:S01]  /*0020*/  LDCU.64 UR8, c[0x0][0x358] ;  /* 0x00006b00ff0877ac */ /* 0x000e620008000a00 */
[----:B0-----:R-:W-:-:S09]  /*0030*/  UISETP.NE.AND UP0, UPT, UR4, URZ, UPT ;  /* 0x000000ff0400728c */ /* 0x001fd2000bf05270 */
[----:B-1----:R-:W-:Y:S05]  /*0040*/  BRA.U UP0, `(.L_x_0) ;  /* 0x0000000100247547 */ /* 0x002fea000b800000 */
[----:B------:R-:W0:Y:S02]  /*0050*/  S2R R0, SR_TID.X ;  /* 0x0000000000007919 */ /* 0x000e240000002100 */
[----:B0-----:R-:W-:-:S13]  /*0060*/  ISETP.NE.AND P0, PT, R0, RZ, PT ;  /* 0x000000ff0000720c */ /* 0x001fda0003f05270 */
[----:B------:R-:W-:Y:S05]  /*0070*/  @P0 EXIT ;  /* 0x000000000000094d */ /* 0x000fea0003800000 */
[----:B------:R-:W0:Y:S08]  /*0080*/  LDC R7, c[0x0][0x398] ;  /* 0x0000e600ff077b82 */ /* 0x000e300000000800 */
[----:B------:R-:W0:Y:S08]  /*0090*/  LDC.64 R2, c[0x0][0x388] ;  /* 0x0000e200ff027b82 */ /* 0x000e300000000a00 */
[----:B------:R-:W1:Y:S01]  /*00a0*/  LDC.64 R4, c[0x0][0x3a0] ;  /* 0x0000e800ff047b82 */ /* 0x000e620000000a00 */
[----:B0-----:R-:W-:Y:S04]  /*00b0*/  STG.E desc[UR8][R2.64], R7 ;  /* 0x0000000702007986 */ /* 0x001fe8000c101908 */
[----:B-1----:R-:W-:Y:S01]  /*00c0*/  STG.E.64 desc[UR8][R2.64+0x8], R4 ;  /* 0x0000080402007986 */ /* 0x002fe2000c101b08 */
[----:B------:R-:W-:Y:S05]  /*00d0*/  EXIT ;  /* 0x000000000000794d */ /* 0x000fea0003800000 */
.L_x_0:
[----:B------:R-:W-:Y:S01]  /*00e0*/  UISETP.GT.AND UP0, UPT, UR4, 0x3ff, UPT ;  /* 0x000003ff0400788c */ /* 0x000fe2000bf04270 */
[----:B------:R-:W-:Y:S08]  /*00f0*/  BSSY.RECONVERGENT B0, `(.L_x_1) ;  /* 0x000034d000007945 */ /* 0x000ff00003800200 */
[----:B------:R-:W-:Y:S05]  /*0100*/  BRA.U UP0, `(.L_x_2) ;  /* 0x0000001d00947547 */ /* 0x000fea000b800000 */
[----:B------:R-:W0:Y:S01]  /*0110*/  S2R R0, SR_TID.X ;  /* 0x0000000000007919 */ /* 0x000e220000002100 */
[----:B------:R-:W1:Y:S01]  /*0120*/  LDCU UR5, c[0x0][0x390] ;  /* 0x00007200ff0577ac */ /* 0x000e620008000800 */
[----:B------:R-:W-:Y:S01]  /*0130*/  BSSY.RECONVERGENT B1, `(.L_x_3) ;  /* 0x0000009000017945 */ /* 0x000fe20003800200 */
[----:B0-----:R-:W-:Y:S01]  /*0140*/  ISETP.GE.AND P0, PT, R0, UR4, PT ;  /* 0x0000000400007c0c */ /* 0x001fe2000bf06270 */
[----:B------:R-:W-:-:S12]  /*0150*/  IMAD.MOV.U32 R9, RZ, RZ, R0 ;  /* 0x000000ffff097224 */ /* 0x000fd800078e0000 */
[----:B-1----:R-:W-:Y:S05]  /*0160*/  @P0 BRA `(.L_x_4) ;  /* 0x0000000000140947 */ /* 0x002fea0003800000 */
[----:B------:R-:W0:Y:S02]  /*0170*/  LDC.64 R6, c[0x0][0x380] ;  /* 0x0000e000ff067b82 */ /* 0x000e240000000a00 */
[----:B0-----:R-:W-:-:S05]  /*0180*/  IMAD.WIDE.U32 R6, R0, 0x10, R6 ;  /* 0x0000001000067825 */ /* 0x001fca00078e0006 */
[----:B------:R0:W5:Y:S04]  /*0190*/  LDG.E.CONSTANT R5, desc[UR8][R6.64] ;  /* 0x0000000806057981 */ /* 0x000168000c1e9900 */
[----:B------:R0:W5:Y:S01]  /*01a0*/  LDG.E.64.CONSTANT R2, desc[UR8][R6.64+0x8] ;  /* 0x0000080806027981 */ /* 0x000162000c1e9b00 */
[----:B------:R-:W-:-:S07]  /*01b0*/  VIADD R9, R0, 0x100 ;  /* 0x0000010000097836 */ /* 0x000fce0000000000 */
.L_x_4:
[----:B------:R-:W-:Y:S05]  /*01c0*/  BSYNC.RECONVERGENT B1 ;  /* 0x0000000000017941 */ /* 0x000fea0003800200 */
.L_x_3:
[----:B------:R-:W-:Y:S01]  /*01d0*/  ISETP.GE.AND P0, PT, R9, UR4, PT ;  /* 0x0000000409007c0c */ /* 0x000fe2000bf06270 */
[----:B------:R-:W-:-:S12]  /*01e0*/  BSSY.RECONVERGENT B1, `(.L_x_5) ;  /* 0x0000057000017945 */ /* 0x000fd80003800200 */
[----:B------:R-:W-:Y:S05]  /*01f0*/  @P0 BRA `(.L_x_6) ;  /* 0x0000000400540947 */ /* 0x000fea0003800000 */
[----:B------:R-:W-:Y:S01]  /*0200*/  LOP3.LUT R4, RZ, R9, RZ, 0x33, !PT ;  /* 0x00000009ff047212 */ /* 0x000fe200078e33ff */
[----:B0-----:R-:W0:Y:S01]  /*0210*/  LDC.64 R6, c[0x0][0x380] ;  /* 0x0000e000ff067b82 */ /* 0x001e220000000a00 */
[----:B------:R-:W-:Y:S03]  /*0220*/  BSSY.RECONVERGENT B2, `(.L_x_7) ;  /* 0x0000025000027945 */ /* 0x000fe60003800200 */
[----:B------:R-:W-:-:S05]  /*0230*/  VIADD R4, R4, UR4 ;  /* 0x0000000404047c36 */ /* 0x000fca0008000000 */
[C---:B------:R-:W-:Y:S02]  /*0240*/  LOP3.LUT R8, R4.reuse, 0x300, RZ, 0xc0, !PT ;  /* 0x0000030004087812 */ /* 0x040fe400078ec0ff */
[----:B------:R-:W-:Y:S02]  /*0250*/  ISETP.GE.U32.AND P2, PT, R4, 0x300, PT ;  /* 0x000003000400780c */ /* 0x000fe40003f46070 */
[----:B------:R-:W-:-:S13]  /*0260*/  ISETP.NE.AND P0, PT, R8, 0x300, PT ;  /* 0x000003000800780c */ /* 0x000fda0003f05270 */
[----:B------:R-:W-:Y:S05]  /*0270*/  @!P0 BRA `(.L_x_8) ;  /* 0x00000000007c8947 */ /* 0x000fea0003800000 */
[----:B------:R-:W1:Y:S01]  /*0280*/  LDC.64 R10, c[0x0][0x380] ;  /* 0x0000e000ff0a7b82 */ /* 0x000e620000000a00 */
[----:B------:R-:W-:Y:S01]  /*0290*/  LEA.HI R4, R4, 0x1, RZ, 0x18 ;  /* 0x0000000104047811 */ /* 0x000fe200078fc0ff */
[----:B-----5:R-:W-:-:S03]  /*02a0*/  IMAD.MOV.U32 R8, RZ, RZ, R5 ;  /* 0x000000ffff087224 */ /* 0x020fc600078e0005 */
[----:B------:R-:W-:-:S05]  /*02b0*/  LOP3.LUT R4, R4, 0x3, RZ, 0xc0, !PT ;  /* 0x0000000304047812 */ /* 0x000fca00078ec0ff */
[----:B------:R-:W-:Y:S02]  /*02c0*/  IMAD.MOV R4, RZ, RZ, -R4 ;  /* 0x000000ffff047224 */ /* 0x000fe400078e0a04 */
[----:B-1----:R-:W-:-:S04]  /*02d0*/  IMAD.WIDE.U32 R10, R9, 0x10, R10 ;  /* 0x00000010090a7825 */ /* 0x002fc800078e000a */
[----:B------:R-:W-:Y:S02]  /*02e0*/  IMAD.MOV.U32 R14, RZ, RZ, R10 ;  /* 0x000000ffff0e7224 */ /* 0x000fe400078e000a */
[----:B------:R-:W-:Y:S02]  /*02f0*/  IMAD.MOV.U32 R15, RZ, RZ, R11 ;  /* 0x000000ffff0f7224 */ /* 0x000fe400078e000b */
[----:B------:R-:W-:Y:S02]  /*0300*/  IMAD.MOV.U32 R10, RZ, RZ, R2 ;  /* 0x000000ffff0a7224 */ /* 0x000fe400078e0002 */
[----:B------:R-:W-:-:S07]  /*0310*/  IMAD.MOV.U32 R11, RZ, RZ, R3 ;  /* 0x000000ffff0b7224 */ /* 0x000fce00078e0003 */
.L_x_9:
[----:B------:R-:W-:Y:S02]  /*0320*/  IMAD.MOV.U32 R12, RZ, RZ, R14 ;  /* 0x000000ffff0c7224 */ /* 0x000fe400078e000e */
[----:B------:R-:W-:-:S05]  /*0330*/  IMAD.MOV.U32 R13, RZ, RZ, R15 ;  /* 0x000000ffff0d7224 */ /* 0x000fca00078e000f */
[----:B------:R-:W2:Y:S04]  /*0340*/  LDG.E.64.CONSTANT R2, desc[UR8][R12.64+0x8] ;  /* 0x000008080c027981 */ /* 0x000ea8000c1e9b00 */
[----:B------:R-:W3:Y:S01]  /*0350*/  LDG.E.CONSTANT R5, desc[UR8][R12.64] ;  /* 0x000000080c057981 */ /* 0x000ee2000c1e9900 */
[----:B------:R-:W-:Y:S01]  /*0360*/  VIADD R4, R4, 0x1 ;  /* 0x0000000104047836 */ /* 0x000fe20000000000 */
[----:B------:R-:W-:Y:S01]  /*0370*/  IADD3 R14, P3, PT, R12, 0x1000, RZ ;  /* 0x000010000c0e7810 */ /* 0x000fe20007f7e0ff */
[----:B------:R-:W-:-:S03]  /*0380*/  VIADD R9, R9, 0x100 ;  /* 0x0000010009097836 */ /* 0x000fc60000000000 */
[----:B------:R-:W-:Y:S01]  /*0390*/  ISETP.NE.AND P4, PT, R4, RZ, PT ;  /* 0x000000ff0400720c */ /* 0x000fe20003f85270 */
[----:B------:R-:W-:Y:S01]  /*03a0*/  IMAD.X R15, RZ, RZ, R13, P3 ;  /* 0x000000ffff0f7224 */ /* 0x000fe200018e060d */
[----:B--2---:R-:W-:-:S14]  /*03b0*/  DSETP.GT.AND P1, PT, R10, R2, PT ;  /* 0x000000020a00722a */ /* 0x004fdc0003f24000 */
[----:B---3--:R-:W-:-:S13]  /*03c0*/  @!P1 ISETP.GE.AND P0, PT, R5, R8, PT ;  /* 0x000000080500920c */ /* 0x008fda0003f06270 */
[----:B------:R-:W-:-:S06]  /*03d0*/  @!P1 DSETP.EQ.AND P0, PT, R10, R2, !P0 ;  /* 0x000000020a00922a */ /* 0x000fcc0004702000 */
[----:B------:R-:W-:Y:S02]  /*03e0*/  @!P1 FSEL R10, R2, R10, P0 ;  /* 0x0000000a020a9208 */ /* 0x000fe40000000000 */
[----:B------:R-:W-:Y:S02]  /*03f0*/  @!P1 FSEL R11, R3, R11, P0 ;  /* 0x0000000b030b9208 */ /* 0x000fe40000000000 */
[----:B------:R-:W-:Y:S01]  /*0400*/  @!P1 SEL R5, R5, R8, P0 ;  /* 0x0000000805059207 */ /* 0x000fe20000000000 */
[----:B------:R-:W-:Y:S02]  /*0410*/  @!P1 IMAD.MOV.U32 R2, RZ, RZ, R10 ;  /* 0x000000ffff029224 */ /* 0x000fe400078e000a */
[----:B------:R-:W-:Y:S02]  /*0420*/  @!P1 IMAD.MOV.U32 R3, RZ, RZ, R11 ;  /* 0x000000ffff039224 */ /* 0x000fe400078e000b */
[----:B------:R-:W-:Y:S02]  /*0430*/  IMAD.MOV.U32 R8, RZ, RZ, R5 ;  /* 0x000000ffff087224 */ /* 0x000fe400078e0005 */
[----:B------:R-:W-:-:S02]  /*0440*/  IMAD.MOV.U32 R10, RZ, RZ, R2 ;  /* 0x000000ffff0a7224 */ /* 0x000fc400078e0002 */
[----:B------:R-:W-:Y:S01]  /*0450*/  IMAD.MOV.U32 R11, RZ, RZ, R3 ;  /* 0x000000ffff0b7224 */ /* 0x000fe200078e0003 */
[----:B------:R-:W-:Y:S06]  /*0460*/  @P4 BRA `(.L_x_9) ;  /* 0xfffffffc00ac4947 */ /* 0x000fec000383ffff */
.L_x_8:
[----:B------:R-:W-:Y:S05]  /*0470*/  BSYNC.RECONVERGENT B2 ;  /* 0x0000000000027941 */ /* 0x000fea0003800200 */
.L_x_7:
[----:B------:R-:W-:Y:S05]  /*0480*/  @!P2 BRA `(.L_x_6) ;  /* 0x0000000000b0a947 */ /* 0x000fea0003800000 */
.L_x_10:
[----:B0-----:R-:W-:-:S05]  /*0490*/  IMAD.WIDE R16, R9, 0x10, R6 ;  /* 0x0000001009107825 */ /* 0x001fca00078e0206 */
[----:B------:R-:W2:Y:S04]  /*04a0*/  LDG.E.64.CONSTANT R14, desc[UR8][R16.64+0x8] ;  /* 0x00000808100e7981 */ /* 0x000ea8000c1e9b00 */
[----:B------:R-:W3:Y:S04]  /*04b0*/  LDG.E.CONSTANT R4, desc[UR8][R16.64] ;  /* 0x0000000810047981 */ /* 0x000ee8000c1e9900 */
[----:B------:R-:W4:Y:S04]  /*04c0*/  LDG.E.64.CONSTANT R12, desc[UR8][R16.64+0x1008] ;  /* 0x00100808100c7981 */ /* 0x000f28000c1e9b00 */
[----:B------:R-:W4:Y:S04]  /*04d0*/  LDG.E.CONSTANT R19, desc[UR8][R16.64+0x1000] ;  /* 0x0010000810137981 */ /* 0x000f28000c1e9900 */
[----:B------:R-:W4:Y:S04]  /*04e0*/  LDG.E.64.CONSTANT R10, desc[UR8][R16.64+0x2008] ;  /* 0x00200808100a7981 */ /* 0x000f28000c1e9b00 */
[----:B------:R-:W4:Y:S01]  /*04f0*/  LDG.E.CONSTANT R8, desc[UR8][R16.64+0x2000] ;  /* 0x0020000810087981 */ /* 0x000f22000c1e9900 */
[----:B--2--5:R-:W-:-:S14]  /*0500*/  DSETP.GT.AND P1, PT, R2, R14, PT ;  /* 0x0000000e0200722a */ /* 0x024fdc0003f24000 */
[----:B---3--:R-:W-:-:S13]  /*0510*/  @!P1 ISETP.GE.AND P0, PT, R4, R5, PT ;  /* 0x000000050400920c */ /* 0x008fda0003f06270 */
[----:B------:R-:W-:-:S06]  /*0520*/  @!P1 DSETP.EQ.AND P0, PT, R2, R14, !P0 ;  /* 0x0000000e0200922a */ /* 0x000fcc0004702000 */
[----:B------:R-:W-:Y:S02]  /*0530*/  @!P1 FSEL R18, R14, R2, P0 ;  /* 0x000000020e129208 */ /* 0x000fe40000000000 */
[----:B------:R-:W-:Y:S02]  /*0540*/  @!P1 FSEL R21, R15, R3, P0 ;  /* 0x000000030f159208 */ /* 0x000fe40000000000 */
[----:B------:R-:W2:Y:S01]  /*0550*/  LDG.E.64.CONSTANT R2, desc[UR8][R16.64+0x3008] ;  /* 0x0030080810027981 */ /* 0x000ea2000c1e9b00 */
[----:B------:R-:W-:-:S03]  /*0560*/  @!P1 SEL R4, R4, R5, P0 ;  /* 0x0000000504049207 */ /* 0x000fc60000000000 */
[----:B------:R-:W3:Y:S01]  /*0570*/  LDG.E.CONSTANT R5, desc[UR8][R16.64+0x3000] ;  /* 0x0030000810057981 */ /* 0x000ee2000c1e9900 */
[----:B------:R-:W-:Y:S02]  /*0580*/  @!P1 IMAD.MOV.U32 R14, RZ, RZ, R18 ;  /* 0x000000ffff0e9224 */ /* 0x000fe400078e0012 */
[----:B------:R-:W-:-:S06]  /*0590*/  @!P1 IMAD.MOV.U32 R15, RZ, RZ, R21 ;  /* 0x000000ffff0f9224 */ /* 0x000fcc00078e0015 */
[----:B----4-:R-:W-:-:S14]  /*05a0*/  DSETP.GT.AND P1, PT, R14, R12, PT ;  /* 0x0000000c0e00722a */ /* 0x010fdc0003f24000 */
[----:B------:R-:W-:-:S13]  /*05b0*/  @!P1 ISETP.GE.AND P0, PT, R19, R4, PT ;  /* 0x000000041300920c */ /* 0x000fda0003f06270 */
[----:B------:R-:W-:-:S06]  /*05c0*/  @!P1 DSETP.EQ.AND P0, PT, R14, R12, !P0 ;  /* 0x0000000c0e00922a */ /* 0x000fcc0004702000 */
[----:B------:R-:W-:Y:S02]  /*05d0*/  @!P1 FSEL R14, R12, R14, P0 ;  /* 0x0000000e0c0e9208 */ /* 0x000fe40000000000 */
[----:B------:R-:W-:-:S03]  /*05e0*/  @!P1 FSEL R15, R13, R15, P0 ;  /* 0x0000000f0d0f9208 */ /* 0x000fc60000000000 */
[----:B------:R-:W-:Y:S02]  /*05f0*/  @!P1 IMAD.MOV.U32 R12, RZ, RZ, R14 ;  /* 0x000000ffff0c9224 */ /* 0x000fe400078e000e */
[----:B------:R-:W-:-:S06]  /*0600*/  @!P1 IMAD.MOV.U32 R13, RZ, RZ, R15 ;  /* 0x000000ffff0d9224 */ /* 0x000fcc00078e000f */
[----:B------:R-:W-:Y:S01]  /*0610*/  DSETP.GT.AND P2, PT, R12, R10, PT ;  /* 0x0000000a0c00722a */ /* 0x000fe20003f44000 */
[----:B------:R-:W-:-:S13]  /*0620*/  @!P1 SEL R19, R19, R4, P0 ;  /* 0x0000000413139207 */ /* 0x000fda0000000000 */
[----:B------:R-:W-:-:S13]  /*0630*/  @!P2 ISETP.GE.AND P0, PT, R8, R19, PT ;  /* 0x000000130800a20c */ /* 0x000fda0003f06270 */
[----:B------:R-:W-:-:S06]  /*0640*/  @!P2 DSETP.EQ.AND P0, PT, R12, R10, !P0 ;  /* 0x0000000a0c00a22a */ /* 0x000fcc0004702000 */
[----:B------:R-:W-:Y:S02]  /*0650*/  @!P2 FSEL R4, R10, R12, P0 ;  /* 0x0000000c0a04a208 */ /* 0x000fe40000000000 */
[----:B------:R-:W-:-:S03]  /*0660*/  @!P2 FSEL R13, R11, R13, P0 ;  /* 0x0000000d0b0da208 */ /* 0x000fc60000000000 */
[----:B------:R-:W-:Y:S02]  /*0670*/  @!P2 IMAD.MOV.U32 R10, RZ, RZ, R4 ;  /* 0x000000ffff0aa224 */ /* 0x000fe400078e0004 */
[----:B------:R-:W-:Y:S01]  /*0680*/  @!P2 IMAD.MOV.U32 R11, RZ, RZ, R13 ;  /* 0x000000ffff0ba224 */ /* 0x000fe200078e000d */
[----:B------:R-:W-:Y:S01]  /*0690*/  @!P2 SEL R8, R8, R19, P0 ;  /* 0x000000130808a207 */ /* 0x000fe20000000000 */
[----:B------:R-:W-:-:S05]  /*06a0*/  VIADD R9, R9, 0x400 ;  /* 0x0000040009097836 */ /* 0x000fca0000000000 */
[----:B------:R-:W-:Y:S01]  /*06b0*/  ISETP.GE.AND P2, PT, R9, UR5, PT ;  /* 0x0000000509007c0c */ /* 0x000fe2000bf46270 */
[----:B--2---:R-:W-:-:S14]  /*06c0*/  DSETP.GT.AND P1, PT, R10, R2, PT ;  /* 0x000000020a00722a */ /* 0x004fdc0003f24000 */
[----:B---3--:R-:W-:-:S13]  /*06d0*/  @!P1 ISETP.GE.AND P0, PT, R5, R8, PT ;  /* 0x000000080500920c */ /* 0x008fda0003f06270 */
[----:B------:R-:W-:-:S06]  /*06e0*/  @!P1 DSETP.EQ.AND P0, PT, R10, R2, !P0 ;  /* 0x000000020a00922a */ /* 0x000fcc0004702000 */
[----:B------:R-:W-:Y:S02]  /*06f0*/  @!P1 FSEL R4, R2, R10, P0 ;  /* 0x0000000a02049208 */ /* 0x000fe40000000000 */
[----:B------:R-:W-:Y:S02]  /*0700*/  @!P1 FSEL R11, R3, R11, P0 ;  /* 0x0000000b030b9208 */ /* 0x000fe40000000000 */
[----:B------:R-:W-:Y:S01]  /*0710*/  @!P1 SEL R5, R5, R8, P0 ;  /* 0x0000000805059207 */ /* 0x000fe20000000000 */
[----:B------:R-:W-:Y:S02]  /*0720*/  @!P1 IMAD.MOV.U32 R2, RZ, RZ, R4 ;  /* 0x000000ffff029224 */ /* 0x000fe400078e0004 */
[----:B------:R-:W-:Y:S01]  /*0730*/  @!P1 IMAD.MOV.U32 R3, RZ, RZ, R11 ;  /* 0x000000ffff039224 */ /* 0x000fe200078e000b */
[----:B------:R-:W-:Y:S06]  /*0740*/  @!P2 BRA `(.L_x_10) ;  /* 0xfffffffc0050a947 */ /* 0x000fec000383ffff */
.L_x_6:
[----:B------:R-:W-:Y:S05]  /*0750*/  BSYNC.RECONVERGENT B1 ;  /* 0x0000000000017941 */ /* 0x000fea0003800200 */
.L_x_5:
[----:B------:R-:W1:Y:S02]  /*0760*/  LDC R4, c[0x0][0x390] ;  /* 0x0000e400ff047b82 */ /* 0x000e640000000800 */
[----:B-1----:R-:W-:-:S13]  /*0770*/  ISETP.GE.AND P0, PT, R4, 0x100, PT ;  /* 0x000001000400780c */ /* 0x002fda0003f06270 */
[----:B------:R-:W-:Y:S05]  /*0780*/  @!P0 BRA `(.L_x_11) ;  /* 0x0000000800c48947 */ /* 0x000fea0003800000 */
[----:B------:R-:W1:Y:S01]  /*0790*/  S2R R11, SR_LANEID ;  /* 0x00000000000b7919 */ /* 0x000e620000000000 */
[----:B------:R-:W-:Y:S01]  /*07a0*/  BSSY.RECONVERGENT B1, `(.L_x_12) ;  /* 0x0000017000017945 */ /* 0x000fe20003800200 */
[----:B-----5:R-:W-:Y:S01]  /*07b0*/  IMAD.MOV.U32 R10, RZ, RZ, R5 ;  /* 0x000000ffff0a7224 */ /* 0x020fe200078e0005 */
[----:B------:R2:W3:Y:S01]  /*07c0*/  SHFL.DOWN PT, R4, R5, 0x1, 0x1f ;  /* 0x08201f0005047f89 */ /* 0x0004e200000e0000 */
[----:B0-----:R-:W-:Y:S02]  /*07d0*/  IMAD.MOV.U32 R6, RZ, RZ, R2 ;  /* 0x000000ffff067224 */ /* 0x001fe400078e0002 */
[----:B------:R-:W-:Y:S01]  /*07e0*/  IMAD.MOV.U32 R7, RZ, RZ, R3 ;  /* 0x000000ffff077224 */ /* 0x000fe200078e0003 */
[----:B------:R2:W0:Y:S04]  /*07f0*/  SHFL.DOWN PT, R8, R2, 0x1, 0x1f ;  /* 0x08201f0002087f89 */ /* 0x00042800000e0000 */
[----:B------:R2:W4:Y:S01]  /*0800*/  SHFL.DOWN PT, R9, R3, 0x1, 0x1f ;  /* 0x08201f0003097f89 */ /* 0x00052200000e0000 */
[----:B-1----:R-:W-:-:S02]  /*0810*/  ISETP.GT.AND P0, PT, R11, 0x1e, PT ;  /* 0x0000001e0b00780c */ /* 0x002fc40003f04270 */
[C---:B------:R-:W-:Y:S02]  /*0820*/  ISETP.GT.AND P4, PT, R11.reuse, 0x1d, PT ;  /* 0x0000001d0b00780c */ /* 0x040fe40003f84270 */
[C---:B------:R-:W-:Y:S02]  /*0830*/  ISETP.GT.AND P2, PT, R11.reuse, 0x1b, PT ;  /* 0x0000001b0b00780c */ /* 0x040fe40003f44270 */
[----:B------:R-:W-:-:S07]  /*0840*/  ISETP.GT.AND P1, PT, R11, 0x17, PT ;  /* 0x000000170b00780c */ /* 0x000fce0003f24270 */
[----:B0-234-:R-:W-:Y:S06]  /*0850*/  @P0 BRA `(.L_x_13) ;  /* 0x00000000002c0947 */ /* 0x01dfec0003800000 */
[----:B------:R-:W-:Y:S01]  /*0860*/  DSETP.GT.AND P3, PT, R2, R8, PT ;  /* 0x000000080200722a */ /* 0x000fe20003f64000 */
[----:B------:R-:W-:Y:S02]  /*0870*/  IMAD.MOV.U32 R10, RZ, RZ, R4 ;  /* 0x000000ffff0a7224 */ /* 0x000fe400078e0004 */
[----:B------:R-:W-:Y:S02]  /*0880*/  IMAD.MOV.U32 R6, RZ, RZ, R8 ;  /* 0x000000ffff067224 */ /* 0x000fe400078e0008 */
[----:B------:R-:W-:-:S09]  /*0890*/  IMAD.MOV.U32 R7, RZ, RZ, R9 ;  /* 0x000000ffff077224 */ /* 0x000fd200078e0009 */
[----:B------:R-:W-:-:S13]  /*08a0*/  @!P3 ISETP.GE.AND P0, PT, R4, R5, PT ;  /* 0x000000050400b20c */ /* 0x000fda0003f06270 */
[----:B------:R-:W-:-:S06]  /*08b0*/  @!P3 DSETP.EQ.AND P0, PT, R2, R8, !P0 ;  /* 0x000000080200b22a */ /* 0x000fcc0004702000 */
[----:B------:R-:W-:Y:S02]  /*08c0*/  @!P3 FSEL R2, R8, R2, P0 ;  /* 0x000000020802b208 */ /* 0x000fe40000000000 */
[----:B------:R-:W-:Y:S02]  /*08d0*/  @!P3 FSEL R3, R9, R3, P0 ;  /* 0x000000030903b208 */ /* 0x000fe40000000000 */
[----:B------:R-:W-:Y:S01]  /*08e0*/  @!P3 SEL R10, R4, R5, P0 ;  /* 0x00000005040ab207 */ /* 0x000fe20000000000 */
[----:B------:R-:W-:Y:S02]  /*08f0*/  @!P3 IMAD.MOV.U32 R6, RZ, RZ, R2 ;  /* 0x000000ffff06b224 */ /* 0x000fe400078e0002 */
[----:B------:R-:W-:-:S07]  /*0900*/  @!P3 IMAD.MOV.U32 R7, RZ, RZ, R3 ;  /* 0x000000ffff07b224 */ /* 0x000fce00078e0003 */
.L_x_13:
[----:B------:R-:W-:Y:S05]  /*0910*/  BSYNC.RECONVERGENT B1 ;  /* 0x0000000000017941 */ /* 0x000fea0003800200 */
.L_x_12:
[----:B------:R0:W1:Y:S01]  /*0920*/  SHFL.DOWN PT, R9, R10, 0x2, 0x1f ;  /* 0x08401f000a097f89 */ /* 0x00006200000e0000 */
[----:B------:R-:W-:Y:S01]  /*0930*/  BSSY.RECONVERGENT B1, `(.L_x_14) ;  /* 0x0000012000017945 */ /* 0x000fe20003800200 */
[----:B------:R-:W-:Y:S02]  /*0940*/  IMAD.MOV.U32 R8, RZ, RZ, R10 ;  /* 0x000000ffff087224 */ /* 0x000fe400078e000a */
[----:B------:R0:W2:Y:S01]  /*0950*/  SHFL.DOWN PT, R4, R6, 0x2, 0x1f ;  /* 0x08401f0006047f89 */ /* 0x0000a200000e0000 */
[----:B------:R-:W-:Y:S02]  /*0960*/  IMAD.MOV.U32 R2, RZ, RZ, R6 ;  /* 0x000000ffff027224 */ /* 0x000fe400078e0006 */
[----:B------:R-:W-:Y:S01]  /*0970*/  IMAD.MOV.U32 R3, RZ, RZ, R7 ;  /* 0x000000ffff037224 */ /* 0x000fe200078e0007 */
[----:B------:R0:W3:Y:S01]  /*0980*/  SHFL.DOWN PT, R5, R7, 0x2, 0x1f ;  /* 0x08401f0007057f89 */ /* 0x0000e200000e0000 */
[----:B------:R-:W-:Y:S05]  /*0990*/  @P4 BRA `(.L_x_15) ;  /* 0x00000000002c4947 */ /* 0x000fea0003800000 */
[----:B--23--:R-:W-:Y:S01]  /*09a0*/  DSETP.GT.AND P3, PT, R6, R4, PT ;  /* 0x000000040600722a */ /* 0x00cfe20003f64000 */
[----:B-1----:R-:W-:Y:S02]  /*09b0*/  IMAD.MOV.U32 R8, RZ, RZ, R9 ;  /* 0x000000ffff087224 */ /* 0x002fe400078e0009 */
[----:B------:R-:W-:Y:S02]  /*09c0*/  IMAD.MOV.U32 R2, RZ, RZ, R4 ;  /* 0x000000ffff027224 */ /* 0x000fe400078e0004 */
[----:B------:R-:W-:-:S09]  /*09d0*/  IMAD.MOV.U32 R3, RZ, RZ, R5 ;  /* 0x000000ffff037224 */ /* 0x000fd200078e0005 */
[----:B------:R-:W-:-:S13]  /*09e0*/  @!P3 ISETP.GE.AND P0, PT, R9, R10, PT ;  /* 0x0000000a0900b20c */ /* 0x000fda0003f06270 */
[----:B------:R-:W-:-:S06]  /*09f0*/  @!P3 DSETP.EQ.AND P0, PT, R6, R4, !P0 ;  /* 0x000000040600b22a */ /* 0x000fcc0004702000 */
[----:B0-----:R-:W-:Y:S02]  /*0a00*/  @!P3 FSEL R6, R4, R6, P0 ;  /* 0x000000060406b208 */ /* 0x001fe40000000000 */
[----:B------:R-:W-:Y:S02]  /*0a10*/  @!P3 FSEL R7, R5, R7, P0 ;  /* 0x000000070507b208 */ /* 0x000fe40000000000 */
[----:B------:R-:W-:Y:S01]  /*0a20*/  @!P3 SEL R8, R9, R10, P0 ;  /* 0x0000000a0908b207 */ /* 0x000fe20000000000 */
[----:B------:R-:W-:Y:S02]  /*0a30*/  @!P3 IMAD.MOV.U32 R2, RZ, RZ, R6 ;  /* 0x000000ffff02b224 */ /* 0x000fe400078e0006 */
[----:B------:R-:W-:-:S07]  /*0a40*/  @!P3 IMAD.MOV.U32 R3, RZ, RZ, R7 ;  /* 0x000000ffff03b224 */ /* 0x000fce00078e0007 */
.L_x_15:
[----:B------:R-:W-:Y:S05]  /*0a50*/  BSYNC.RECONVERGENT B1 ;  /* 0x0000000000017941 */ /* 0x000fea0003800200 */
.L_x_14:
[----:B-1----:R1:W4:Y:S01]  /*0a60*/  SHFL.DOWN PT, R9, R8, 0x4, 0x1f ;  /* 0x08801f0008097f89 */ /* 0x00232200000e0000 */
[----:B------:R-:W-:Y:S01]  /*0a70*/  BSSY.RECONVERGENT B1, `(.L_x_16) ;  /* 0x0000012000017945 */ /* 0x000fe20003800200 */
[----:B0-----:R-:W-:Y:S02]  /*0a80*/  IMAD.MOV.U32 R10, RZ, RZ, R8 ;  /* 0x000000ffff0a7224 */ /* 0x001fe400078e0008 */
[----:B--2---:R1:W0:Y:S01]  /*0a90*/  SHFL.DOWN PT, R4, R2, 0x4, 0x1f ;  /* 0x08801f0002047f89 */ /* 0x00422200000e0000 */
[----:B------:R-:W-:Y:S02]  /*0aa0*/  IMAD.MOV.U32 R6, RZ, RZ, R2 ;  /* 0x000000ffff067224 */ /* 0x000fe400078e0002 */
[----:B------:R-:W-:Y:S01]  /*0ab0*/  IMAD.MOV.U32 R7, RZ, RZ, R3 ;  /* 0x000000ffff077224 */ /* 0x000fe200078e0003 */
[----:B---3--:R1:W2:Y:S01]  /*0ac0*/  SHFL.DOWN PT, R5, R3, 0x4, 0x1f ;  /* 0x08801f0003057f89 */ /* 0x0082a200000e0000 */
[----:B------:R-:W-:Y:S05]  /*0ad0*/  @P2 BRA `(.L_x_17) ;  /* 0x00000000002c2947 */ /* 0x000fea0003800000 */
[----:B0-2---:R-:W-:Y:S01]  /*0ae0*/  DSETP.GT.AND P2, PT, R2, R4, PT ;  /* 0x000000040200722a */ /* 0x005fe20003f44000 */
[----:B----4-:R-:W-:Y:S02]  /*0af0*/  IMAD.MOV.U32 R10, RZ, RZ, R9 ;  /* 0x000000ffff0a7224 */ /* 0x010fe400078e0009 */
[----:B------:R-:W-:Y:S02]  /*0b00*/  IMAD.MOV.U32 R6, RZ, RZ, R4 ;  /* 0x000000ffff067224 */ /* 0x000fe400078e0004 */
[----:B------:R-:W-:-:S09]  /*0b10*/  IMAD.MOV.U32 R7, RZ, RZ, R5 ;  /* 0x000000ffff077224 */ /* 0x000fd200078e0005 */
[----:B------:R-:W-:-:S13]  /*0b20*/  @!P2 ISETP.GE.AND P0, PT, R9, R8, PT ;  /* 0x000000080900a20c */ /* 0x000fda0003f06270 */
[----:B------:R-:W-:-:S06]  /*0b30*/  @!P2 DSETP.EQ.AND P0, PT, R2, R4, !P0 ;  /* 0x000000040200a22a */ /* 0x000fcc0004702000 */
[----:B-1----:R-:W-:Y:S02]  /*0b40*/  @!P2 FSEL R2, R4, R2, P0 ;  /* 0x000000020402a208 */ /* 0x002fe40000000000 */
[----:B------:R-:W-:Y:S02]  /*0b50*/  @!P2 FSEL R3, R5, R3, P0 ;  /* 0x000000030503a208 */ /* 0x000fe40000000000 */
[----:B------:R-:W-:Y:S01]  /*0b60*/  @!P2 SEL R10, R9, R8, P0 ;  /* 0x00000008090aa207 */ /* 0x000fe20000000000 */
[----:B------:R-:W-:Y:S02]  /*0b70*/  @!P2 IMAD.MOV.U32 R6, RZ, RZ, R2 ;  /* 0x000000ffff06a224 */ /* 0x000fe400078e0002 */
[----:B------:R-:W-:-:S07]  /*0b80*/  @!P2 IMAD.MOV.U32 R7, RZ, RZ, R3 ;  /* 0x000000ffff07a224 */ /* 0x000fce00078e0003 */
.L_x_17:
[----:B------:R-:W-:Y:S05]  /*0b90*/  BSYNC.RECONVERGENT B1 ;  /* 0x0000000000017941 */ /* 0x000fea0003800200 */
.L_x_16:
[----:B------:R3:W0:Y:S01]  /*0ba0*/  SHFL.DOWN PT, R13, R10, 0x8, 0x1f ;  /* 0x09001f000a0d7f89 */ /* 0x00062200000e0000 */
[----:B------:R-:W-:Y:S01]  /*0bb0*/  BSSY.RECONVERGENT B1, `(.L_x_18) ;  /* 0x0000012000017945 */ /* 0x000fe20003800200 */
[----:B--2---:R-:W-:Y:S02]  /*0bc0*/  IMAD.MOV.U32 R5, RZ, RZ, R10 ;  /* 0x000000ffff057224 */ /* 0x004fe400078e000a */
[----:B-1----:R3:W1:Y:S01]  /*0bd0*/  SHFL.DOWN PT, R8, R6, 0x8, 0x1f ;  /* 0x09001f0006087f89 */ /* 0x00266200000e0000 */
[----:B------:R-:W-:Y:S02]  /*0be0*/  IMAD.MOV.U32 R2, RZ, RZ, R6 ;  /* 0x000000ffff027224 */ /* 0x000fe400078e0006 */
[----:B------:R-:W-:Y:S01]  /*0bf0*/  IMAD.MOV.U32 R3, RZ, RZ, R7 ;  /* 0x000000ffff037224 */ /* 0x000fe200078e0007 */
[----:B----4-:R3:W2:Y:S01]  /*0c00*/  SHFL.DOWN PT, R9, R7, 0x8, 0x1f ;  /* 0x09001f0007097f89 */ /* 0x0106a200000e0000 */
[----:B------:R-:W-:Y:S05]  /*0c10*/  @P1 BRA `(.L_x_19) ;  /* 0x00000000002c1947 */ /* 0x000fea0003800000 */
[----:B-12---:R-:W-:Y:S01]  /*0c20*/  DSETP.GT.AND P1, PT, R6, R8, PT ;  /* 0x000000080600722a */ /* 0x006fe20003f24000 */
[----:B0-----:R-:W-:Y:S02]  /*0c30*/  IMAD.MOV.U32 R5, RZ, RZ, R13 ;  /* 0x000000ffff057224 */ /* 0x001fe400078e000d */
[----:B------:R-:W-:Y:S02]  /*0c40*/  IMAD.MOV.U32 R2, RZ, RZ, R8 ;  /* 0x000000ffff027224 */ /* 0x000fe400078e0008 */
[----:B------:R-:W-:-:S09]  /*0c50*/  IMAD.MOV.U32 R3, RZ, RZ, R9 ;  /* 0x000000ffff037224 */ /* 0x000fd200078e0009 */
[----:B------:R-:W-:-:S13]  /*0c60*/  @!P1 ISETP.GE.AND P0, PT, R13, R10, PT ;  /* 0x0000000a0d00920c */ /* 0x000fda0003f06270 */
[----:B------:R-:W-:-:S06]  /*0c70*/  @!P1 DSETP.EQ.AND P0, PT, R6, R8, !P0 ;  /* 0x000000080600922a */ /* 0x000fcc0004702000 */
[----:B------:R-:W-:Y:S02]  /*0c80*/  @!P1 FSEL R4, R8, R6, P0 ;  /* 0x0000000608049208 */ /* 0x000fe40000000000 */
[----:B---3--:R-:W-:Y:S02]  /*0c90*/  @!P1 FSEL R7, R9, R7, P0 ;  /* 0x0000000709079208 */ /* 0x008fe40000000000 */
[----:B------:R-:W-:Y:S01]  /*0ca0*/  @!P1 SEL R5, R13, R10, P0 ;  /* 0x0000000a0d059207 */ /* 0x000fe20000000000 */
[----:B------:R-:W-:Y:S02]  /*0cb0*/  @!P1 IMAD.MOV.U32 R2, RZ, RZ, R4 ;  /* 0x000000ffff029224 */ /* 0x000fe400078e0004 */
[----:B------:R-:W-:-:S07]  /*0cc0*/  @!P1 IMAD.MOV.U32 R3, RZ, RZ, R7 ;  /* 0x000000ffff039224 */ /* 0x000fce00078e0007 */
.L_x_19:
[----:B------:R-:W-:Y:S05]  /*0cd0*/  BSYNC.RECONVERGENT B1 ;  /* 0x0000000000017941 */ /* 0x000fea0003800200 */
.L_x_18:
[----:B------:R-:W-:Y:S01]  /*0ce0*/  ISETP.GT.AND P0, PT, R11, 0xf, PT ;  /* 0x0000000f0b00780c */ /* 0x000fe20003f04270 */
[----:B---3--:R3:W4:Y:S01]  /*0cf0*/  SHFL.DOWN PT, R6, R2, 0x10, 0x1f ;  /* 0x0a001f0002067f89 */ /* 0x00872200000e0000 */
[----:B------:R-:W-:Y:S03]  /*0d00*/  BSSY.RECONVERGENT B1, `(.L_x_20) ;  /* 0x0000018000017945 */ /* 0x000fe60003800200 */
[----:B------:R3:W1:Y:S04]  /*0d10*/  SHFL.DOWN PT, R7, R3, 0x10, 0x1f ;  /* 0x0a001f0003077f89 */ /* 0x00066800000e0000 */
[----:B0-----:R3:W0:Y:S04]  /*0d20*/  SHFL.DOWN PT, R4, R5, 0x10, 0x1f ;  /* 0x0a001f0005047f89 */ /* 0x00162800000e0000 */
[----:B------:R-:W-:Y:S05]  /*0d30*/  @P0 BRA `(.L_x_21) ;  /* 0x0000000000500947 */ /* 0x000fea0003800000 */
[----:B------:R-:W-:Y:S01]  /*0d40*/  ISETP.NE.AND P2, PT, R11, RZ, PT ;  /* 0x000000ff0b00720c */ /* 0x000fe20003f45270 */
[----:B-1--4-:R-:W-:-:S12]  /*0d50*/  DSETP.GT.AND P1, PT, R2, R6, PT ;  /* 0x000000060200722a */ /* 0x012fd80003f24000 */
[----:B------:R-:W1:Y:S01]  /*0d60*/  @!P2 S2R R10, SR_CgaCtaId ;  /* 0x00000000000aa919 */ /* 0x000e620000008800 */
[----:B--2---:R-:W-:Y:S02]  /*0d70*/  @!P2 MOV R9, 0x400 ;  /* 0x000004000009a802 */ /* 0x004fe40000000f00 */
[----:B0-----:R-:W-:Y:S02]  /*0d80*/  @!P1 ISETP.GE.AND P0, PT, R4, R5, PT ;  /* 0x000000050400920c */ /* 0x001fe40003f06270 */
[----:B------:R-:W-:-:S04]  /*0d90*/  @!P2 SHF.R.U32.HI R8, RZ, 0x1, R0 ;  /* 0x00000001ff08a819 */ /* 0x000fc80000011600 */
[----:B------:R-:W-:-:S07]  /*0da0*/  @!P2 LOP3.LUT R8, R8, 0x1f0, RZ, 0xc0, !PT ;  /* 0x000001f00808a812 */ /* 0x000fce00078ec0ff */
[----:B------:R-:W-:-:S06]  /*0db0*/  @!P1 DSETP.EQ.AND P0, PT, R2, R6, !P0 ;  /* 0x000000060200922a */ /* 0x000fcc0004702000 */
[----:B---3--:R-:W-:Y:S02]  /*0dc0*/  @!P1 FSEL R3, R7, R3, P0 ;  /* 0x0000000307039208 */ /* 0x008fe40000000000 */
[----:B------:R-:W-:Y:S02]  /*0dd0*/  @!P1 FSEL R2, R6, R2, P0 ;  /* 0x0000000206029208 */ /* 0x000fe40000000000 */
[----:B------:R-:W-:Y:S01]  /*0de0*/  @!P1 SEL R4, R4, R5, P0 ;  /* 0x0000000504049207 */ /* 0x000fe20000000000 */
[----:B------:R-:W-:Y:S02]  /*0df0*/  @!P1 IMAD.MOV.U32 R7, RZ, RZ, R3 ;  /* 0x000000ffff079224 */ /* 0x000fe400078e0003 */
[----:B------:R-:W-:Y:S02]  /*0e00*/  @!P1 IMAD.MOV.U32 R6, RZ, RZ, R2 ;  /* 0x000000ffff069224 */ /* 0x000fe400078e0002 */
[----:B------:R-:W-:Y:S01]  /*0e10*/  IMAD.MOV.U32 R5, RZ, RZ, R4 ;  /* 0x000000ffff057224 */ /* 0x000fe200078e0004 */
[----:B-1----:R-:W-:Y:S01]  /*0e20*/  @!P2 LEA R9, R10, R9, 0x18 ;  /* 0x000000090a09a211 */ /* 0x002fe200078ec0ff */
[----:B------:R-:W-:-:S02]  /*0e30*/  IMAD.MOV.U32 R2, RZ, RZ, R6 ;  /* 0x000000ffff027224 */ /* 0x000fc400078e0006 */
[----:B------:R-:W-:Y:S02]  /*0e40*/  IMAD.MOV.U32 R3, RZ, RZ, R7 ;  /* 0x000000ffff037224 */ /* 0x000fe400078e0007 */
[----:B------:R-:W-:-:S05]  /*0e50*/  @!P2 IMAD.IADD R9, R8, 0x1, R9 ;  /* 0x000000010809a824 */ /* 0x000fca00078e0209 */
[----:B------:R0:W-:Y:S04]  /*0e60*/  @!P2 STS [R9+0x8], R4 ;  /* 0x000008040900a388 */ /* 0x0001e80000000800 */
[----:B------:R0:W-:Y:S02]  /*0e70*/  @!P2 STS.64 [R9+0x10], R6 ;  /* 0x000010060900a388 */ /* 0x0001e40000000a00 */
.L_x_21:
[----:B------:R-:W-:Y:S05]  /*0e80*/  BSYNC.RECONVERGENT B1 ;  /* 0x0000000000017941 */ /* 0x000fea0003800200 */
.L_x_20:
[----:B------:R-:W-:Y:S01]  /*0e90*/  BAR.SYNC.DEFER_BLOCKING 0x0 ;  /* 0x0000000000007b1d */ /* 0x000fe20000010000 */
[----:B------:R-:W-:-:S13]  /*0ea0*/  ISETP.NE.AND P0, PT, R0, RZ, PT ;  /* 0x000000ff0000720c */ /* 0x000fda0003f05270 */
[----:B------:R-:W-:Y:S05]  /*0eb0*/  @P0 BRA `(.L_x_22) ;  /* 0x0000002400c00947 */ /* 0x000fea0003800000 */
[----:B------:R-:W5:Y:S01]  /*0ec0*/  S2UR UR5, SR_CgaCtaId ;  /* 0x00000000000579c3 */ /* 0x000f620000008800 */
[----:B------:R-:W-:Y:S02]  /*0ed0*/  UMOV UR4, 0x400 ;  /* 0x0000040000047882 */ /* 0x000fe40000000000 */
[----:B-----5:R-:W-:-:S09]  /*0ee0*/  ULEA UR4, UR5, UR4, 0x18 ;  /* 0x0000000405047291 */ /* 0x020fd2000f8ec0ff */
[----:B012---:R-:W0:Y:S04]  /*0ef0*/  LDS.64 R8, [UR4+0x20] ;  /* 0x00002004ff087984 */ /* 0x007e280008000a00 */
[----:B------:R-:W1:Y:S04]  /*0f00*/  LDS R0, [UR4+0x18] ;  /* 0x00001804ff007984 */ /* 0x000e680008000800 */
[----:B------:R-:W2:Y:S04]  /*0f10*/  LDS R13, [UR4+0x28] ;  /* 0x00002804ff0d7984 */ /* 0x000ea80008000800 */
[----:B------:R-:W5:Y:S04]  /*0f20*/  LDS.64 R10, [UR4+0x30] ;  /* 0x00003004ff0a7984 */ /* 0x000f680008000a00 */
[----:B------:R-:W5:Y:S04]  /*0f30*/  LDS R15, [UR4+0x38] ;  /* 0x00003804ff0f7984 */ /* 0x000f680008000800 */
[----:B----4-:R-:W4:Y:S04]  /*0f40*/  LDS.64 R6, [UR4+0x40] ;  /* 0x00004004ff067984 */ /* 0x010f280008000a00 */
[----:B------:R-:W4:Y:S01]  /*0f50*/  LDS R17, [UR4+0x48] ;  /* 0x00004804ff117984 */ /* 0x000f220008000800 */
[----:B0-----:R-:W-:-:S14]  /*0f60*/  DSETP.GEU.AND P2, PT, R8, R2, PT ;  /* 0x000000020800722a */ /* 0x001fdc0003f4e000 */
[----:B-1----:R-:W-:-:S13]  /*0f70*/  @P2 ISETP.GE.AND P0, PT, R0, R5, PT ;  /* 0x000000050000220c */ /* 0x002fda0003f06270 */
[----:B------:R-:W-:-:S06]  /*0f80*/  @P2 DSETP.EQ.AND P0, PT, R2, R8, !P0 ;  /* 0x000000080200222a */ /* 0x000fcc0004702000 */
[----:B------:R-:W-:Y:S02]  /*0f90*/  @P2 SEL R0, R0, R5, P0 ;  /* 0x0000000500002207 */ /* 0x000fe40000000000 */
[----:B---3--:R-:W-:Y:S01]  /*0fa0*/  @P2 FSEL R2, R8, R2, P0 ;  /* 0x0000000208022208 */ /* 0x008fe20000000000 */
[----:B------:R-:W-:Y:S01]  /*0fb0*/  LDS.64 R4, [UR4+0x60] ;  /* 0x00006004ff047984 */ /* 0x000fe20008000a00 */
[----:B--2---:R-:W-:Y:S02]  /*0fc0*/  ISETP.GE.AND P1, PT, R13, R0, PT ;  /* 0x000000000d00720c */ /* 0x004fe40003f26270 */
[----:B------:R-:W-:Y:S01]  /*0fd0*/  @P2 FSEL R3, R9, R3, P0 ;  /* 0x0000000309032208 */ /* 0x000fe20000000000 */
[----:B------:R-:W-:-:S04]  /*0fe0*/  @P2 IMAD.MOV.U32 R8, RZ, RZ, R2 ;  /* 0x000000ffff082224 */ /* 0x000fc800078e0002 */
[----:B------:R-:W-:Y:S02]  /*0ff0*/  @P2 IMAD.MOV.U32 R9, RZ, RZ, R3 ;  /* 0x000000ffff092224 */ /* 0x000fe400078e0003 */
[----:B------:R-:W0:Y:S04]  /*1000*/  LDS.64 R2, [UR4+0x50] ;  /* 0x00005004ff027984 */ /* 0x000e280008000a00 */
[----:B-----5:R-:W-:-:S06]  /*1010*/  DSETP.EQ.AND P0, PT, R8, R10, !P1 ;  /* 0x0000000a0800722a */ /* 0x020fcc0004f02000 */
[----:B------:R-:W-:-:S06]  /*1020*/  DSETP.LT.OR P0, PT, R10, R8, P0 ;  /* 0x000000080a00722a */ /* 0x000fcc0000701400 */
[----:B------:R-:W-:Y:S02]  /*1030*/  SEL R0, R13, R0, P0 ;  /* 0x000000000d007207 */ /* 0x000fe40000000000 */
[----:B------:R-:W-:Y:S01]  /*1040*/  FSEL R8, R10, R8, P0 ;  /* 0x000000080a087208 */ /* 0x000fe20000000000 */
[----:B------:R-:W-:Y:S01]  /*1050*/  LDS R13, [UR4+0x68] ;  /* 0x00006804ff0d7984 */ /* 0x000fe20008000800 */
[----:B------:R-:W-:Y:S02]  /*1060*/  ISETP.GE.AND P1, PT, R15, R0, PT ;  /* 0x000000000f00720c */ /* 0x000fe40003f26270 */
[----:B------:R-:W-:Y:S02]  /*1070*/  FSEL R9, R11, R9, P0 ;  /* 0x000000090b097208 */ /* 0x000fe40000000000 */
[----:B------:R-:W1:Y:S09]  /*1080*/  LDS R11, [UR4+0x58] ;  /* 0x00005804ff0b7984 */ /* 0x000e720008000800 */
[----:B----4-:R-:W-:-:S06]  /*1090*/  DSETP.EQ.AND P0, PT, R8, R6, !P1 ;  /* 0x000000060800722a */ /* 0x010fcc0004f02000 */
[----:B------:R-:W-:-:S06]  /*10a0*/  DSETP.LT.OR P0, PT, R6, R8, P0 ;  /* 0x000000080600722a */ /* 0x000fcc0000701400 */
[----:B------:R-:W-:Y:S02]  /*10b0*/  SEL R0, R15, R0, P0 ;  /* 0x000000000f007207 */ /* 0x000fe40000000000 */
[----:B------:R-:W-:Y:S01]  /*10c0*/  FSEL R6, R6, R8, P0 ;  /* 0x0000000806067208 */ /* 0x000fe20000000000 */
[----:B------:R-:W-:Y:S01]  /*10d0*/  LDS R15, [UR4+0x78] ;  /* 0x00007804ff0f7984 */ /* 0x000fe20008000800 */
[----:B------:R-:W-:Y:S02]  /*10e0*/  ISETP.GE.AND P1, PT, R17, R0, PT ;  /* 0x000000001100720c */ /* 0x000fe40003f26270 */
[----:B------:R-:W-:Y:S02]  /*10f0*/  FSEL R7, R7, R9, P0 ;  /* 0x0000000907077208 */ /* 0x000fe40000000000 */
[----:B------:R-:W2:Y:S09]  /*1100*/  LDS.64 R8, [UR4+0x70] ;  /* 0x00007004ff087984 */ /* 0x000eb20008000a00 */
[----:B0-----:R-:W-:-:S06]  /*1110*/  DSETP.EQ.AND P0, PT, R6, R2, !P1 ;  /* 0x000000020600722a */ /* 0x001fcc0004f02000 */
[----:B------:R-:W-:-:S06]  /*1120*/  DSETP.LT.OR P0, PT, R2, R6, P0 ;  /* 0x000000060200722a */ /* 0x000fcc0000701400 */
[----:B------:R-:W-:Y:S02]  /*1130*/  SEL R0, R17, R0, P0 ;  /* 0x0000000011007207 */ /* 0x000fe40000000000 */
[----:B------:R-:W-:Y:S02]  /*1140*/  FSEL R2, R2, R6, P0 ;  /* 0x0000000602027208 */ /* 0x000fe40000000000 */
[----:B-1----:R-:W-:Y:S02]  /*1150*/  ISETP.GE.AND P1, PT, R11, R0, PT ;  /* 0x000000000b00720c */ /* 0x002fe40003f26270 */
[----:B------:R-:W-:Y:S02]  /*1160*/  FSEL R3, R3, R7, P0 ;  /* 0x0000000703037208 */ /* 0x000fe40000000000 */
[----:B------:R-:W0:Y:S09]  /*1170*/  LDS.64 R6, [UR4+0x80] ;  /* 0x00008004ff067984 */ /* 0x000e320008000a00 */
[----:B------:R-:W-:-:S06]  /*1180*/  DSETP.EQ.AND P0, PT, R2, R4, !P1 ;  /* 0x000000040200722a */ /* 0x000fcc0004f02000 */
[----:B------:R-:W-:-:S06]  /*1190*/  DSETP.LT.OR P0, PT, R4, R2, P0 ;  /* 0x000000020400722a */ /* 0x000fcc0000701400 */
[----:B------:R-:W-:Y:S02]  /*11a0*/  SEL R0, R11, R0, P0 ;  /* 0x000000000b007207 */ /* 0x000fe40000000000 */
[----:B------:R-:W-:Y:S02]  /*11b0*/  FSEL R2, R4, R2, P0 ;  /* 0x0000000204027208 */ /* 0x000fe40000000000 */
[----:B------:R-:W-:Y:S02]  /*11c0*/  ISETP.GE.AND P1, PT, R13, R0, PT ;  /* 0x000000000d00720c */ /* 0x000fe40003f26270 */
[----:B------:R-:W-:-:S11]  /*11d0*/  FSEL R3, R5, R3, P0 ;  /* 0x0000000305037208 */ /* 0x000fd60000000000 */
[----:B--2---:R-:W-:-:S06]  /*11e0*/  DSETP.EQ.AND P0, PT, R2, R8, !P1 ;  /* 0x000000080200722a */ /* 0x004fcc0004f02000 */
[----:B------:R-:W-:-:S06]  /*11f0*/  DSETP.LT.OR P0, PT, R8, R2, P0 ;  /* 0x000000020800722a */ /* 0x000fcc0000701400 */
[----:B------:R-:W-:Y:S02]  /*1200*/  SEL R0, R13, R0, P0 ;  /* 0x000000000d007207 */ /* 0x000fe40000000000 */
[----:B------:R-:W-:Y:S02]  /*1210*/  FSEL R2, R8, R2, P0 ;  /* 0x0000000208027208 */ /* 0x000fe40000000000 */
[----:B------:R-:W-:Y:S02]  /*1220*/  ISETP.GE.AND P1, PT, R15, R0, PT ;  /* 0x000000000f00720c */ /* 0x000fe40003f26270 */
[----:B------:R-:W-:-:S11]  /*1230*/  FSEL R3, R9, R3, P0 ;  /* 0x0000000309037208 */ /* 0x000fd60000000000 */
[----:B0-----:R-:W-:-:S06]  /*1240*/  DSETP.EQ.AND P0, PT, R2, R6, !P1 ;  /* 0x000000060200722a */ /* 0x001fcc0004f02000 */
[----:B------:R-:W-:-:S06]  /*1250*/  DSETP.LT.OR P0, PT, R6, R2, P0 ;  /* 0x000000020600722a */ /* 0x000fcc0000701400 */
[----:B------:R-:W-:Y:S02]  /*1260*/  FSEL R2, R6, R2, P0 ;  /* 0x0000000206027208 */ /* 0x000fe40000000000 */
[----:B------:R-:W-:Y:S02]  /*1270*/  FSEL R3, R7, R3, P0 ;  /* 0x0000000307037208 */ /* 0x000fe40000000000 */
[----:B------:R-:W-:Y:S01]  /*1280*/  SEL R5, R15, R0, P0 ;  /* 0x000000000f057207 */ /* 0x000fe20000000000 */
[----:B------:R-:W-:Y:S06]  /*1290*/  BRA `(.L_x_22) ;  /* 0x0000002000c87947 */ /* 0x000fec0003800000 */
.L_x_11:
[----:B------:R-:W1:Y:S01]  /*12a0*/  S2R R10, SR_LANEID ;  /* 0x00000000000a7919 */ /* 0x000e620000000000 */
[----:B0-----:R-:W-:Y:S01]  /*12b0*/  LOP3.LUT R6, R0, 0x3e0, RZ, 0xc0, !PT ;  /* 0x000003e000067812 */ /* 0x001fe200078ec0ff */
[----:B------:R-:W-:Y:S03]  /*12c0*/  BSSY.RECONVERGENT B1, `(.L_x_23) ;  /* 0x0000026000017945 */ /* 0x000fe60003800200 */
[----:B------:R-:W-:Y:S01]  /*12d0*/  LOP3.LUT R9, RZ, R6, RZ, 0x33, !PT ;  /* 0x00000006ff097212 */ /* 0x000fe200078e33ff */
[----:B------:R-:W-:-:S05]  /*12e0*/  VIADD R7, R6, 0x20 ;  /* 0x0000002006077836 */ /* 0x000fca0000000000 */
[----:B------:R-:W-:Y:S01]  /*12f0*/  ISETP.GT.AND P0, PT, R7, R4, PT ;  /* 0x000000040700720c */ /* 0x000fe20003f04270 */
[----:B------:R-:W-:-:S05]  /*1300*/  IMAD.IADD R7, R9, 0x1, R4 ;  /* 0x0000000109077824 */ /* 0x000fca00078e0204 */
[----:B------:R-:W-:Y:S02]  /*1310*/  SEL R7, R7, 0x1f, P0 ;  /* 0x0000001f07077807 */ /* 0x000fe40000000000 */
[C---:B-1----:R-:W-:Y:S01]  /*1320*/  ISETP.NE.AND P1, PT, R10.reuse, RZ, PT ;  /* 0x000000ff0a00720c */ /* 0x042fe20003f25270 */
[C---:B------:R-:W-:Y:S01]  /*1330*/  VIADD R6, R10.reuse, 0x2 ;  /* 0x000000020a067836 */ /* 0x040fe20000000000 */
[----:B------:R-:W-:-:S04]  /*1340*/  ISETP.GE.AND P0, PT, R10, R7, PT ;  /* 0x000000070a00720c */ /* 0x000fc80003f06270 */
[----:B------:R-:W-:Y:S01]  /*1350*/  ISETP.GT.AND P5, PT, R6, R7, PT ;  /* 0x000000070600720c */ /* 0x000fe20003fa4270 */
[----:B------:R-:W-:-:S05]  /*1360*/  VIADD R6, R10, 0x8 ;  /* 0x000000080a067836 */ /* 0x000fca0000000000 */
[----:B------:R-:W-:Y:S01]  /*1370*/  ISETP.GT.AND P3, PT, R6, R7, PT ;  /* 0x000000070600720c */ /* 0x000fe20003f64270 */
[----:B------:R-:W0:Y:S01]  /*1380*/  @!P1 S2R R11, SR_CgaCtaId ;  /* 0x00000000000b9919 */ /* 0x000e220000008800 */
[----:B------:R-:W-:Y:S02]  /*1390*/  @!P1 MOV R8, 0x400 ;  /* 0x0000040000089802 */ /* 0x000fe40000000f00 */
[----:B------:R-:W-:-:S04]  /*13a0*/  @!P1 SHF.R.U32.HI R9, RZ, 0x1, R0 ;  /* 0x00000001ff099819 */ /* 0x000fc80000011600 */
[----:B------:R-:W-:Y:S02]  /*13b0*/  @!P1 LOP3.LUT R9, R9, 0x1f0, RZ, 0xc0, !PT ;  /* 0x000001f009099812 */ /* 0x000fe400078ec0ff */
[----:B0-----:R-:W-:Y:S01]  /*13c0*/  @!P1 LEA R12, R11, R8, 0x18 ;  /* 0x000000080b0c9211 */ /* 0x001fe200078ec0ff */
[C---:B------:R-:W-:Y:S02]  /*13d0*/  VIADD R8, R10.reuse, 0x4 ;  /* 0x000000040a087836 */ /* 0x040fe40000000000 */
[----:B------:R-:W-:Y:S02]  /*13e0*/  VIADD R10, R10, 0x10 ;  /* 0x000000100a0a7836 */ /* 0x000fe40000000000 */
[----:B------:R-:W-:Y:S01]  /*13f0*/  @!P1 IMAD.IADD R6, R9, 0x1, R12 ;  /* 0x0000000109069824 */ /* 0x000fe200078e020c */
[-C--:B------:R-:W-:Y:S01]  /*1400*/  ISETP.GT.AND P4, PT, R8, R7.reuse, PT ;  /* 0x000000070800720c */ /* 0x080fe20003f84270 */
[----:B-----5:R0:W1:Y:S01]  /*1410*/  SHFL.DOWN PT, R9, R3, 0x1, R7 ;  /* 0x0820000003097989 */ /* 0x02006200000e0007 */
[----:B------:R-:W-:Y:S01]  /*1420*/  ISETP.GT.AND P2, PT, R10, R7, PT ;  /* 0x000000070a00720c */ /* 0x000fe20003f44270 */
[----:B------:R-:W-:-:S02]  /*1430*/  IMAD.MOV.U32 R12, RZ, RZ, R5 ;  /* 0x000000ffff0c7224 */ /* 0x000fc400078e0005 */
[----:B------:R0:W2:Y:S04]  /*1440*/  SHFL.DOWN PT, R10, R5, 0x1, R7 ;  /* 0x08200000050a7989 */ /* 0x0000a800000e0007 */
[----:B------:R0:W3:Y:S01]  /*1450*/  SHFL.DOWN PT, R8, R2, 0x1, R7 ;  /* 0x0820000002087989 */ /* 0x0000e200000e0007 */
[----:B------:R-:W-:Y:S05]  /*1460*/  @P0 BRA `(.L_x_24) ;  /* 0x00000000002c0947 */ /* 0x000fea0003800000 */
[----:B-1-3--:R-:W-:Y:S01]  /*1470*/  DSETP.GT.AND P6, PT, R2, R8, PT ;  /* 0x000000080200722a */ /* 0x00afe20003fc4000 */
[----:B--2---:R-:W-:-:S13]  /*1480*/  IMAD.MOV.U32 R12, RZ, RZ, R10 ;  /* 0x000000ffff0c7224 */ /* 0x004fda00078e000a */
[----:B------:R-:W-:-:S13]  /*1490*/  @!P6 ISETP.GE.AND P0, PT, R10, R5, PT ;  /* 0x000000050a00e20c */ /* 0x000fda0003f06270 */
[----:B------:R-:W-:-:S06]  /*14a0*/  @!P6 DSETP.EQ.AND P0, PT, R2, R8, !P0 ;  /* 0x000000080200e22a */ /* 0x000fcc0004702000 */
[----:B------:R-:W-:Y:S02]  /*14b0*/  @!P6 SEL R12, R10, R5, P0 ;  /* 0x000000050a0ce207 */ /* 0x000fe40000000000 */
[----:B0-----:R-:W-:Y:S01]  /*14c0*/  @!P6 FSEL R5, R8, R2, P0 ;  /* 0x000000020805e208 */ /* 0x001fe20000000000 */
[----:B------:R-:W-:Y:S01]  /*14d0*/  IMAD.MOV.U32 R2, RZ, RZ, R8 ;  /* 0x000000ffff027224 */ /* 0x000fe200078e0008 */
[----:B------:R-:W-:Y:S01]  /*14e0*/  @!P6 FSEL R10, R9, R3, P0 ;  /* 0x00000003090ae208 */ /* 0x000fe20000000000 */
[----:B------:R-:W-:Y:S02]  /*14f0*/  IMAD.MOV.U32 R3, RZ, RZ, R9 ;  /* 0x000000ffff037224 */ /* 0x000fe400078e0009 */
[----:B------:R-:W-:Y:S02]  /*1500*/  @!P6 IMAD.MOV.U32 R2, RZ, RZ, R5 ;  /* 0x000000ffff02e224 */ /* 0x000fe400078e0005 */
[----:B------:R-:W-:-:S07]  /*1510*/  @!P6 IMAD.MOV.U32 R3, RZ, RZ, R10 ;  /* 0x000000ffff03e224 */ /* 0x000fce00078e000a */
.L_x_24:
[----:B------:R-:W-:Y:S05]  /*1520*/  BSYNC.RECONVERGENT B1 ;  /* 0x0000000000017941 */ /* 0x000fea0003800200 */
.L_x_23:
[----:B0-----:R0:W4:Y:S01]  /*1530*/  SHFL.DOWN PT, R5, R12, 0x2, R7 ;  /* 0x084000000c057989 */ /* 0x00112200000e0007 */
[----:B------:R-:W-:Y:S01]  /*1540*/  BSSY.RECONVERGENT B1, `(.L_x_25) ;  /* 0x0000012000017945 */ /* 0x000fe20003800200 */
[----:B------:R-:W-:Y:S02]  /*1550*/  IMAD.MOV.U32 R14, RZ, RZ, R12 ;  /* 0x000000ffff0e7224 */ /* 0x000fe400078e000c */
[----:B--2---:R0:W2:Y:S01]  /*1560*/  SHFL.DOWN PT, R10, R2, 0x2, R7 ;  /* 0x08400000020a7989 */ /* 0x0040a200000e0007 */
[----:B---3--:R-:W-:Y:S02]  /*1570*/  IMAD.MOV.U32 R8, RZ, RZ, R2 ;  /* 0x000000ffff087224 */ /* 0x008fe400078e0002 */
[----:B-1----:R-:W-:Y:S01]  /*1580*/  IMAD.MOV.U32 R9, RZ, RZ, R3 ;  /* 0x000000ffff097224 */ /* 0x002fe200078e0003 */
[----:B------:R0:W1:Y:S01]  /*1590*/  SHFL.DOWN PT, R11, R3, 0x2, R7 ;  /* 0x08400000030b7989 */ /* 0x00006200000e0007 */
[----:B------:R-:W-:Y:S05]  /*15a0*/  @P5 BRA `(.L_x_26) ;  /* 0x00000000002c5947 */ /* 0x000fea0003800000 */
[----:B-12---:R-:W-:Y:S01]  /*15b0*/  DSETP.GT.AND P5, PT, R2, R10, PT ;  /* 0x0000000a0200722a */ /* 0x006fe20003fa4000 */
[----:B----4-:R-:W-:Y:S02]  /*15c0*/  IMAD.MOV.U32 R14, RZ, RZ, R5 ;  /* 0x000000ffff0e7224 */ /* 0x010fe400078e0005 */
        /* <DEDUP_REMOVED lines=9> */
.L_x_26:
[----:B------:R-:W-:Y:S05]  /*1660*/  BSYNC.RECONVERGENT B1 ;  /* 0x0000000000017941 */ /* 0x000fea0003800200 */
.L_x_25:
[----:B----4-:R3:W4:Y:S01]  /*1670*/  SHFL.DOWN PT, R5, R14, 0x4, R7 ;  /* 0x088000000e057989 */ /* 0x01072200000e0007 */
[----:B------:R-:W-:Y:S01]  /*1680*/  BSSY.RECONVERGENT B1, `(.L_x_27) ;  /* 0x0000012000017945 */ /* 0x000fe20003800200 */
[----:B0-----:R-:W-:Y:S02]  /*1690*/  IMAD.MOV.U32 R12, RZ, RZ, R14 ;  /* 0x000000ffff0c7224 */ /* 0x001fe400078e000e */
[----:B--2---:R3:W0:Y:S01]  /*16a0*/  SHFL.DOWN PT, R10, R8, 0x4, R7 ;  /* 0x08800000080a7989 */ /* 0x00462200000e0007 */
[----:B------:R-:W-:Y:S02]  /*16b0*/  IMAD.MOV.U32 R2, RZ, RZ, R8 ;  /* 0x000000ffff027224 */ /* 0x000fe400078e0008 */
[----:B------:R-:W-:Y:S01]  /*16c0*/  IMAD.MOV.U32 R3, RZ, RZ, R9 ;  /* 0x000000ffff037224 */ /* 0x000fe200078e0009 */
[----:B-1----:R3:W1:Y:S01]  /*16d0*/  SHFL.DOWN PT, R11, R9, 0x4, R7 ;  /* 0x08800000090b7989 */ /* 0x00266200000e0007 */
[----:B------:R-:W-:Y:S05]  /*16e0*/  @P4 BRA `(.L_x_28) ;  /* 0x00000000002c4947 */ /* 0x000fea0003800000 */
[----:B01----:R-:W-:Y:S01]  /*16f0*/  DSETP.GT.AND P4, PT, R8, R10, PT ;  /* 0x0000000a0800722a */ /* 0x003fe20003f84000 */
[----:B----4-:R-:W-:Y:S02]  /*1700*/  IMAD.MOV.U32 R12, RZ, RZ, R5 ;  /* 0x000000ffff0c7224 */ /* 0x010fe400078e0005 */
[----:B------:R-:W-:Y:S02]  /*1710*/  IMAD.MOV.U32 R2, RZ, RZ, R10 ;  /* 0x000000ffff027224 */ /* 0x000fe400078e000a */
[----:B------:R-:W-:-:S09]  /*1720*/  IMAD.MOV.U32 R3, RZ, RZ, R11 ;  /* 0x000000ffff037224 */ /* 0x000fd200078e000b */
[----:B------:R-:W-:-:S13]  /*1730*/  @!P4 ISETP.GE.AND P0, PT, R5, R14, PT ;  /* 0x0000000e0500c20c */ /* 0x000fda0003f06270 */
[----:B------:R-:W-:-:S06]  /*1740*/  @!P4 DSETP.EQ.AND P0, PT, R8, R10, !P0 ;  /* 0x0000000a0800c22a */ /* 0x000fcc0004702000 */
[----:B------:R-:W-:Y:S02]  /*1750*/  @!P4 SEL R12, R5, R14, P0 ;  /* 0x0000000e050cc207 */ /* 0x000fe40000000000 */
[----:B------:R-:W-:Y:S02]  /*1760*/  @!P4 FSEL R5, R10, R8, P0 ;  /* 0x000000080a05c208 */ /* 0x000fe40000000000 */
[----:B---3--:R-:W-:-:S03]  /*1770*/  @!P4 FSEL R8, R11, R9, P0 ;  /* 0x000000090b08c208 */ /* 0x008fc60000000000 */
[----:B------:R-:W-:Y:S02]  /*1780*/  @!P4 IMAD.MOV.U32 R2, RZ, RZ, R5 ;  /* 0x000000ffff02c224 */ /* 0x000fe400078e0005 */
[----:B------:R-:W-:-:S07]  /*1790*/  @!P4 IMAD.MOV.U32 R3, RZ, RZ, R8 ;  /* 0x000000ffff03c224 */ /* 0x000fce00078e0008 */
.L_x_28:
[----:B------:R-:W-:Y:S05]  /*17a0*/  BSYNC.RECONVERGENT B1 ;  /* 0x0000000000017941 */ /* 0x000fea0003800200 */
.L_x_27:
[----:B----4-:R2:W4:Y:S01]  /*17b0*/  SHFL.DOWN PT, R5, R12, 0x8, R7 ;  /* 0x090000000c057989 */ /* 0x01052200000e0007 */
[----:B------:R-:W-:Y:S01]  /*17c0*/  BSSY.RECONVERGENT B1, `(.L_x_29) ;  /* 0x0000012000017945 */ /* 0x000fe20003800200 */
[----:B---3--:R-:W-:Y:S02]  /*17d0*/  IMAD.MOV.U32 R14, RZ, RZ, R12 ;  /* 0x000000ffff0e7224 */ /* 0x008fe400078e000c */
[----:B0-----:R2:W0:Y:S01]  /*17e0*/  SHFL.DOWN PT, R10, R2, 0x8, R7 ;  /* 0x09000000020a7989 */ /* 0x00142200000e0007 */
        /* <DEDUP_REMOVED lines=10> */
[----:B--2---:R-:W-:Y:S02]  /*1890*/  @!P3 FSEL R2, R10, R2, P0 ;  /* 0x000000020a02b208 */ /* 0x004fe40000000000 */
[----:B------:R-:W-:Y:S02]  /*18a0*/  @!P3 FSEL R3, R11, R3, P0 ;  /* 0x000000030b03b208 */ /* 0x000fe40000000000 */
[----:B------:R-:W-:Y:S01]  /*18b0*/  @!P3 SEL R14, R5, R12, P0 ;  /* 0x0000000c050eb207 */ /* 0x000fe20000000000 */
[----:B------:R-:W-:Y:S02]  /*18c0*/  @!P3 IMAD.MOV.U32 R8, RZ, RZ, R2 ;  /* 0x000000ffff08b224 */ /* 0x000fe400078e0002 */
[----:B------:R-:W-:-:S07]  /*18d0*/  @!P3 IMAD.MOV.U32 R9, RZ, RZ, R3 ;  /* 0x000000ffff09b224 */ /* 0x000fce00078e0003 */
.L_x_30:
[----:B------:R-:W-:Y:S05]  /*18e0*/  BSYNC.RECONVERGENT B1 ;  /* 0x0000000000017941 */ /* 0x000fea0003800200 */
.L_x_29:
[----:B------:R3:W3:Y:S01]  /*18f0*/  SHFL.DOWN PT, R13, R14, 0x10, R7 ;  /* 0x0a0000000e0d7989 */ /* 0x0006e200000e0007 */
[----:B------:R-:W-:Y:S01]  /*1900*/  BSSY.RECONVERGENT B1, `(.L_x_31) ;  /* 0x0000012000017945 */ /* 0x000fe20003800200 */
[----:B----4-:R-:W-:Y:S02]  /*1910*/  IMAD.MOV.U32 R5, RZ, RZ, R14 ;  /* 0x000000ffff057224 */ /* 0x010fe400078e000e */
[----:B0-----:R0:W4:Y:S01]  /*1920*/  SHFL.DOWN PT, R10, R8, 0x10, R7 ;  /* 0x0a000000080a7989 */ /* 0x00112200000e0007 */
[----:B--2---:R-:W-:Y:S02]  /*1930*/  IMAD.MOV.U32 R2, RZ, RZ, R8 ;  /* 0x000000ffff027224 */ /* 0x004fe400078e0008 */
[----:B------:R-:W-:Y:S01]  /*1940*/  IMAD.MOV.U32 R3, RZ, RZ, R9 ;  /* 0x000000ffff037224 */ /* 0x000fe200078e0009 */
[----:B-1----:R0:W1:Y:S01]  /*1950*/  SHFL.DOWN PT, R11, R9, 0x10, R7 ;  /* 0x0a000000090b7989 */ /* 0x00206200000e0007 */
[----:B------:R-:W-:Y:S05]  /*1960*/  @P2 BRA `(.L_x_32) ;  /* 0x00000000002c2947 */ /* 0x000fea0003800000 */
[----:B-1--4-:R-:W-:Y:S01]  /*1970*/  DSETP.GT.AND P2, PT, R8, R10, PT ;  /* 0x0000000a0800722a */ /* 0x012fe20003f44000 */
[----:B---3--:R-:W-:Y:S02]  /*1980*/  IMAD.MOV.U32 R5, RZ, RZ, R13 ;  /* 0x000000ffff057224 */ /* 0x008fe400078e000d */
        /* <DEDUP_REMOVED lines=9> */
.L_x_32:
[----:B------:R-:W-:Y:S05]  /*1a20*/  BSYNC.RECONVERGENT B1 ;  /* 0x0000000000017941 */ /* 0x000fea0003800200 */
.L_x_31:
[----:B------:R-:W-:Y:S01]  /*1a30*/  ISETP.GE.AND P0, PT, R4, 0x21, PT ;  /* 0x000000210400780c */ /* 0x000fe20003f06270 */
[----:B------:R2:W-:Y:S03]  /*1a40*/  @!P1 STS [R6+0x8], R5 ;  /* 0x0000080506009388 */ /* 0x0005e60000000800 */
[----:B------:R-:W-:Y:S01]  /*1a50*/  ISETP.NE.OR P0, PT, R0, RZ, !P0 ;  /* 0x000000ff0000720c */ /* 0x000fe20004705670 */
[----:B------:R2:W-:Y:S01]  /*1a60*/  @!P1 STS.64 [R6+0x10], R2 ;  /* 0x0000100206009388 */ /* 0x0005e20000000a00 */
[----:B------:R-:W-:Y:S11]  /*1a70*/  BAR.SYNC.DEFER_BLOCKING 0x0 ;  /* 0x0000000000007b1d */ /* 0x000ff60000010000 */
[----:B--2---:R-:W-:Y:S05]  /*1a80*/  @P0 BRA `(.L_x_22) ;  /* 0x0000001800cc0947 */ /* 0x004fea0003800000 */
[----:B------:R-:W2:Y:S01]  /*1a90*/  S2UR UR5, SR_CgaCtaId ;  /* 0x00000000000579c3 */ /* 0x000ea20000008800 */
[----:B------:R-:W-:Y:S01]  /*1aa0*/  UMOV UR4, 0x400 ;  /* 0x0000040000047882 */ /* 0x000fe20000000000 */
[----:B------:R-:W-:Y:S01]  /*1ab0*/  ISETP.GE.U32.AND P2, PT, R4, 0x41, PT ;  /* 0x000000410400780c */ /* 0x000fe20003f46070 */
[----:B--2---:R-:W-:-:S09]  /*1ac0*/  ULEA UR4, UR5, UR4, 0x18 ;  /* 0x0000000405047291 */ /* 0x004fd2000f8ec0ff */
[----:B0--3--:R-:W0:Y:S04]  /*1ad0*/  LDS.64 R6, [UR4+0x20] ;  /* 0x00002004ff067984 */ /* 0x009e280008000a00 */
[----:B------:R-:W2:Y:S01]  /*1ae0*/  LDS R0, [UR4+0x18] ;  /* 0x00001804ff007984 */ /* 0x000ea20008000800 */
[----:B0-----:R-:W-:-:S14]  /*1af0*/  DSETP.GEU.AND P1, PT, R6, R2, PT ;  /* 0x000000020600722a */ /* 0x001fdc0003f2e000 */
[----:B--2---:R-:W-:-:S13]  /*1b00*/  @P1 ISETP.GE.AND P0, PT, R0, R5, PT ;  /* 0x000000050000120c */ /* 0x004fda0003f06270 */
[----:B------:R-:W-:-:S06]  /*1b10*/  @P1 DSETP.EQ.AND P0, PT, R2, R6, !P0 ;  /* 0x000000060200122a */ /* 0x000fcc0004702000 */
[----:B------:R-:W-:Y:S02]  /*1b20*/  @P1 FSEL R2, R6, R2, P0 ;  /* 0x0000000206021208 */ /* 0x000fe40000000000 */
[----:B------:R-:W-:Y:S02]  /*1b30*/  @P1 FSEL R3, R7, R3, P0 ;  /* 0x0000000307031208 */ /* 0x000fe40000000000 */
[----:B------:R-:W-:Y:S01]  /*1b40*/  @P1 SEL R0, R0, R5, P0 ;  /* 0x0000000500001207 */ /* 0x000fe20000000000 */
[----:B------:R-:W-:Y:S02]  /*1b50*/  @P1 IMAD.MOV.U32 R6, RZ, RZ, R2 ;  /* 0x000000ffff061224 */ /* 0x000fe400078e0002 */
[----:B------:R-:W-:Y:S02]  /*1b60*/  @P1 IMAD.MOV.U32 R7, RZ, RZ, R3 ;  /* 0x000000ffff071224 */ /* 0x000fe400078e0003 */
[----:B------:R-:W-:Y:S02]  /*1b70*/  IMAD.MOV.U32 R5, RZ, RZ, R0 ;  /* 0x000000ffff057224 */ /* 0x000fe400078e0000 */
[----:B------:R-:W-:-:S02]  /*1b80*/  IMAD.MOV.U32 R2, RZ, RZ, R6 ;  /* 0x000000ffff027224 */ /* 0x000fc400078e0006 */
[----:B------:R-:W-:Y:S01]  /*1b90*/  IMAD.MOV.U32 R3, RZ, RZ, R7 ;  /* 0x000000ffff037224 */ /* 0x000fe200078e0007 */
[----:B------:R-:W-:Y:S06]  /*1ba0*/  @!P2 BRA `(.L_x_22) ;  /* 0x000000180084a947 */ /* 0x000fec0003800000 */
[----:B------:R-:W0:Y:S01]  /*1bb0*/  LDS R5, [UR4+0x28] ;  /* 0x00002804ff057984 */ /* 0x000e220008000800 */
[----:B------:R-:W-:-:S03]  /*1bc0*/  ISETP.GE.U32.AND P1, PT, R4, 0x61, PT ;  /* 0x000000610400780c */ /* 0x000fc60003f26070 */
[----:B------:R-:W2:Y:S01]  /*1bd0*/  LDS.64 R2, [UR4+0x30] ;  /* 0x00003004ff027984 */ /* 0x000ea20008000a00 */
[----:B0-----:R-:W-:-:S13]  /*1be0*/  ISETP.GE.AND P0, PT, R5, R0, PT ;  /* 0x000000000500720c */ /* 0x001fda0003f06270 */
[----:B--2---:R-:W-:-:S06]  /*1bf0*/  DSETP.EQ.AND P0, PT, R6, R2, !P0 ;  /* 0x000000020600722a */ /* 0x004fcc0004702000 */
[----:B------:R-:W-:-:S06]  /*1c00*/  DSETP.LT.OR P0, PT, R2, R6, P0 ;  /* 0x000000060200722a */ /* 0x000fcc0000701400 */
[----:B------:R-:W-:Y:S02]  /*1c10*/  FSEL R2, R2, R6, P0 ;  /* 0x0000000602027208 */ /* 0x000fe40000000000 */
[----:B------:R-:W-:Y:S02]  /*1c20*/  FSEL R3, R3, R7, P0 ;  /* 0x0000000703037208 */ /* 0x000fe40000000000 */
[----:B------:R-:W-:Y:S01]  /*1c30*/  SEL R5, R5, R0, P0 ;  /* 0x0000000005057207 */ /* 0x000fe20000000000 */
        /* <DEDUP_REMOVED lines=41> */
[----:B------:R-:W0:Y:S04]  /*1ed0*/  LDS R0, [UR4+0x78] ;  /* 0x00007804ff007984 */ /* 0x000e280008000800 */
[----:B------:R-:W2:Y:S01]  /*1ee0*/  LDS.64 R6, [UR4+0x80] ;  /* 0x00008004ff067984 */ /* 0x000ea20008000a00 */
[----:B0-----:R-:W-:-:S13]  /*1ef0*/  ISETP.GE.AND P0, PT, R0, R5, PT ;  /* 0x000000050000720c */ /* 0x001fda0003f06270 */
[----:B--2---:R-:W-:-:S06]  /*1f00*/  DSETP.EQ.AND P0, PT, R2, R6, !P0 ;  /* 0x000000060200722a */ /* 0x004fcc0004702000 */
[----:B------:R-:W-:-:S06]  /*1f10*/  DSETP.LT.OR P0, PT, R6, R2, P0 ;  /* 0x000000020600722a */ /* 0x000fcc0000701400 */
[----:B------:R-:W-:Y:S02]  /*1f20*/  FSEL R2, R6, R2, P0 ;  /* 0x0000000206027208 */ /* 0x000fe40000000000 */
[----:B------:R-:W-:Y:S02]  /*1f30*/  FSEL R3, R7, R3, P0 ;  /* 0x0000000307037208 */ /* 0x000fe40000000000 */
[----:B------:R-:W-:Y:S01]  /*1f40*/  SEL R5, R0, R5, P0 ;  /* 0x0000000500057207 */ /* 0x000fe20000000000 */
[----:B------:R-:W-:Y:S06]  /*1f50*/  BRA `(.L_x_22) ;  /* 0x0000001400987947 */ /* 0x000fec0003800000 */
.L_x_2:
[----:B------:R-:W0:Y:S01]  /*1f60*/  S2R R0, SR_TID.X ;  /* 0x0000000000007919 */ /* 0x000e220000002100 */
[----:B------:R-:W0:Y:S02]  /*1f70*/  LDC.64 R6, c[0x0][0x380] ;  /* 0x0000e000ff067b82 */ /* 0x000e240000000a00 */
[----:B0-----:R-:W-:-:S05]  /*1f80*/  IMAD.WIDE.U32 R6, R0, 0x10, R6 ;  /* 0x0000001000067825 */ /* 0x001fca00078e0006 */
[----:B------:R-:W2:Y:S04]  /*1f90*/  LDG.E.64.CONSTANT R2, desc[UR8][R6.64+0x8] ;  /* 0x0000080806027981 */ /* 0x000ea8000c1e9b00 */
[----:B------:R-:W2:Y:S04]  /*1fa0*/  LDG.E.64.CONSTANT R8, desc[UR8][R6.64+0x1008] ;  /* 0x0010080806087981 */ /* 0x000ea8000c1e9b00 */
[----:B------:R0:W5:Y:S04]  /*1fb0*/  LDG.E.CONSTANT R5, desc[UR8][R6.64+0x1000] ;  /* 0x0010000806057981 */ /* 0x000168000c1e9900 */
[----:B------:R0:W5:Y:S04]  /*1fc0*/  LDG.E.CONSTANT R15, desc[UR8][R6.64+0x2000] ;  /* 0x00200008060f7981 */ /* 0x000168000c1e9900 */
[----:B------:R0:W5:Y:S04]  /*1fd0*/  LDG.E.CONSTANT R17, desc[UR8][R6.64+0x3000] ;  /* 0x0030000806117981 */ /* 0x000168000c1e9900 */
[----:B------:R0:W5:Y:S04]  /*1fe0*/  LDG.E.64.CONSTANT R10, desc[UR8][R6.64+0x2008] ;  /* 0x00200808060a7981 */ /* 0x000168000c1e9b00 */
[----:B------:R0:W5:Y:S01]  /*1ff0*/  LDG.E.64.CONSTANT R12, desc[UR8][R6.64+0x3008] ;  /* 0x00300808060c7981 */ /* 0x000162000c1e9b00 */
[----:B------:R-:W-:Y:S01]  /*2000*/  BSSY.RECONVERGENT B1, `(.L_x_33) ;  /* 0x000000a000017945 */ /* 0x000fe20003800200 */
[----:B--2---:R-:W-:-:S14]  /*2010*/  DSETP.GEU.AND P0, PT, R8, R2, PT ;  /* 0x000000020800722a */ /* 0x004fdc0003f0e000 */
[----:B0-----:R-:W-:Y:S05]  /*2020*/  @!P0 BRA `(.L_x_34) ;  /* 0x0000000000108947 */ /* 0x001fea0003800000 */
[----:B------:R-:W2:Y:S02]  /*2030*/  LDG.E.CONSTANT R4, desc[UR8][R6.64] ;  /* 0x0000000806047981 */ /* 0x000ea4000c1e9900 */
[----:B--2--5:R-:W-:-:S13]  /*2040*/  ISETP.GE.AND P0, PT, R5, R4, PT ;  /* 0x000000040500720c */ /* 0x024fda0003f06270 */
[----:B------:R-:W-:-:S14]  /*2050*/  DSETP.NEU.OR P0, PT, R2, R8, P0 ;  /* 0x000000080200722a */ /* 0x000fdc000070d400 */
[----:B------:R-:W-:Y:S05]  /*2060*/  @P0 BRA `(.L_x_35) ;  /* 0x00000000000c0947 */ /* 0x000fea0003800000 */
.L_x_34:
[----:B-----5:R-:W-:Y:S02]  /*2070*/  IMAD.MOV.U32 R4, RZ, RZ, R5 ;  /* 0x000000ffff047224 */ /* 0x020fe400078e0005 */
[----:B------:R-:W-:Y:S02]  /*2080*/  IMAD.MOV.U32 R2, RZ, RZ, R8 ;  /* 0x000000ffff027224 */ /* 0x000fe400078e0008 */
[----:B------:R-:W-:-:S07]  /*2090*/  IMAD.MOV.U32 R3, RZ, RZ, R9 ;  /* 0x000000ffff037224 */ /* 0x000fce00078e0009 */
.L_x_35:
[----:B------:R-:W-:Y:S05]  /*20a0*/  BSYNC.RECONVERGENT B1 ;  /* 0x0000000000017941 */ /* 0x000fea0003800200 */
.L_x_33:
[----:B------:R-:W-:Y:S01]  /*20b0*/  ISETP.GE.AND P0, PT, R15, R4, PT ;  /* 0x000000040f00720c */ /* 0x000fe20003f06270 */
[----:B------:R-:W-:Y:S01]  /*20c0*/  UISETP.GE.U32.AND UP0, UPT, UR4, 0x800, UPT ;  /* 0x000008000400788c */ /* 0x000fe2000bf06070 */
[----:B------:R-:W-:-:S11]  /*20d0*/  IMAD.MOV.U32 R5, RZ, RZ, 0x400 ;  /* 0x00000400ff057424 */ /* 0x000fd600078e00ff */
[----:B------:R-:W-:-:S06]  /*20e0*/  DSETP.NEU.OR P0, PT, R2, R10, P0 ;  /* 0x0000000a0200722a */ /* 0x000fcc000070d400 */
[----:B------:R-:W-:-:S14]  /*20f0*/  DSETP.LEU.AND P1, PT, R2, R10, P0 ;  /* 0x0000000a0200722a */ /* 0x000fdc000072b000 */
[----:B------:R-:W-:Y:S02]  /*2100*/  @!P1 IMAD.MOV.U32 R4, RZ, RZ, R15 ;  /* 0x000000ffff049224 */ /* 0x000fe400078e000f */
[----:B------:R-:W-:Y:S02]  /*2110*/  @!P1 IMAD.MOV.U32 R2, RZ, RZ, R10 ;  /* 0x000000ffff029224 */ /* 0x000fe400078e000a */
[----:B------:R-:W-:Y:S01]  /*2120*/  @!P1 IMAD.MOV.U32 R3, RZ, RZ, R11 ;  /* 0x000000ffff039224 */ /* 0x000fe200078e000b */
[----:B------:R-:W-:-:S13]  /*2130*/  ISETP.GE.AND P0, PT, R17, R4, PT ;  /* 0x000000041100720c */ /* 0x000fda0003f06270 */
[----:B------:R-:W-:-:S06]  /*2140*/  DSETP.NEU.OR P0, PT, R2, R12, P0 ;  /* 0x0000000c0200722a */ /* 0x000fcc000070d400 */
[----:B------:R-:W-:-:S14]  /*2150*/  DSETP.LEU.AND P0, PT, R2, R12, P0 ;  /* 0x0000000c0200722a */ /* 0x000fdc000070b000 */
[----:B------:R-:W-:Y:S02]  /*2160*/  @!P0 IMAD.MOV.U32 R2, RZ, RZ, R12 ;  /* 0x000000ffff028224 */ /* 0x000fe400078e000c */
[----:B------:R-:W-:Y:S02]  /*2170*/  @!P0 IMAD.MOV.U32 R3, RZ, RZ, R13 ;  /* 0x000000ffff038224 */ /* 0x000fe400078e000d */
[----:B------:R-:W-:Y:S01]  /*2180*/  @!P0 IMAD.MOV.U32 R4, RZ, RZ, R17 ;  /* 0x000000ffff048224 */ /* 0x000fe200078e0011 */
[----:B------:R-:W-:Y:S06]  /*2190*/  BRA.U !UP0, `(.L_x_36) ;  /* 0x0000000108ac7547 */ /* 0x000fec000b800000 */
[----:B------:R-:W-:Y:S01]  /*21a0*/  IMAD.MOV.U32 R5, RZ, RZ, 0x400 ;  /* 0x00000400ff057424 */ /* 0x000fe200078e00ff */
[----:B------:R-:W0:Y:S01]  /*21b0*/  LDCU UR5, c[0x0][0x390] ;  /* 0x00007200ff0577ac */ /* 0x000e220008000800 */
[----:B------:R-:W-:-:S12]  /*21c0*/  UIADD3 UR6, UPT, UPT, UR4, -0x400, URZ ;  /* 0xfffffc0004067890 */ /* 0x000fd8000fffe0ff */
.L_x_38:
[----:B------:R-:W-:-:S05]  /*21d0*/  IMAD.WIDE R8, R5, 0x10, R6 ;  /* 0x0000001005087825 */ /* 0x000fca00078e0206 */
[----:B------:R-:W2:Y:S04]  /*21e0*/  LDG.E.CONSTANT R19, desc[UR8][R8.64] ;  /* 0x0000000808137981 */ /* 0x000ea8000c1e9900 */
[----:B------:R-:W3:Y:S04]  /*21f0*/  LDG.E.64.CONSTANT R10, desc[UR8][R8.64+0x8] ;  /* 0x00000808080a7981 */ /* 0x000ee8000c1e9b00 */
[----:B------:R-:W4:Y:S04]  /*2200*/  LDG.E.CONSTANT R21, desc[UR8][R8.64+0x1000] ;  /* 0x0010000808157981 */ /* 0x000f28000c1e9900 */
[----:B------:R-:W5:Y:S04]  /*2210*/  LDG.E.64.CONSTANT R12, desc[UR8][R8.64+0x1008] ;  /* 0x00100808080c7981 */ /* 0x000f68000c1e9b00 */
[----:B------:R-:W5:Y:S04]  /*2220*/  LDG.E.CONSTANT R23, desc[UR8][R8.64+0x2000] ;  /* 0x0020000808177981 */ /* 0x000f68000c1e9900 */
[----:B------:R-:W5:Y:S04]  /*2230*/  LDG.E.64.CONSTANT R14, desc[UR8][R8.64+0x2008] ;  /* 0x00200808080e7981 */ /* 0x000f68000c1e9b00 */
[----:B------:R-:W5:Y:S04]  /*2240*/  LDG.E.CONSTANT R25, desc[UR8][R8.64+0x3000] ;  /* 0x0030000808197981 */ /* 0x000f68000c1e9900 */
[----:B------:R1:W5:Y:S01]  /*2250*/  LDG.E.64.CONSTANT R16, desc[UR8][R8.64+0x3008] ;  /* 0x0030080808107981 */ /* 0x000362000c1e9b00 */
[----:B0-----:R-:W-:-:S02]  /*2260*/  UMOV UR4, UR5 ;  /* 0x0000000500047c82 */ /* 0x001fc40008000000 */
[----:B-1----:R-:W-:Y:S02]  /*2270*/  IADD3 R8, PT, PT, -R5, UR4, RZ ;  /* 0x0000000405087c10 */ /* 0x002fe4000fffe1ff */
[----:B--2---:R-:W-:-:S13]  /*2280*/  ISETP.GE.AND P0, PT, R19, R4, PT ;  /* 0x000000041300720c */ /* 0x004fda0003f06270 */
[----:B---3--:R-:W-:-:S06]  /*2290*/  DSETP.NEU.OR P0, PT, R2, R10, P0 ;  /* 0x0000000a0200722a */ /* 0x008fcc000070d400 */
[----:B------:R-:W-:-:S14]  /*22a0*/  DSETP.LEU.AND P1, PT, R2, R10, P0 ;  /* 0x0000000a0200722a */ /* 0x000fdc000072b000 */
[----:B------:R-:W-:Y:S02]  /*22b0*/  @!P1 IMAD.MOV.U32 R4, RZ, RZ, R19 ;  /* 0x000000ffff049224 */ /* 0x000fe400078e0013 */
[----:B------:R-:W-:Y:S02]  /*22c0*/  @!P1 IMAD.MOV.U32 R2, RZ, RZ, R10 ;  /* 0x000000ffff029224 */ /* 0x000fe400078e000a */
[----:B------:R-:W-:Y:S01]  /*22d0*/  @!P1 IMAD.MOV.U32 R3, RZ, RZ, R11 ;  /* 0x000000ffff039224 */ /* 0x000fe200078e000b */
[----:B----4-:R-:W-:-:S13]  /*22e0*/  ISETP.GE.AND P0, PT, R21, R4, PT ;  /* 0x000000041500720c */ /* 0x010fda0003f06270 */
[----:B-----5:R-:W-:-:S06]  /*22f0*/  DSETP.NEU.OR P0, PT, R2, R12, P0 ;  /* 0x0000000c0200722a */ /* 0x020fcc000070d400 */
        /* <DEDUP_REMOVED lines=10> */
[----:B------:R-:W-:Y:S02]  /*23a0*/  ISETP.GE.AND P0, PT, R25, R4, PT ;  /* 0x000000041900720c */ /* 0x000fe40003f06270 */
[----:B------:R-:W-:-:S11]  /*23b0*/  ISETP.GE.AND P1, PT, R8, 0x400, PT ;  /* 0x000004000800780c */ /* 0x000fd60003f26270 */
[----:B------:R-:W-:-:S06]  /*23c0*/  DSETP.NEU.OR P0, PT, R2, R16, P0 ;  /* 0x000000100200722a */ /* 0x000fcc000070d400 */
[----:B------:R-:W-:-:S14]  /*23d0*/  DSETP.LEU.AND P0, PT, R2, R16, P0 ;  /* 0x000000100200722a */ /* 0x000fdc000070b000 */
[----:B------:R-:W-:Y:S02]  /*23e0*/  @!P0 IMAD.MOV.U32 R2, RZ, RZ, R16 ;  /* 0x000000ffff028224 */ /* 0x000fe400078e0010 */
[----:B------:R-:W-:Y:S02]  /*23f0*/  @!P0 IMAD.MOV.U32 R3, RZ, RZ, R17 ;  /* 0x000000ffff038224 */ /* 0x000fe400078e0011 */
[----:B------:R-:W-:Y:S01]  /*2400*/  @!P0 IMAD.MOV.U32 R4, RZ, RZ, R25 ;  /* 0x000000ffff048224 */ /* 0x000fe200078e0019 */
[----:B------:R-:W-:Y:S06]  /*2410*/  @!P1 BRA `(.L_x_37) ;  /* 0x0000000400a89947 */ /* 0x000fec0003800000 */
[----:B------:R-:W-:-:S05]  /*2420*/  VIADD R5, R5, 0x400 ;  /* 0x0000040005057836 */ /* 0x000fca0000000000 */
[----:B------:R-:W-:-:S13]  /*2430*/  ISETP.GT.AND P0, PT, R5, UR6, PT ;  /* 0x0000000605007c0c */ /* 0x000fda000bf04270 */
[----:B------:R-:W-:Y:S05]  /*2440*/  @!P0 BRA `(.L_x_38) ;  /* 0xfffffffc00608947 */ /* 0x000fea000383ffff */
.L_x_36:
[----:B------:R-:W-:-:S13]  /*2450*/  ISETP.GE.AND P0, PT, R5, UR4, PT ;  /* 0x0000000405007c0c */ /* 0x000fda000bf06270 */
[----:B------:R-:W-:Y:S05]  /*2460*/  @P0 BRA `(.L_x_37) ;  /* 0x0000000400940947 */ /* 0x000fea0003800000 */
[----:B------:R-:W-:Y:S01]  /*2470*/  IADD3 R7, PT, PT, -R5, UR4, RZ ;  /* 0x0000000405077c10 */ /* 0x000fe2000fffe1ff */
[----:B------:R-:W-:Y:S03]  /*2480*/  BSSY.RECONVERGENT B1, `(.L_x_37) ;  /* 0x0000063000017945 */ /* 0x000fe60003800200 */
[----:B------:R-:W-:-:S13]  /*2490*/  ISETP.GE.AND P0, PT, R0, R7, PT ;  /* 0x000000070000720c */ /* 0x000fda0003f06270 */
[----:B------:R-:W-:Y:S05]  /*24a0*/  @P0 BRA `(.L_x_39) ;  /* 0x0000000400800947 */ /* 0x000fea0003800000 */
[----:B------:R-:W-:Y:S01]  /*24b0*/  LOP3.LUT R6, RZ, R0, RZ, 0x33, !PT ;  /* 0x00000000ff067212 */ /* 0x000fe200078e33ff */
[----:B------:R-:W-:Y:S03]  /*24c0*/  BSSY.RECONVERGENT B2, `(.L_x_40) ;  /* 0x0000023000027945 */ /* 0x000fe60003800200 */
[----:B------:R-:W-:-:S04]  /*24d0*/  IADD3 R10, PT, PT, -R5, UR4, R6 ;  /* 0x00000004050a7c10 */ /* 0x000fc8000fffe106 */
[C---:B------:R-:W-:Y:S02]  /*24e0*/  LOP3.LUT R6, R10.reuse, 0x300, RZ, 0xc0, !PT ;  /* 0x000003000a067812 */ /* 0x040fe400078ec0ff */
[----:B------:R-:W-:Y:S02]  /*24f0*/  ISETP.GE.U32.AND P2, PT, R10, 0x300, PT ;  /* 0x000003000a00780c */ /* 0x000fe40003f46070 */
[----:B------:R-:W-:Y:S01]  /*2500*/  ISETP.NE.AND P0, PT, R6, 0x300, PT ;  /* 0x000003000600780c */ /* 0x000fe20003f05270 */
[----:B------:R-:W-:-:S12]  /*2510*/  IMAD.MOV.U32 R6, RZ, RZ, R0 ;  /* 0x000000ffff067224 */ /* 0x000fd800078e0000 */
[----:B------:R-:W-:Y:S05]  /*2520*/  @!P0 BRA `(.L_x_41) ;  /* 0x0000000000708947 */ /* 0x000fea0003800000 */
[----:B------:R-:W0:Y:S01]  /*2530*/  LDC.64 R8, c[0x0][0x380] ;  /* 0x0000e000ff087b82 */ /* 0x000e220000000a00 */
[----:B------:R-:W-:Y:S01]  /*2540*/  LEA.HI R6, R10, 0x1, RZ, 0x18 ;  /* 0x000000010a067811 */ /* 0x000fe200078fc0ff */
[----:B------:R-:W-:Y:S02]  /*2550*/  IMAD.MOV.U32 R17, RZ, RZ, R4 ;  /* 0x000000ffff117224 */ /* 0x000fe400078e0004 */
[----:B------:R-:W-:Y:S01]  /*2560*/  IMAD.MOV.U32 R10, RZ, RZ, R2 ;  /* 0x000000ffff0a7224 */ /* 0x000fe200078e0002 */
[----:B------:R-:W-:Y:S01]  /*2570*/  LOP3.LUT R4, R6, 0x3, RZ, 0xc0, !PT ;  /* 0x0000000306047812 */ /* 0x000fe200078ec0ff */
[----:B------:R-:W-:Y:S02]  /*2580*/  IMAD.MOV.U32 R11, RZ, RZ, R3 ;  /* 0x000000ffff0b7224 */ /* 0x000fe400078e0003 */
[----:B------:R-:W-:Y:S02]  /*2590*/  IMAD.IADD R15, R0, 0x1, R5 ;  /* 0x00000001000f7824 */ /* 0x000fe400078e0205 */
[----:B------:R-:W-:-:S02]  /*25a0*/  IMAD.MOV.U32 R6, RZ, RZ, R0 ;  /* 0x000000ffff067224 */ /* 0x000fc400078e0000 */
[----:B------:R-:W-:-:S07]  /*25b0*/  IMAD.MOV R14, RZ, RZ, -R4 ;  /* 0x000000ffff0e7224 */ /* 0x000fce00078e0a04 */
.L_x_42:
[----:B0-----:R-:W-:-:S05]  /*25c0*/  IMAD.WIDE.U32 R12, R15, 0x10, R8 ;  /* 0x000000100f0c7825 */ /* 0x001fca00078e0008 */
[----:B------:R-:W2:Y:S04]  /*25d0*/  LDG.E.64.CONSTANT R2, desc[UR8][R12.64+0x8] ;  /* 0x000008080c027981 */ /* 0x000ea8000c1e9b00 */
[----:B------:R-:W3:Y:S01]  /*25e0*/  LDG.E.CONSTANT R4, desc[UR8][R12.64] ;  /* 0x000000080c047981 */ /* 0x000ee2000c1e9900 */
[----:B------:R-:W-:Y:S02]  /*25f0*/  VIADD R14, R14, 0x1 ;  /* 0x000000010e0e7836 */ /* 0x000fe40000000000 */
[----:B------:R-:W-:Y:S02]  /*2600*/  VIADD R6, R6, 0x100 ;  /* 0x0000010006067836 */ /* 0x000fe40000000000 */
[----:B------:R-:W-:Y:S01]  /*2610*/  VIADD R15, R15, 0x100 ;  /* 0x000001000f0f7836 */ /* 0x000fe20000000000 */
[----:B------:R-:W-:Y:S01]  /*2620*/  ISETP.NE.AND P3, PT, R14, RZ, PT ;  /* 0x000000ff0e00720c */ /* 0x000fe20003f65270 */
        /* <DEDUP_REMOVED lines=12> */
.L_x_41:
[----:B------:R-:W-:Y:S05]  /*26f0*/  BSYNC.RECONVERGENT B2 ;  /* 0x0000000000027941 */ /* 0x000fea0003800200 */
.L_x_40:
[----:B------:R-:W-:Y:S05]  /*2700*/  @!P2 BRA `(.L_x_39) ;  /* 0x0000000000e8a947 */ /* 0x000fea0003800000 */
[----:B------:R-:W0:Y:S01]  /*2710*/  LDCU.64 UR6, c[0x0][0x380] ;  /* 0x00007000ff0677ac */ /* 0x000e220008000a00 */
[----:B------:R-:W1:Y:S01]  /*2720*/  LDC.64 R8, c[0x0][0x380] ;  /* 0x0000e000ff087b82 */ /* 0x000e620000000a00 */
[C---:B------:R-:W-:Y:S01]  /*2730*/  IADD3 R17, P0, PT, R6.reuse, R5, RZ ;  /* 0x0000000506117210 */ /* 0x040fe20007f1e0ff */
[----:B------:R-:W-:-:S04]  /*2740*/  IMAD.IADD R5, R6, 0x1, R5 ;  /* 0x0000000106057824 */ /* 0x000fc800078e0205 */
[----:B------:R-:W-:Y:S01]  /*2750*/  IMAD.X R10, RZ, RZ, RZ, P0 ;  /* 0x000000ffff0a7224 */ /* 0x000fe200000e06ff */
[----:B0-----:R-:W-:-:S04]  /*2760*/  LEA R16, P1, R17, UR6, 0x4 ;  /* 0x0000000611107c11 */ /* 0x001fc8000f8220ff */
[----:B------:R-:W-:Y:S02]  /*2770*/  IADD3 R16, P0, PT, R16, 0x3008, RZ ;  /* 0x0000300810107810 */ /* 0x000fe40007f1e0ff */
[----:B------:R-:W-:-:S05]  /*2780*/  LEA.HI.X R17, R17, UR7, R10, 0x4, P1 ;  /* 0x0000000711117c11 */ /* 0x000fca00088f240a */
[----:B------:R-:W-:-:S07]  /*2790*/  IMAD.X R17, RZ, RZ, R17, P0 ;  /* 0x000000ffff117224 */ /* 0x000fce00000e0611 */
.L_x_43:
[----:B-1----:R-:W-:-:S05]  /*27a0*/  IMAD.WIDE.U32 R12, R5, 0x10, R8 ;  /* 0x00000010050c7825 */ /* 0x002fca00078e0008 */
[----:B------:R-:W2:Y:S04]  /*27b0*/  LDG.E.64.CONSTANT R10, desc[UR8][R12.64+0x8] ;  /* 0x000008080c0a7981 */ /* 0x000ea8000c1e9b00 */
[----:B------:R0:W3:Y:S02]  /*27c0*/  LDG.E.CONSTANT R21, desc[UR8][R12.64] ;  /* 0x000000080c157981 */ /* 0x0000e4000c1e9900 */
[----:B0-----:R-:W-:Y:S02]  /*27d0*/  IMAD.MOV.U32 R12, RZ, RZ, R16 ;  /* 0x000000ffff0c7224 */ /* 0x001fe400078e0010 */
[----:B------:R-:W-:-:S05]  /*27e0*/  IMAD.MOV.U32 R13, RZ, RZ, R17 ;  /* 0x000000ffff0d7224 */ /* 0x000fca00078e0011 */
[----:B------:R-:W4:Y:S04]  /*27f0*/  LDG.E.64.CONSTANT R16, desc[UR8][R12.64+-0x2000] ;  /* 0xffe000080c107981 */ /* 0x000f28000c1e9b00 */
[----:B------:R-:W5:Y:S04]  /*2800*/  LDG.E.CONSTANT R18, desc[UR8][R12.64+-0x2008] ;  /* 0xffdff8080c127981 */ /* 0x000f68000c1e9900 */
[----:B------:R-:W5:Y:S04]  /*2810*/  LDG.E.64.CONSTANT R14, desc[UR8][R12.64+-0x1000] ;  /* 0xfff000080c0e7981 */ /* 0x000f68000c1e9b00 */
[----:B------:R-:W5:Y:S01]  /*2820*/  LDG.E.CONSTANT R19, desc[UR8][R12.64+-0x1008] ;  /* 0xffeff8080c137981 */ /* 0x000f62000c1e9900 */
[----:B--2---:R-:W-:-:S14]  /*2830*/  DSETP.GT.AND P1, PT, R2, R10, PT ;  /* 0x0000000a0200722a */ /* 0x004fdc0003f24000 */
        /* <DEDUP_REMOVED lines=10> */
[----:B-----5:R-:W-:-:S13]  /*28e0*/  @!P1 ISETP.GE.AND P0, PT, R18, R21, PT ;  /* 0x000000151200920c */ /* 0x020fda0003f06270 */
        /* <DEDUP_REMOVED lines=15> */
[----:B------:R-:W-:Y:S02]  /*29e0*/  ISETP.GE.AND P2, PT, R6, R7, PT ;  /* 0x000000070600720c */ /* 0x000fe40003f46270 */
[----:B------:R-:W-:Y:S01]  /*29f0*/  IADD3 R16, P3, PT, R12, 0x4000, RZ ;  /* 0x000040000c107810 */ /* 0x000fe20007f7e0ff */
[----:B------:R-:W-:-:S04]  /*2a00*/  VIADD R5, R5, 0x400 ;  /* 0x0000040005057836 */ /* 0x000fc80000000000 */
        /* <DEDUP_REMOVED lines=10> */
.L_x_39:
[----:B------:R-:W-:Y:S05]  /*2ab0*/  BSYNC.RECONVERGENT B1 ;  /* 0x0000000000017941 */ /* 0x000fea0003800200 */
.L_x_37:
[----:B------:R-:W0:Y:S01]  /*2ac0*/  S2R R11, SR_LANEID ;  /* 0x00000000000b7919 */ /* 0x000e220000000000 */
[----:B------:R-:W-:Y:S01]  /*2ad0*/  BSSY.RECONVERGENT B1, `(.L_x_44) ;  /* 0x0000017000017945 */ /* 0x000fe20003800200 */
[----:B------:R-:W-:Y:S01]  /*2ae0*/  IMAD.MOV.U32 R10, RZ, RZ, R4 ;  /* 0x000000ffff0a7224 */ /* 0x000fe200078e0004 */
[----:B------:R1:W2:Y:S01]  /*2af0*/  SHFL.DOWN PT, R5, R4, 0x1, 0x1f ;  /* 0x08201f0004057f89 */ /* 0x0002a200000e0000 */
[----:B------:R-:W-:Y:S02]  /*2b00*/  IMAD.MOV.U32 R6, RZ, RZ, R2 ;  /* 0x000000ffff067224 */ /* 0x000fe400078e0002 */
[----:B------:R-:W-:Y:S01]  /*2b10*/  IMAD.MOV.U32 R7, RZ, RZ, R3 ;  /* 0x000000ffff077224 */ /* 0x000fe200078e0003 */
[----:B------:R1:W3:Y:S04]  /*2b20*/  SHFL.DOWN PT, R8, R2, 0x1, 0x1f ;  /* 0x08201f0002087f89 */ /* 0x0002e800000e0000 */
[----:B------:R1:W4:Y:S01]  /*2b30*/  SHFL.DOWN PT, R9, R3, 0x1, 0x1f ;  /* 0x08201f0003097f89 */ /* 0x00032200000e0000 */
[----:B0-----:R-:W-:-:S02]  /*2b40*/  ISETP.GT.AND P0, PT, R11, 0x1e, PT ;  /* 0x0000001e0b00780c */ /* 0x001fc40003f04270 */
[C---:B------:R-:W-:Y:S02]  /*2b50*/  ISETP.GT.AND P4, PT, R11.reuse, 0x1d, PT ;  /* 0x0000001d0b00780c */ /* 0x040fe40003f84270 */
[C---:B------:R-:W-:Y:S02]  /*2b60*/  ISETP.GT.AND P2, PT, R11.reuse, 0x1b, PT ;  /* 0x0000001b0b00780c */ /* 0x040fe40003f44270 */
[----:B------:R-:W-:-:S07]  /*2b70*/  ISETP.GT.AND P1, PT, R11, 0x17, PT ;  /* 0x000000170b00780c */ /* 0x000fce0003f24270 */
[----:B-1234-:R-:W-:Y:S06]  /*2b80*/  @P0 BRA `(.L_x_45) ;  /* 0x00000000002c0947 */ /* 0x01efec0003800000 */
        /* <DEDUP_REMOVED lines=11> */
.L_x_45:
[----:B------:R-:W-:Y:S05]  /*2c40*/  BSYNC.RECONVERGENT B1 ;  /* 0x0000000000017941 */ /* 0x000fea0003800200 */
.L_x_44:
        /* <DEDUP_REMOVED lines=19> */
.L_x_47:
[----:B------:R-:W-:Y:S05]  /*2d80*/  BSYNC.RECONVERGENT B1 ;  /* 0x0000000000017941 */ /* 0x000fea0003800200 */
.L_x_46:
        /* <DEDUP_REMOVED lines=19> */
.L_x_49:
[----:B------:R-:W-:Y:S05]  /*2ec0*/  BSYNC.RECONVERGENT B1 ;  /* 0x0000000000017941 */ /* 0x000fea0003800200 */
.L_x_48:
        /* <DEDUP_REMOVED lines=19> */
.L_x_51:
[----:B------:R-:W-:Y:S05]  /*3000*/  BSYNC.RECONVERGENT B1 ;  /* 0x0000000000017941 */ /* 0x000fea0003800200 */
.L_x_50:
        /* <DEDUP_REMOVED lines=26> */
.L_x_53:
[----:B------:R-:W-:Y:S05]  /*31b0*/  BSYNC.RECONVERGENT B1 ;  /* 0x0000000000017941 */ /* 0x000fea0003800200 */
.L_x_52:
        /* <DEDUP_REMOVED lines=63> */
[----:B------:R-:W-:-:S07]  /*35b0*/  SEL R5, R15, R0, P0 ;  /* 0x000000000f057207 */ /* 0x000fce0000000000 */
.L_x_22:
[----:B------:R-:W-:Y:S05]  /*35c0*/  BSYNC.RECONVERGENT B0 ;  /* 0x0000000000007941 */ /* 0x000fea0003800200 */
.L_x_1:
[----:B------:R-:W5:Y:S02]  /*35d0*/  S2R R0, SR_TID.X ;  /* 0x0000000000007919 */ /* 0x000f640000002100 */
[----:B-----5:R-:W-:-:S13]  /*35e0*/  ISETP.NE.AND P0, PT, R0, RZ, PT ;  /* 0x000000ff0000720c */ /* 0x020fda0003f05270 */
[----:B------:R-:W-:Y:S05]  /*35f0*/  @P0 EXIT ;  /* 0x000000000000094d */ /* 0x000fea0003800000 */
[----:B01-34-:R-:W0:Y:S02]  /*3600*/  LDC.64 R6, c[0x0][0x388] ;  /* 0x0000e200ff067b82 */ /* 0x01be240000000a00 */
[----:B0-----:R-:W-:Y:S04]  /*3610*/  STG.E.64 desc[UR8][R6.64+0x8], R2 ;  /* 0x0000080206007986 */ /* 0x001fe8000c101b08 */
[----:B------:R-:W-:Y:S01]  /*3620*/  STG.E desc[UR8][R6.64], R5 ;  /* 0x0000000506007986 */ /* 0x000fe2000c101908 */
[----:B------:R-:W-:Y:S05]  /*3630*/  EXIT ;  /* 0x000000000000794d */ /* 0x000fea0003800000 */
.L_x_54:
[----:B------:R-:W-:-:S00]  /*3640*/  BRA `(.L_x_54) ;  /* 0xfffffffc00fc7947 */ /* 0x000fc0000383ffff */
[----:B------:R-:W-:-:S00]  /*3650*/  NOP ;  /* 0x0000000000007918 */ /* 0x000fc00000000000 */
        /* <DEDUP_REMOVED lines=10> */
.L_x_1730:


//--------------------- .text._ZN3cub18CUB_300001_SM_10006detail6reduce18DeviceReduceKernelINS2_10policy_hubINS0_12KeyValuePairIidEEiNS0_6ArgMinEE10Policy1000ENS0_21ArgIndexInputIteratorIPdidEEiS7_S6_N4cuda3std3__410__identityEEEvT0_PT3_T1_NS0_13GridEvenShareISK_EET2_T4_ --------------------------
	.section	.text._ZN3cub18CUB_300001_SM_10006detail6reduce18DeviceReduceKernelINS2_10policy_hubINS0_12KeyValuePairIidEEiNS0_6ArgMinEE10Policy1000ENS0_21ArgIndexInputIteratorIPdidEEiS7_S6_N4cuda3std3__410__identityEEEvT0_PT3_T1_NS0_13GridEvenShareISK_EET2_T4_,"ax",@progbits
	.align	128
        .global         _ZN3cub18CUB_300001_SM_10006detail6reduce18DeviceReduceKernelINS2_10policy_hubINS0_12KeyValuePairIidEEiNS0_6ArgMinEE10Policy1000ENS0_21ArgIndexInputIteratorIPdidEEiS7_S6_N4cuda3std3__410__identityEEEvT0_PT3_T1_NS0_13GridEvenShareISK_EET2_T4_
        .type           _ZN3cub18CUB_300001_SM_10006detail6reduce18DeviceReduceKernelINS2_10policy_hubINS0_12KeyValuePairIidEEiNS0_6ArgMinEE10Policy1000ENS0_21ArgIndexInputIteratorIPdidEEiS7_S6_N4cuda3std3__410__identityEEEvT0_PT3_T1_NS0_13GridEvenShareISK_EET2_T4_,@function
        .size           _ZN3cub18CUB_300001_SM_10006detail6reduce18DeviceReduceKernelINS2_10policy_hubINS0_12KeyValuePairIidEEiNS0_6ArgMinEE10Policy1000ENS0_21ArgIndexInputIteratorIPdidEEiS7_S6_N4cuda3std3__410__identityEEEvT0_PT3_T1_NS0_13GridEvenShareISK_EET2_T4_,(.L_x_1731 - _ZN3cub18CUB_300001_SM_10006detail6reduce18DeviceReduceKernelINS2_10policy_hubINS0_12KeyValuePairIidEEiNS0_6ArgMinEE10Policy1000ENS0_21ArgIndexInputIteratorIPdidEEiS7_S6_N4cuda3std3__410__identityEEEvT0_PT3_T1_NS0_13GridEvenShareISK_EET2_T4_)
        .other          _ZN3cub18CUB_300001_SM_10006detail6reduce18DeviceReduceKernelINS2_10policy_hubINS0_12KeyValuePairIidEEiNS0_6ArgMinEE10Policy1000ENS0_21ArgIndexInputIteratorIPdidEEiS7_S6_N4cuda3std3__410__identityEEEvT0_PT3_T1_NS0_13GridEvenShareISK_EET2_T4_,@"STO_CUDA_ENTRY STV_DEFAULT"
_ZN3cub18CUB_300001_SM_10006detail6reduce18DeviceReduceKernelINS2_10policy_hubINS0_12KeyValuePairIidEEiNS0_6ArgMinEE10Policy1000ENS0_21ArgIndexInputIteratorIPdidEEiS7_S6_N4cuda3std3__410__identityEEEvT0_PT3_T1_NS0_13GridEvenShareISK_EET2_T4_:
.text._ZN3cub18CUB_300001_SM_10006detail6reduce18DeviceReduceKernelINS2_10policy_hubINS0_12KeyValuePairIidEEiNS0_6ArgMinEE10Policy1000ENS0_21ArgIndexInputIteratorIPdidEEiS7_S6_N4cuda3std3__410__identityEEEvT0_PT3_T1_NS0_13GridEvenShareISK_EET2_T4_:
[----:B------:R-:W-:Y:S01]  /*0000*/  LDC R1, c[0x0][0x37c] ;  /* 0x0000df00ff017b82 */ /* 0x000fe20000000800 */
[----:B------:R-:W0:Y:S07]  /*0010*/  S2R R0, SR_CTAID.X ;  /* 0x0000000000007919 */ /* 0x000e2e0000002500 */
[----:B------:R-:W0:Y:S01]  /*0020*/  LDC R5, c[0x0][0x3b0] ;  /* 0x0000ec00ff057b82 */ /* 0x000e220000000800 */
[----:B------:R-:W1:Y:S01]  /*0030*/  LDCU.64 UR6, c[0x0][0x358] ;  /* 0x00006b00ff0677ac */ /* 0x000e620008000a00 */
[----:B------:R-:W-:Y:S01]  /*0040*/  BSSY.RECONVERGENT B0, `(.L_x_55) ;  /* 0x000043f000007945 */ /* 0x000fe20003800200 */
[----:B0-----:R-:W-:-:S05]  /*0050*/  IMAD R22, R0, -0x400, R5 ;  /* 0xfffffc0000167824 */ /* 0x001fca00078e0205 */
[----:B------:R-:W-:-:S13]  /*0060*/  ISETP.GT.AND P0, PT, R22, 0x3ff, PT ;  /* 0x000003ff1600780c */ /* 0x000fda0003f04270 */
[----:B-1----:R-:W-:Y:S05]  /*0070*/  @P0 BRA `(.L_x_56) ;  /* 0x0000002400840947 */ /* 0x002fea0003800000 */
[----:B------:R-:W0:Y:S01]  /*0080*/  S2R R3, SR_TID.X ;  /* 0x0000000000037919 */ /* 0x000e220000002100 */
[----:B------:R-:W-:Y:S01]  /*0090*/  BSSY.RECONVERGENT B1, `(.L_x_57) ;  /* 0x000000b000017945 */ /* 0x000fe20003800200 */
[----:B0-----:R-:W-:Y:S01]  /*00a0*/  ISETP.GE.AND P0, PT, R3, R22, PT ;  /* 0x000000160300720c */ /* 0x001fe20003f06270 */
[----:B------:R-:W-:-:S12]  /*00b0*/  IMAD.MOV.U32 R7, RZ, RZ, R3 ;  /* 0x000000ffff077224 */ /* 0x000fd800078e0003 */
[----:B------:R-:W-:Y:S05]  /*00c0*/  @P0 BRA `(.L_x_58) ;  /* 0x00000000001c0947 */ /* 0x000fea0003800000 */
[----:B------:R-:W0:Y:S01]  /*00d0*/  LDC.64 R12, c[0x0][0x380] ;  /* 0x0000e000ff0c7b82 */ /* 0x000e220000000a00 */
[----:B------:R-:W1:Y:S01]  /*00e0*/  LDCU UR4, c[0x0][0x388] ;  /* 0x00007100ff0477ac */ /* 0x000e620008000800 */
[----:B------:R-:W-:-:S04]  /*00f0*/  IMAD R25, R0, 0x400, R3 ;  /* 0x0000040000197824 */ /* 0x000fc800078e0203 */
[----:B-1----:R-:W-:-:S04]  /*0100*/  VIADD R25, R25, UR4 ;  /* 0x0000000419197c36 */ /* 0x002fc80008000000 */
[----:B0-----:R-:W-:-:S06]  /*0110*/  IMAD.WIDE R12, R25, 0x8, R12 ;  /* 0x00000008190c7825 */ /* 0x001fcc00078e020c */
[----:B------:R-:W5:Y:S01]  /*0120*/  LDG.E.64 R12, desc[UR6][R12.64] ;  /* 0x000000060c0c7981 */ /* 0x000f62000c1e1b00 */
[----:B------:R-:W-:-:S07]  /*0130*/  VIADD R7, R3, 0x100 ;  /* 0x0000010003077836 */ /* 0x000fce0000000000 */
.L_x_58:
[----:B------:R-:W-:Y:S05]  /*0140*/  BSYNC.RECONVERGENT B1 ;  /* 0x0000000000017941 */ /* 0x000fea0003800200 */
.L_x_57:
[----:B------:R-:W-:Y:S01]  /*0150*/  ISETP.GE.AND P0, PT, R7, R22, PT ;  /* 0x000000160700720c */ /* 0x000fe20003f06270 */
[----:B------:R-:W-:-:S12]  /*0160*/  BSSY.RECONVERGENT B1, `(.L_x_59) ;  /* 0x00000d2000017945 */ /* 0x000fd80003800200 */
[----:B------:R-:W-:Y:S05]  /*0170*/  @P0 BRA `(.L_x_60) ;  /* 0x0000000c00400947 */ /* 0x000fea0003800000 */
[----:B------:R-:W-:Y:S01]  /*0180*/  LOP3.LUT R2, RZ, R7, RZ, 0x33, !PT ;  /* 0x00000007ff027212 */ /* 0x000fe200078e33ff */
[----:B------:R-:W0:Y:S01]  /*0190*/  LDC R11, c[0x0][0x388] ;  /* 0x0000e200ff0b7b82 */ /* 0x000e220000000800 */
[----:B------:R-:W-:Y:S03]  /*01a0*/  BSSY.RECONVERGENT B2, `(.L_x_61) ;  /* 0x0000069000027945 */ /* 0x000fe60003800200 */
[----:B------:R-:W-:-:S04]  /*01b0*/  IMAD.IADD R5, R2, 0x1, R5 ;  /* 0x0000000102057824 */ /* 0x000fc800078e0205 */
[----:B------:R-:W-:-:S05]  /*01c0*/  IMAD R2, R0, -0x400, R5 ;  /* 0xfffffc0000027824 */ /* 0x000fca00078e0205 */
[C---:B------:R-:W-:Y:S02]  /*01d0*/  ISETP.GE.U32.AND P0, PT, R2.reuse, 0x700, PT ;  /* 0x000007000200780c */ /* 0x040fe40003f06070 */
[----:B------:R-:W-:-:S04]  /*01e0*/  LEA.HI R2, R2, 0x1, RZ, 0x18 ;  /* 0x0000000102027811 */ /* 0x000fc800078fc0ff */
[----:B------:R-:W-:Y:S01]  /*01f0*/  LOP3.LUT R24, R2, 0x7, RZ, 0xc0, !PT ;  /* 0x0000000702187812 */ /* 0x000fe200078ec0ff */
[----:B0-----:R-:W-:-:S06]  /*0200*/  IMAD R4, R0, 0x400, R11 ;  /* 0x0000040000047824 */ /* 0x001fcc00078e020b */
[----:B------:R-:W-:Y:S05]  /*0210*/  @!P0 BRA `(.L_x_62) ;  /* 0x0000000400848947 */ /* 0x000fea0003800000 */
[----:B------:R-:W0:Y:S01]  /*0220*/  LDC.64 R8, c[0x0][0x380] ;  /* 0x0000e000ff087b82 */ /* 0x000e220000000a00 */
[----:B------:R-:W-:Y:S01]  /*0230*/  LOP3.LUT R23, R2, 0x1fffff8, RZ, 0xc0, !PT ;  /* 0x01fffff802177812 */ /* 0x000fe200078ec0ff */
[C---:B------:R-:W-:Y:S01]  /*0240*/  IMAD.IADD R11, R7.reuse, 0x1, R11 ;  /* 0x00000001070b7824 */ /* 0x040fe200078e020b */
[----:B------:R-:W-:Y:S01]  /*0250*/  BSSY.RECONVERGENT B3, `(.L_x_63) ;  /* 0x000005c000037945 */ /* 0x000fe20003800200 */
[----:B------:R-:W-:Y:S02]  /*0260*/  VIADD R7, R7, 0x400 ;  /* 0x0000040007077836 */ /* 0x000fe40000000000 */
[----:B------:R-:W-:Y:S02]  /*0270*/  IMAD R6, R0, 0x400, R11 ;  /* 0x0000040000067824 */ /* 0x000fe400078e020b */
[----:B------:R-:W-:Y:S01]  /*0280*/  IMAD.MOV R23, RZ, RZ, -R23 ;  /* 0x000000ffff177224 */ /* 0x000fe200078e0a17 */
[----:B0-----:R-:W-:-:S05]  /*0290*/  IADD3 R8, P0, PT, R8, 0x2000, RZ ;  /* 0x0000200008087810 */ /* 0x001fca0007f1e0ff */
[----:B------:R-:W-:-:S08]  /*02a0*/  IMAD.X R9, RZ, RZ, R9, P0 ;  /* 0x000000ffff097224 */ /* 0x000fd000000e0609 */
.L_x_64:
[----:B------:R-:W-:-:S05]  /*02b0*/  IMAD.WIDE R10, R6, 0x8, R8 ;  /* 0x00000008060a7825 */ /* 0x000fca00078e0208 */
[----:B------:R-:W2:Y:S04]  /*02c0*/  LDG.E.64 R18, desc[UR6][R10.64+-0x2000] ;  /* 0xffe000060a127981 */ /* 0x000ea8000c1e1b00 */
[----:B------:R-:W3:Y:S04]  /*02d0*/  LDG.E.64 R20, desc[UR6][R10.64+-0x1800] ;  /* 0xffe800060a147981 */ /* 0x000ee8000c1e1b00 */
[----:B------:R-:W4:Y:S04]  /*02e0*/  LDG.E.64 R14, desc[UR6][R10.64+-0x1000] ;  /* 0xfff000060a0e7981 */ /* 0x000f28000c1e1b00 */
[----:B------:R-:W4:Y:S01]  /*02f0*/  LDG.E.64 R16, desc[UR6][R10.64+-0x800] ;  /* 0xfff800060a107981 */ /* 0x000f22000c1e1b00 */
[----:B--2--5:R-:W-:-:S14]  /*0300*/  DSETP.GEU.AND P1, PT, R18, R12, PT ;  /* 0x0000000c1200722a */ /* 0x024fdc0003f2e000 */
[----:B------:R-:W-:-:S13]  /*0310*/  @P1 ISETP.GE.AND P0, PT, R6, R25, PT ;  /* 0x000000190600120c */ /* 0x000fda0003f06270 */
[----:B------:R-:W-:-:S06]  /*0320*/  @P1 DSETP.EQ.AND P0, PT, R12, R18, !P0 ;  /* 0x000000120c00122a */ /* 0x000fcc0004702000 */
[----:B------:R-:W-:Y:S02]  /*0330*/  @P1 FSEL R12, R18, R12, P0 ;  /* 0x0000000c120c1208 */ /* 0x000fe40000000000 */
[----:B------:R-:W-:-:S03]  /*0340*/  @P1 FSEL R13, R19, R13, P0 ;  /* 0x0000000d130d1208 */ /* 0x000fc60000000000 */
[----:B------:R-:W-:Y:S02]  /*0350*/  @P1 IMAD.MOV.U32 R18, RZ, RZ, R12 ;  /* 0x000000ffff121224 */ /* 0x000fe400078e000c */
[----:B------:R-:W-:Y:S02]  /*0360*/  @P1 IMAD.MOV.U32 R19, RZ, RZ, R13 ;  /* 0x000000ffff131224 */ /* 0x000fe400078e000d */
[----:B------:R-:W-:Y:S01]  /*0370*/  IMAD.MOV.U32 R13, RZ, RZ, R6 ;  /* 0x000000ffff0d7224 */ /* 0x000fe200078e0006 */
[C---:B------:R-:W-:Y:S01]  /*0380*/  @P1 SEL R13, R6.reuse, R25, P0 ;  /* 0x00000019060d1207 */ /* 0x040fe20000000000 */
[----:B------:R-:W-:Y:S02]  /*0390*/  VIADD R12, R6, 0x100 ;  /* 0x00000100060c7836 */ /* 0x000fe40000000000 */
[----:B---3--:R-:W-:-:S14]  /*03a0*/  DSETP.GEU.AND P2, PT, R20, R18, PT ;  /* 0x000000121400722a */ /* 0x008fdc0003f4e000 */
[----:B------:R-:W-:-:S13]  /*03b0*/  @P2 ISETP.GE.AND P0, PT, R12, R13, PT ;  /* 0x0000000d0c00220c */ /* 0x000fda0003f06270 */
[----:B------:R-:W-:-:S06]  /*03c0*/  @P2 DSETP.EQ.AND P0, PT, R18, R20, !P0 ;  /* 0x000000141200222a */ /* 0x000fcc0004702000 */
[----:B------:R-:W-:Y:S02]  /*03d0*/  @P2 FSEL R25, R20, R18, P0 ;  /* 0x0000001214192208 */ /* 0x000fe40000000000 */
[----:B------:R-:W-:Y:S02]  /*03e0*/  @P2 FSEL R26, R21, R19, P0 ;  /* 0x00000013151a2208 */ /* 0x000fe40000000000 */
[----:B------:R-:W2:Y:S01]  /*03f0*/  LDG.E.64 R18, desc[UR6][R10.64] ;  /* 0x000000060a127981 */ /* 0x000ea2000c1e1b00 */
[----:B------:R-:W-:Y:S01]  /*0400*/  @P2 IMAD.MOV.U32 R20, RZ, RZ, R25 ;  /* 0x000000ffff142224 */ /* 0x000fe200078e0019 */
[----:B------:R-:W-:Y:S01]  /*0410*/  @P2 SEL R12, R12, R13, P0 ;  /* 0x0000000d0c0c2207 */ /* 0x000fe20000000000 */
[----:B------:R-:W-:Y:S02]  /*0420*/  @P2 IMAD.MOV.U32 R21, RZ, RZ, R26 ;  /* 0x000000ffff152224 */ /* 0x000fe400078e001a */
[----:B------:R-:W-:-:S04]  /*0430*/  VIADD R25, R6, 0x200 ;  /* 0x0000020006197836 */ /* 0x000fc80000000000 */
[----:B----4-:R-:W-:-:S14]  /*0440*/  DSETP.GEU.AND P1, PT, R14, R20, PT ;  /* 0x000000140e00722a */ /* 0x010fdc0003f2e000 */
[----:B------:R-:W-:-:S13]  /*0450*/  @P1 ISETP.GE.AND P0, PT, R25, R12, PT ;  /* 0x0000000c1900120c */ /* 0x000fda0003f06270 */
[----:B------:R-:W-:-:S06]  /*0460*/  @P1 DSETP.EQ.AND P0, PT, R20, R14, !P0 ;  /* 0x0000000e1400122a */ /* 0x000fcc0004702000 */
[----:B------:R-:W-:Y:S02]  /*0470*/  @P1 FSEL R13, R14, R20, P0 ;  /* 0x000000140e0d1208 */ /* 0x000fe40000000000 */
[----:B------:R-:W-:Y:S02]  /*0480*/  @P1 FSEL R26, R15, R21, P0 ;  /* 0x000000150f1a1208 */ /* 0x000fe40000000000 */
[----:B------:R-:W3:Y:S01]  /*0490*/  LDG.E.64 R20, desc[UR6][R10.64+0x800] ;  /* 0x000800060a147981 */ /* 0x000ee2000c1e1b00 */
[----:B------:R-:W-:Y:S01]  /*04a0*/  @P1 IMAD.MOV.U32 R14, RZ, RZ, R13 ;  /* 0x000000ffff0e1224 */ /* 0x000fe200078e000d */
[----:B------:R-:W-:Y:S01]  /*04b0*/  @P1 SEL R25, R25, R12, P0 ;  /* 0x0000000c19191207 */ /* 0x000fe20000000000 */
[----:B------:R-:W-:Y:S01]  /*04c0*/  @P1 IMAD.MOV.U32 R15, RZ, RZ, R26 ;  /* 0x000000ffff0f1224 */ /* 0x000fe200078e001a */
[----:B------:R-:W4:Y:S01]  /*04d0*/  LDG.E.64 R12, desc[UR6][R10.64+0x1800] ;  /* 0x001800060a0c7981 */ /* 0x000f22000c1e1b00 */
[----:B------:R-:W-:-:S04]  /*04e0*/  VIADD R26, R6, 0x300 ;  /* 0x00000300061a7836 */ /* 0x000fc80000000000 */
[----:B------:R-:W-:-:S14]  /*04f0*/  DSETP.GEU.AND P2, PT, R16, R14, PT ;  /* 0x0000000e1000722a */ /* 0x000fdc0003f4e000 */
[----:B------:R-:W-:-:S13]  /*0500*/  @P2 ISETP.GE.AND P0, PT, R26, R25, PT ;  /* 0x000000191a00220c */ /* 0x000fda0003f06270 */
[----:B------:R-:W-:-:S06]  /*0510*/  @P2 DSETP.EQ.AND P0, PT, R14, R16, !P0 ;  /* 0x000000100e00222a */ /* 0x000fcc0004702000 */
[----:B------:R-:W-:Y:S02]  /*0520*/  @P2 FSEL R27, R16, R14, P0 ;  /* 0x0000000e101b2208 */ /* 0x000fe40000000000 */
[----:B------:R-:W-:Y:S02]  /*0530*/  @P2 FSEL R28, R17, R15, P0 ;  /* 0x0000000f111c2208 */ /* 0x000fe40000000000 */
[----:B------:R0:W4:Y:S01]  /*0540*/  LDG.E.64 R14, desc[UR6][R10.64+0x1000] ;  /* 0x001000060a0e7981 */ /* 0x000122000c1e1b00 */
[----:B------:R-:W-:Y:S02]  /*0550*/  @P2 IMAD.MOV.U32 R16, RZ, RZ, R27 ;  /* 0x000000ffff102224 */ /* 0x000fe400078e001b */
[----:B------:R-:W-:Y:S01]  /*0560*/  @P2 IMAD.MOV.U32 R17, RZ, RZ, R28 ;  /* 0x000000ffff112224 */ /* 0x000fe200078e001c */
[----:B------:R-:W-:Y:S01]  /*0570*/  @P2 SEL R26, R26, R25, P0 ;  /* 0x000000191a1a2207 */ /* 0x000fe20000000000 */
[C---:B------:R-:W-:Y:S02]  /*0580*/  VIADD R25, R6.reuse, 0x400 ;  /* 0x0000040006197836 */ /* 0x040fe40000000000 */
[----:B0-----:R-:W-:-:S02]  /*0590*/  VIADD R10, R6, 0x500 ;  /* 0x00000500060a7836 */ /* 0x001fc40000000000 */
[----:B------:R-:W-:Y:S02]  /*05a0*/  VIADD R23, R23, 0x8 ;  /* 0x0000000817177836 */ /* 0x000fe40000000000 */
[----:B------:R-:W-:Y:S01]  /*05b0*/  VIADD R7, R7, 0x800 ;  /* 0x0000080007077836 */ /* 0x000fe20000000000 */
[----:B--2---:R-:W-:-:S14]  /*05c0*/  DSETP.GEU.AND P1, PT, R18, R16, PT ;  /* 0x000000101200722a */ /* 0x004fdc0003f2e000 */
[----:B------:R-:W-:-:S13]  /*05d0*/  @P1 ISETP.GE.AND P0, PT, R25, R26, PT ;  /* 0x0000001a1900120c */ /* 0x000fda0003f06270 */
[----:B------:R-:W-:-:S06]  /*05e0*/  @P1 DSETP.EQ.AND P0, PT, R16, R18, !P0 ;  /* 0x000000121000122a */ /* 0x000fcc0004702000 */
[----:B------:R-:W-:Y:S02]  /*05f0*/  @P1 FSEL R16, R18, R16, P0 ;  /* 0x0000001012101208 */ /* 0x000fe40000000000 */
[----:B------:R-:W-:-:S03]  /*0600*/  @P1 FSEL R17, R19, R17, P0 ;  /* 0x0000001113111208 */ /* 0x000fc60000000000 */
[----:B------:R-:W-:Y:S02]  /*0610*/  @P1 IMAD.MOV.U32 R18, RZ, RZ, R16 ;  /* 0x000000ffff121224 */ /* 0x000fe400078e0010 */
[----:B------:R-:W-:-:S06]  /*0620*/  @P1 IMAD.MOV.U32 R19, RZ, RZ, R17 ;  /* 0x000000ffff131224 */ /* 0x000fcc00078e0011 */
[----:B---3--:R-:W-:Y:S01]  /*0630*/  DSETP.GEU.AND P2, PT, R20, R18, PT ;  /* 0x000000121400722a */ /* 0x008fe20003f4e000 */
[----:B------:R-:W-:-:S13]  /*0640*/  @P1 SEL R25, R25, R26, P0 ;  /* 0x0000001a19191207 */ /* 0x000fda0000000000 */
[----:B------:R-:W-:-:S13]  /*0650*/  @P2 ISETP.GE.AND P0, PT, R10, R25, PT ;  /* 0x000000190a00220c */ /* 0x000fda0003f06270 */
[----:B------:R-:W-:-:S06]  /*0660*/  @P2 DSETP.EQ.AND P0, PT, R18, R20, !P0 ;  /* 0x000000141200222a */ /* 0x000fcc0004702000 */
[----:B------:R-:W-:Y:S02]  /*0670*/  @P2 FSEL R11, R20, R18, P0 ;  /* 0x00000012140b2208 */ /* 0x000fe40000000000 */
[----:B------:R-:W-:-:S03]  /*0680*/  @P2 FSEL R18, R21, R19, P0 ;  /* 0x0000001315122208 */ /* 0x000fc60000000000 */
[----:B------:R-:W-:Y:S02]  /*0690*/  @P2 IMAD.MOV.U32 R20, RZ, RZ, R11 ;  /* 0x000000ffff142224 */ /* 0x000fe400078e000b */
[----:B------:R-:W-:-:S06]  /*06a0*/  @P2 IMAD.MOV.U32 R21, RZ, RZ, R18 ;  /* 0x000000ffff152224 */ /* 0x000fcc00078e0012 */
[----:B----4-:R-:W-:Y:S01]  /*06b0*/  DSETP.GEU.AND P1, PT, R14, R20, PT ;  /* 0x000000140e00722a */ /* 0x010fe20003f2e000 */
[----:B------:R-:W-:Y:S01]  /*06c0*/  VIADD R11, R6, 0x600 ;  /* 0x00000600060b7836 */ /* 0x000fe20000000000 */
[----:B------:R-:W-:-:S12]  /*06d0*/  @P2 SEL R10, R10, R25, P0 ;  /* 0x000000190a0a2207 */ /* 0x000fd80000000000 */
[----:B------:R-:W-:-:S13]  /*06e0*/  @P1 ISETP.GE.AND P0, PT, R11, R10, PT ;  /* 0x0000000a0b00120c */ /* 0x000fda0003f06270 */
[----:B------:R-:W-:-:S06]  /*06f0*/  @P1 DSETP.EQ.AND P0, PT, R20, R14, !P0 ;  /* 0x0000000e1400122a */ /* 0x000fcc0004702000 */
[----:B------:R-:W-:Y:S02]  /*0700*/  @P1 FSEL R16, R14, R20, P0 ;  /* 0x000000140e101208 */ /* 0x000fe40000000000 */
[----:B------:R-:W-:-:S03]  /*0710*/  @P1 FSEL R21, R15, R21, P0 ;  /* 0x000000150f151208 */ /* 0x000fc60000000000 */
[----:B------:R-:W-:Y:S02]  /*0720*/  @P1 IMAD.MOV.U32 R14, RZ, RZ, R16 ;  /* 0x000000ffff0e1224 */ /* 0x000fe400078e0010 */
[----:B------:R-:W-:-:S06]  /*0730*/  @P1 IMAD.MOV.U32 R15, RZ, RZ, R21 ;  /* 0x000000ffff0f1224 */ /* 0x000fcc00078e0015 */
[----:B------:R-:W-:Y:S01]  /*0740*/  DSETP.GEU.AND P2, PT, R12, R14, PT ;  /* 0x0000000e0c00722a */ /* 0x000fe20003f4e000 */
[----:B------:R-:W-:Y:S01]  /*0750*/  VIADD R25, R6, 0x700 ;  /* 0x0000070006197836 */ /* 0x000fe20000000000 */
[----:B------:R-:W-:Y:S02]  /*0760*/  @P1 SEL R11, R11, R10, P0 ;  /* 0x0000000a0b0b1207 */ /* 0x000fe40000000000 */
[----:B------:R-:W-:-:S10]  /*0770*/  ISETP.NE.AND P1, PT, R23, RZ, PT ;  /* 0x000000ff1700720c */ /* 0x000fd40003f25270 */
[----:B------:R-:W-:Y:S01]  /*0780*/  @P2 ISETP.GE.AND P0, PT, R25, R11, PT ;  /* 0x0000000b1900220c */ /* 0x000fe20003f06270 */
[----:B------:R-:W-:-:S12]  /*0790*/  VIADD R6, R6, 0x800 ;  /* 0x0000080006067836 */ /* 0x000fd80000000000 */
[----:B------:R-:W-:-:S06]  /*07a0*/  @P2 DSETP.EQ.AND P0, PT, R14, R12, !P0 ;  /* 0x0000000c0e00222a */ /* 0x000fcc0004702000 */
[----:B------:R-:W-:Y:S02]  /*07b0*/  @P2 FSEL R10, R12, R14, P0 ;  /* 0x0000000e0c0a2208 */ /* 0x000fe40000000000 */
[----:B------:R-:W-:Y:S02]  /*07c0*/  @P2 FSEL R15, R13, R15, P0 ;  /* 0x0000000f0d0f2208 */ /* 0x000fe40000000000 */
[----:B------:R-:W-:Y:S01]  /*07d0*/  @P2 SEL R25, R25, R11, P0 ;  /* 0x0000000b19192207 */ /* 0x000fe20000000000 */
[----:B------:R-:W-:Y:S02]  /*07e0*/  @P2 IMAD.MOV.U32 R12, RZ, RZ, R10 ;  /* 0x000000ffff0c2224 */ /* 0x000fe400078e000a */
[----:B------:R-:W-:Y:S01]  /*07f0*/  @P2 IMAD.MOV.U32 R13, RZ, RZ, R15 ;  /* 0x000000ffff0d2224 */ /* 0x000fe200078e000f */
[----:B------:R-:W-:Y:S06]  /*0800*/  @P1 BRA `(.L_x_64) ;  /* 0xfffffff800a81947 */ /* 0x000fec000383ffff */
[----:B------:R-:W-:Y:S05]  /*0810*/  BSYNC.RECONVERGENT B3 ;  /* 0x0000000000037941 */ /* 0x000fea0003800200 */
.L_x_63:
[----:B------:R-:W-:-:S07]  /*0820*/  VIADD R7, R7, 0xfffffc00 ;  /* 0xfffffc0007077836 */ /* 0x000fce0000000000 */
.L_x_62:
[----:B------:R-:W-:Y:S05]  /*0830*/  BSYNC.RECONVERGENT B2 ;  /* 0x0000000000027941 */ /* 0x000fea0003800200 */
.L_x_61:
[----:B------:R-:W-:-:S13]  /*0840*/  ISETP.NE.AND P0, PT, R24, RZ, PT ;  /* 0x000000ff1800720c */ /* 0x000fda0003f05270 */
[----:B------:R-:W-:Y:S05]  /*0850*/  @!P0 BRA `(.L_x_60) ;  /* 0x0000000400888947 */ /* 0x000fea0003800000 */
[----:B------:R-:W-:Y:S01]  /*0860*/  ISETP.GE.U32.AND P0, PT, R24, 0x4, PT ;  /* 0x000000041800780c */ /* 0x000fe20003f06070 */
[----:B------:R-:W-:Y:S01]  /*0870*/  BSSY.RECONVERGENT B2, `(.L_x_65) ;  /* 0x000002f000027945 */ /* 0x000fe20003800200 */
[----:B------:R-:W-:-:S11]  /*0880*/  LOP3.LUT P1, R2, R2, 0x3, RZ, 0xc0, !PT ;  /* 0x0000000302027812 */ /* 0x000fd6000782c0ff */
[----:B------:R-:W-:Y:S05]  /*0890*/  @!P0 BRA `(.L_x_66) ;  /* 0x0000000000b08947 */ /* 0x000fea0003800000 */
[----:B------:R-:W0:Y:S01]  /*08a0*/  LDC.64 R16, c[0x0][0x380] ;  /* 0x0000e000ff107b82 */ /* 0x000e220000000a00 */
[----:B------:R-:W-:-:S04]  /*08b0*/  IMAD.IADD R6, R7, 0x1, R4 ;  /* 0x0000000107067824 */ /* 0x000fc800078e0204 */
[----:B0-----:R-:W-:-:S05]  /*08c0*/  IMAD.WIDE R16, R6, 0x8, R16 ;  /* 0x0000000806107825 */ /* 0x001fca00078e0210 */
[----:B------:R-:W2:Y:S04]  /*08d0*/  LDG.E.64 R10, desc[UR6][R16.64] ;  /* 0x00000006100a7981 */ /* 0x000ea8000c1e1b00 */
[----:B------:R-:W3:Y:S04]  /*08e0*/  LDG.E.64 R8, desc[UR6][R16.64+0x800] ;  /* 0x0008000610087981 */ /* 0x000ee8000c1e1b00 */
[----:B------:R-:W4:Y:S01]  /*08f0*/  LDG.E.64 R14, desc[UR6][R16.64+0x1000] ;  /* 0x00100006100e7981 */ /* 0x000f22000c1e1b00 */
[----:B--2--5:R-:W-:-:S14]  /*0900*/  DSETP.GEU.AND P2, PT, R10, R12, PT ;  /* 0x0000000c0a00722a */ /* 0x024fdc0003f4e000 */
[----:B------:R-:W-:-:S13]  /*0910*/  @P2 ISETP.GE.AND P0, PT, R6, R25, PT ;  /* 0x000000190600220c */ /* 0x000fda0003f06270 */
[----:B------:R-:W-:-:S06]  /*0920*/  @P2 DSETP.EQ.AND P0, PT, R12, R10, !P0 ;  /* 0x0000000a0c00222a */ /* 0x000fcc0004702000 */
[----:B------:R-:W-:Y:S02]  /*0930*/  @P2 FSEL R18, R10, R12, P0 ;  /* 0x0000000c0a122208 */ /* 0x000fe40000000000 */
[----:B------:R-:W-:Y:S02]  /*0940*/  @P2 FSEL R19, R11, R13, P0 ;  /* 0x0000000d0b132208 */ /* 0x000fe40000000000 */
[----:B------:R-:W2:Y:S01]  /*0950*/  LDG.E.64 R12, desc[UR6][R16.64+0x1800] ;  /* 0x00180006100c7981 */ /* 0x000ea2000c1e1b00 */
[----:B------:R-:W-:Y:S02]  /*0960*/  @P2 IMAD.MOV.U32 R10, RZ, RZ, R18 ;  /* 0x000000ffff0a2224 */ /* 0x000fe400078e0012 */
[----:B------:R-:W-:Y:S02]  /*0970*/  @P2 IMAD.MOV.U32 R11, RZ, RZ, R19 ;  /* 0x000000ffff0b2224 */ /* 0x000fe400078e0013 */
[----:B------:R-:W-:Y:S01]  /*0980*/  IMAD.MOV.U32 R18, RZ, RZ, R6 ;  /* 0x000000ffff127224 */ /* 0x000fe200078e0006 */
[C---:B------:R-:W-:Y:S01]  /*0990*/  @P2 SEL R18, R6.reuse, R25, P0 ;  /* 0x0000001906122207 */ /* 0x040fe20000000000 */
[----:B------:R-:W-:-:S02]  /*09a0*/  VIADD R19, R6, 0x100 ;  /* 0x0000010006137836 */ /* 0x000fc40000000000 */
[----:B---3--:R-:W-:Y:S01]  /*09b0*/  DSETP.GEU.AND P3, PT, R8, R10, PT ;  /* 0x0000000a0800722a */ /* 0x008fe20003f6e000 */
[----:B------:R-:W-:Y:S02]  /*09c0*/  VIADD R25, R6, 0x300 ;  /* 0x0000030006197836 */ /* 0x000fe40000000000 */
[----:B------:R-:W-:-:S11]  /*09d0*/  VIADD R7, R7, 0x400 ;  /* 0x0000040007077836 */ /* 0x000fd60000000000 */
[----:B------:R-:W-:-:S13]  /*09e0*/  @P3 ISETP.GE.AND P0, PT, R19, R18, PT ;  /* 0x000000121300320c */ /* 0x000fda0003f06270 */
[----:B------:R-:W-:-:S06]  /*09f0*/  @P3 DSETP.EQ.AND P0, PT, R10, R8, !P0 ;  /* 0x000000080a00322a */ /* 0x000fcc0004702000 */
[----:B------:R-:W-:Y:S02]  /*0a00*/  @P3 FSEL R10, R8, R10, P0 ;  /* 0x0000000a080a3208 */ /* 0x000fe40000000000 */
[----:B------:R-:W-:Y:S02]  /*0a10*/  @P3 FSEL R11, R9, R11, P0 ;  /* 0x0000000b090b3208 */ /* 0x000fe40000000000 */
[----:B------:R-:W-:Y:S01]  /*0a20*/  @P3 SEL R19, R19, R18, P0 ;  /* 0x0000001213133207 */ /* 0x000fe20000000000 */
[----:B------:R-:W-:Y:S02]  /*0a30*/  @P3 IMAD.MOV.U32 R8, RZ, RZ, R10 ;  /* 0x000000ffff083224 */ /* 0x000fe400078e000a */
[----:B------:R-:W-:Y:S02]  /*0a40*/  @P3 IMAD.MOV.U32 R9, RZ, RZ, R11 ;  /* 0x000000ffff093224 */ /* 0x000fe400078e000b */
[----:B------:R-:W-:-:S04]  /*0a50*/  VIADD R10, R6, 0x200 ;  /* 0x00000200060a7836 */ /* 0x000fc80000000000 */
[----:B----4-:R-:W-:-:S14]  /*0a60*/  DSETP.GEU.AND P2, PT, R14, R8, PT ;  /* 0x000000080e00722a */ /* 0x010fdc0003f4e000 */
[----:B------:R-:W-:-:S13]  /*0a70*/  @P2 ISETP.GE.AND P0, PT, R10, R19, PT ;  /* 0x000000130a00220c */ /* 0x000fda0003f06270 */
[----:B------:R-:W-:-:S06]  /*0a80*/  @P2 DSETP.EQ.AND P0, PT, R8, R14, !P0 ;  /* 0x0000000e0800222a */ /* 0x000fcc0004702000 */
[----:B------:R-:W-:Y:S02]  /*0a90*/  @P2 FSEL R8, R14, R8, P0 ;  /* 0x000000080e082208 */ /* 0x000fe40000000000 */
[----:B------:R-:W-:Y:S02]  /*0aa0*/  @P2 FSEL R9, R15, R9, P0 ;  /* 0x000000090f092208 */ /* 0x000fe40000000000 */
[----:B------:R-:W-:Y:S01]  /*0ab0*/  @P2 SEL R10, R10, R19, P0 ;  /* 0x000000130a0a2207 */ /* 0x000fe20000000000 */
[----:B------:R-:W-:Y:S02]  /*0ac0*/  @P2 IMAD.MOV.U32 R14, RZ, RZ, R8 ;  /* 0x000000ffff0e2224 */ /* 0x000fe400078e0008 */
[----:B------:R-:W-:-:S06]  /*0ad0*/  @P2 IMAD.MOV.U32 R15, RZ, RZ, R9 ;  /* 0x000000ffff0f2224 */ /* 0x000fcc00078e0009 */
[----:B--2---:R-:W-:-:S14]  /*0ae0*/  DSETP.GEU.AND P3, PT, R12, R14, PT ;  /* 0x0000000e0c00722a */ /* 0x004fdc0003f6e000 */
[----:B------:R-:W-:-:S13]  /*0af0*/  @P3 ISETP.GE.AND P0, PT, R25, R10, PT ;  /* 0x0000000a1900320c */ /* 0x000fda0003f06270 */
[----:B------:R-:W-:-:S06]  /*0b00*/  @P3 DSETP.EQ.AND P0, PT, R14, R12, !P0 ;  /* 0x0000000c0e00322a */ /* 0x000fcc0004702000 */
[----:B------:R-:W-:Y:S02]  /*0b10*/  @P3 FSEL R6, R12, R14, P0 ;  /* 0x0000000e0c063208 */ /* 0x000fe40000000000 */
[----:B------:R-:W-:Y:S02]  /*0b20*/  @P3 FSEL R15, R13, R15, P0 ;  /* 0x0000000f0d0f3208 */ /* 0x000fe40000000000 */
[----:B------:R-:W-:Y:S01]  /*0b30*/  @P3 SEL R25, R25, R10, P0 ;  /* 0x0000000a19193207 */ /* 0x000fe20000000000 */
[----:B------:R-:W-:Y:S02]  /*0b40*/  @P3 IMAD.MOV.U32 R12, RZ, RZ, R6 ;  /* 0x000000ffff0c3224 */ /* 0x000fe400078e0006 */
[----:B------:R-:W-:-:S07]  /*0b50*/  @P3 IMAD.MOV.U32 R13, RZ, RZ, R15 ;  /* 0x000000ffff0d3224 */ /* 0x000fce00078e000f */
.L_x_66:
[----:B------:R-:W-:Y:S05]  /*0b60*/  BSYNC.RECONVERGENT B2 ;  /* 0x0000000000027941 */ /* 0x000fea0003800200 */
.L_x_65:
[----:B------:R-:W-:Y:S05]  /*0b70*/  @!P1 BRA `(.L_x_60) ;  /* 0x0000000000c09947 */ /* 0x000fea0003800000 */
[----:B------:R-:W-:Y:S01]  /*0b80*/  ISETP.NE.AND P0, PT, R2, 0x1, PT ;  /* 0x000000010200780c */ /* 0x000fe20003f05270 */
[----:B------:R-:W-:Y:S01]  /*0b90*/  BSSY.RECONVERGENT B2, `(.L_x_67) ;  /* 0x0000021000027945 */ /* 0x000fe20003800200 */
[----:B------:R-:W-:Y:S01]  /*0ba0*/  LOP3.LUT P1, RZ, R5, 0x100, RZ, 0xc0, !PT ;  /* 0x0000010005ff7812 */ /* 0x000fe2000782c0ff */
[----:B------:R-:W-:Y:S02]  /*0bb0*/  IMAD.MOV.U32 R2, RZ, RZ, R25 ;  /* 0x000000ffff027224 */ /* 0x000fe400078e0019 */
[----:B-----5:R-:W-:Y:S02]  /*0bc0*/  IMAD.MOV.U32 R8, RZ, RZ, R12 ;  /* 0x000000ffff087224 */ /* 0x020fe400078e000c */
[----:B------:R-:W-:-:S06]  /*0bd0*/  IMAD.MOV.U32 R9, RZ, RZ, R13 ;  /* 0x000000ffff097224 */ /* 0x000fcc00078e000d */
[----:B------:R-:W-:Y:S05]  /*0be0*/  @!P0 BRA `(.L_x_68) ;  /* 0x00000000006c8947 */ /* 0x000fea0003800000 */
[----:B------:R-:W0:Y:S01]  /*0bf0*/  LDC.64 R10, c[0x0][0x380] ;  /* 0x0000e000ff0a7b82 */ /* 0x000e220000000a00 */
[----:B------:R-:W-:-:S04]  /*0c00*/  IMAD.IADD R6, R7, 0x1, R4 ;  /* 0x0000000107067824 */ /* 0x000fc800078e0204 */
[----:B0-----:R-:W-:-:S05]  /*0c10*/  IMAD.WIDE R10, R6, 0x8, R10 ;  /* 0x00000008060a7825 */ /* 0x001fca00078e020a */
[----:B------:R-:W2:Y:S02]  /*0c20*/  LDG.E.64 R8, desc[UR6][R10.64] ;  /* 0x000000060a087981 */ /* 0x000ea4000c1e1b00 */
[----:B--2---:R-:W-:-:S14]  /*0c30*/  DSETP.GEU.AND P2, PT, R8, R12, PT ;  /* 0x0000000c0800722a */ /* 0x004fdc0003f4e000 */
        /* <DEDUP_REMOVED lines=10> */
[----:B------:R-:W-:Y:S01]  /*0ce0*/  VIADD R7, R7, 0x200 ;  /* 0x0000020007077836 */ /* 0x000fe20000000000 */
[----:B--2---:R-:W-:-:S14]  /*0cf0*/  DSETP.GEU.AND P3, PT, R12, R8, PT ;  /* 0x000000080c00722a */ /* 0x004fdc0003f6e000 */
[----:B------:R-:W-:-:S13]  /*0d00*/  @P3 ISETP.GE.AND P0, PT, R25, R2, PT ;  /* 0x000000021900320c */ /* 0x000fda0003f06270 */
        /* <DEDUP_REMOVED lines=8> */
[----:B------:R-:W-:-:S07]  /*0d90*/  IMAD.MOV.U32 R9, RZ, RZ, R13 ;  /* 0x000000ffff097224 */ /* 0x000fce00078e000d */
.L_x_68:
[----:B------:R-:W-:Y:S05]  /*0da0*/  BSYNC.RECONVERGENT B2 ;  /* 0x0000000000027941 */ /* 0x000fea0003800200 */
.L_x_67:
[----:B------:R-:W-:Y:S05]  /*0db0*/  @P1 BRA `(.L_x_60) ;  /* 0x0000000000301947 */ /* 0x000fea0003800000 */
[----:B------:R-:W0:Y:S01]  /*0dc0*/  LDC.64 R12, c[0x0][0x380] ;  /* 0x0000e000ff0c7b82 */ /* 0x000e220000000a00 */
[----:B------:R-:W-:-:S04]  /*0dd0*/  IMAD.IADD R25, R4, 0x1, R7 ;  /* 0x0000000104197824 */ /* 0x000fc800078e0207 */
[----:B0-----:R-:W-:-:S06]  /*0de0*/  IMAD.WIDE R12, R25, 0x8, R12 ;  /* 0x00000008190c7825 */ /* 0x001fcc00078e020c */
[----:B------:R-:W2:Y:S02]  /*0df0*/  LDG.E.64 R12, desc[UR6][R12.64] ;  /* 0x000000060c0c7981 */ /* 0x000ea4000c1e1b00 */
[----:B--2---:R-:W-:-:S14]  /*0e00*/  DSETP.GEU.AND P1, PT, R12, R8, PT ;  /* 0x000000080c00722a */ /* 0x004fdc0003f2e000 */
[----:B------:R-:W-:-:S13]  /*0e10*/  @P1 ISETP.GE.AND P0, PT, R25, R2, PT ;  /* 0x000000021900120c */ /* 0x000fda0003f06270 */
[----:B------:R-:W-:-:S06]  /*0e20*/  @P1 DSETP.EQ.AND P0, PT, R8, R12, !P0 ;  /* 0x0000000c0800122a */ /* 0x000fcc0004702000 */
[----:B------:R-:W-:Y:S02]  /*0e30*/  @P1 SEL R25, R25, R2, P0 ;  /* 0x0000000219191207 */ /* 0x000fe40000000000 */
[----:B------:R-:W-:Y:S02]  /*0e40*/  @P1 FSEL R2, R12, R8, P0 ;  /* 0x000000080c021208 */ /* 0x000fe40000000000 */
[----:B------:R-:W-:-:S03]  /*0e50*/  @P1 FSEL R5, R13, R9, P0 ;  /* 0x000000090d051208 */ /* 0x000fc60000000000 */
[----:B------:R-:W-:Y:S02]  /*0e60*/  @P1 IMAD.MOV.U32 R12, RZ, RZ, R2 ;  /* 0x000000ffff0c1224 */ /* 0x000fe400078e0002 */
[----:B------:R-:W-:-:S07]  /*0e70*/  @P1 IMAD.MOV.U32 R13, RZ, RZ, R5 ;  /* 0x000000ffff0d1224 */ /* 0x000fce00078e0005 */
.L_x_60:
[----:B------:R-:W-:Y:S05]  /*0e80*/  BSYNC.RECONVERGENT B1 ;  /* 0x0000000000017941 */ /* 0x000fea0003800200 */
.L_x_59:
[----:B------:R-:W-:-:S13]  /*0e90*/  ISETP.GE.AND P0, PT, R22, 0x100, PT ;  /* 0x000001001600780c */ /* 0x000fda0003f06270 */
[----:B------:R-:W-:Y:S05]  /*0ea0*/  @!P0 BRA `(.L_x_69) ;  /* 0x0000000800c48947 */ /* 0x000fea0003800000 */
[----:B------:R-:W0:Y:S01]  /*0eb0*/  S2R R14, SR_LANEID ;  /* 0x00000000000e7919 */ /* 0x000e220000000000 */
[----:B------:R-:W-:Y:S01]  /*0ec0*/  BSSY.RECONVERGENT B1, `(.L_x_70) ;  /* 0x0000017000017945 */ /* 0x000fe20003800200 */
[----:B------:R-:W-:Y:S01]  /*0ed0*/  IMAD.MOV.U32 R2, RZ, RZ, R25 ;  /* 0x000000ffff027224 */ /* 0x000fe200078e0019 */
[----:B------:R1:W2:Y:S01]  /*0ee0*/  SHFL.DOWN PT, R10, R25, 0x1, 0x1f ;  /* 0x08201f00190a7f89 */ /* 0x0002a200000e0000 */
[----:B-----5:R-:W-:Y:S02]  /*0ef0*/  IMAD.MOV.U32 R4, RZ, RZ, R12 ;  /* 0x000000ffff047224 */ /* 0x020fe400078e000c */
        /* <DEDUP_REMOVED lines=19> */
.L_x_71:
[----:B------:R-:W-:Y:S05]  /*1030*/  BSYNC.RECONVERGENT B1 ;  /* 0x0000000000017941 */ /* 0x000fea0003800200 */
.L_x_70:
        /* <DEDUP_REMOVED lines=14> */
[----:B------:R-:W-:Y:S02]  /*1120*/  @!P3 SEL R10, R11, R2, P0 ;  /* 0x000000020b0ab207 */ /* 0x000fe40000000000 */
[----:B0-----:R-:W-:Y:S02]  /*1130*/  @!P3 FSEL R2, R8, R4, P0 ;  /* 0x000000040802b208 */ /* 0x001fe40000000000 */
[----:B------:R-:W-:-:S03]  /*1140*/  @!P3 FSEL R5, R9, R5, P0 ;  /* 0x000000050905b208 */ /* 0x000fc60000000000 */
[----:B------:R-:W-:Y:S02]  /*1150*/  @!P3 IMAD.MOV.U32 R6, RZ, RZ, R2 ;  /* 0x000000ffff06b224 */ /* 0x000fe400078e0002 */
[----:B------:R-:W-:-:S07]  /*1160*/  @!P3 IMAD.MOV.U32 R7, RZ, RZ, R5 ;  /* 0x000000ffff07b224 */ /* 0x000fce00078e0005 */
.L_x_73:
[----:B------:R-:W-:Y:S05]  /*1170*/  BSYNC.RECONVERGENT B1 ;  /* 0x0000000000017941 */ /* 0x000fea0003800200 */
.L_x_72:
[----:B------:R4:W4:Y:S01]  /*1180*/  SHFL.DOWN PT, R13, R10, 0x4, 0x1f ;  /* 0x08801f000a0d7f89 */ /* 0x00092200000e0000 */
[----:B------:R-:W-:Y:S01]  /*1190*/  BSSY.RECONVERGENT B1, `(.L_x_74) ;  /* 0x0000012000017945 */ /* 0x000fe20003800200 */
[----:B-1----:R-:W-:Y:S02]  /*11a0*/  IMAD.MOV.U32 R11, RZ, RZ, R10 ;  /* 0x000000ffff0b7224 */ /* 0x002fe400078e000a */
[----:B0-----:R0:W1:Y:S01]  /*11b0*/  SHFL.DOWN PT, R4, R6, 0x4, 0x1f ;  /* 0x08801f0006047f89 */ /* 0x00106200000e0000 */
[----:B--2---:R-:W-:Y:S02]  /*11c0*/  IMAD.MOV.U32 R8, RZ, RZ, R6 ;  /* 0x000000ffff087224 */ /* 0x004fe400078e0006 */
[----:B---3--:R-:W-:Y:S01]  /*11d0*/  IMAD.MOV.U32 R9, RZ, RZ, R7 ;  /* 0x000000ffff097224 */ /* 0x008fe200078e0007 */
[----:B------:R0:W2:Y:S01]  /*11e0*/  SHFL.DOWN PT, R5, R7, 0x4, 0x1f ;  /* 0x08801f0007057f89 */ /* 0x0000a200000e0000 */
[----:B------:R-:W-:Y:S05]  /*11f0*/  @P2 BRA `(.L_x_75) ;  /* 0x00000000002c2947 */ /* 0x000fea0003800000 */
[----:B-12---:R-:W-:Y:S01]  /*1200*/  DSETP.GT.AND P2, PT, R6, R4, PT ;  /* 0x000000040600722a */ /* 0x006fe20003f44000 */
[----:B----4-:R-:W-:Y:S02]  /*1210*/  IMAD.MOV.U32 R11, RZ, RZ, R13 ;  /* 0x000000ffff0b7224 */ /* 0x010fe400078e000d */
[----:B------:R-:W-:Y:S02]  /*1220*/  IMAD.MOV.U32 R8, RZ, RZ, R4 ;  /* 0x000000ffff087224 */ /* 0x000fe400078e0004 */
[----:B------:R-:W-:-:S09]  /*1230*/  IMAD.MOV.U32 R9, RZ, RZ, R5 ;  /* 0x000000ffff097224 */ /* 0x000fd200078e0005 */
[----:B------:R-:W-:-:S13]  /*1240*/  @!P2 ISETP.GE.AND P0, PT, R13, R10, PT ;  /* 0x0000000a0d00a20c */ /* 0x000fda0003f06270 */
[----:B------:R-:W-:-:S06]  /*1250*/  @!P2 DSETP.EQ.AND P0, PT, R6, R4, !P0 ;  /* 0x000000040600a22a */ /* 0x000fcc0004702000 */
[----:B------:R-:W-:Y:S02]  /*1260*/  @!P2 FSEL R2, R4, R6, P0 ;  /* 0x000000060402a208 */ /* 0x000fe40000000000 */
[----:B0-----:R-:W-:Y:S02]  /*1270*/  @!P2 FSEL R7, R5, R7, P0 ;  /* 0x000000070507a208 */ /* 0x001fe40000000000 */
[----:B------:R-:W-:Y:S01]  /*1280*/  @!P2 SEL R11, R13, R10, P0 ;  /* 0x0000000a0d0ba207 */ /* 0x000fe20000000000 */
[----:B------:R-:W-:Y:S02]  /*1290*/  @!P2 IMAD.MOV.U32 R8, RZ, RZ, R2 ;  /* 0x000000ffff08a224 */ /* 0x000fe400078e0002 */
[----:B------:R-:W-:-:S07]  /*12a0*/  @!P2 IMAD.MOV.U32 R9, RZ, RZ, R7 ;  /* 0x000000ffff09a224 */ /* 0x000fce00078e0007 */
.L_x_75:
[----:B------:R-:W-:Y:S05]  /*12b0*/  BSYNC.RECONVERGENT B1 ;  /* 0x0000000000017941 */ /* 0x000fea0003800200 */
.L_x_74:
[----:B----4-:R3:W4:Y:S01]  /*12c0*/  SHFL.DOWN PT, R10, R11, 0x8, 0x1f ;  /* 0x09001f000b0a7f89 */ /* 0x01072200000e0000 */
[----:B------:R-:W-:Y:S01]  /*12d0*/  BSSY.RECONVERGENT B1, `(.L_x_76) ;  /* 0x0000012000017945 */ /* 0x000fe20003800200 */
[----:B------:R-:W-:Y:S02]  /*12e0*/  IMAD.MOV.U32 R2, RZ, RZ, R11 ;  /* 0x000000ffff027224 */ /* 0x000fe400078e000b */
[----:B0-----:R3:W0:Y:S01]  /*12f0*/  SHFL.DOWN PT, R6, R8, 0x8, 0x1f ;  /* 0x09001f0008067f89 */ /* 0x00162200000e0000 */
[----:B-1----:R-:W-:Y:S02]  /*1300*/  IMAD.MOV.U32 R4, RZ, RZ, R8 ;  /* 0x000000ffff047224 */ /* 0x002fe400078e0008 */
[----:B--2---:R-:W-:Y:S01]  /*1310*/  IMAD.MOV.U32 R5, RZ, RZ, R9 ;  /* 0x000000ffff057224 */ /* 0x004fe200078e0009 */
[----:B------:R3:W1:Y:S01]  /*1320*/  SHFL.DOWN PT, R7, R9, 0x8, 0x1f ;  /* 0x09001f0009077f89 */ /* 0x00066200000e0000 */
[----:B------:R-:W-:Y:S05]  /*1330*/  @P1 BRA `(.L_x_77) ;  /* 0x00000000002c1947 */ /* 0x000fea0003800000 */
[----:B01----:R-:W-:Y:S01]  /*1340*/  DSETP.GT.AND P1, PT, R8, R6, PT ;  /* 0x000000060800722a */ /* 0x003fe20003f24000 */
[----:B----4-:R-:W-:Y:S02]  /*1350*/  IMAD.MOV.U32 R2, RZ, RZ, R10 ;  /* 0x000000ffff027224 */ /* 0x010fe400078e000a */
[----:B------:R-:W-:Y:S02]  /*1360*/  IMAD.MOV.U32 R4, RZ, RZ, R6 ;  /* 0x000000ffff047224 */ /* 0x000fe400078e0006 */
[----:B------:R-:W-:-:S09]  /*1370*/  IMAD.MOV.U32 R5, RZ, RZ, R7 ;  /* 0x000000ffff057224 */ /* 0x000fd200078e0007 */
[----:B------:R-:W-:-:S13]  /*1380*/  @!P1 ISETP.GE.AND P0, PT, R10, R11, PT ;  /* 0x0000000b0a00920c */ /* 0x000fda0003f06270 */
[----:B------:R-:W-:-:S06]  /*1390*/  @!P1 DSETP.EQ.AND P0, PT, R8, R6, !P0 ;  /* 0x000000060800922a */ /* 0x000fcc0004702000 */
[----:B---3--:R-:W-:Y:S02]  /*13a0*/  @!P1 FSEL R8, R6, R8, P0 ;  /* 0x0000000806089208 */ /* 0x008fe40000000000 */
[----:B------:R-:W-:Y:S02]  /*13b0*/  @!P1 FSEL R9, R7, R9, P0 ;  /* 0x0000000907099208 */ /* 0x000fe40000000000 */
[----:B------:R-:W-:Y:S01]  /*13c0*/  @!P1 SEL R2, R10, R11, P0 ;  /* 0x0000000b0a029207 */ /* 0x000fe20000000000 */
[----:B------:R-:W-:Y:S02]  /*13d0*/  @!P1 IMAD.MOV.U32 R4, RZ, RZ, R8 ;  /* 0x000000ffff049224 */ /* 0x000fe400078e0008 */
[----:B------:R-:W-:-:S07]  /*13e0*/  @!P1 IMAD.MOV.U32 R5, RZ, RZ, R9 ;  /* 0x000000ffff059224 */ /* 0x000fce00078e0009 */
.L_x_77:
[----:B------:R-:W-:Y:S05]  /*13f0*/  BSYNC.RECONVERGENT B1 ;  /* 0x0000000000017941 */ /* 0x000fea0003800200 */
.L_x_76:
[----:B------:R-:W-:Y:S01]  /*1400*/  ISETP.GT.AND P0, PT, R14, 0xf, PT ;  /* 0x0000000f0e00780c */ /* 0x000fe20003f04270 */
[----:B0-----:R0:W2:Y:S01]  /*1410*/  SHFL.DOWN PT, R6, R4, 0x10, 0x1f ;  /* 0x0a001f0004067f89 */ /* 0x0010a200000e0000 */
[----:B------:R-:W-:Y:S03]  /*1420*/  BSSY.RECONVERGENT B1, `(.L_x_78) ;  /* 0x0000018000017945 */ /* 0x000fe60003800200 */
[----:B-1----:R0:W1:Y:S04]  /*1430*/  SHFL.DOWN PT, R7, R5, 0x10, 0x1f ;  /* 0x0a001f0005077f89 */ /* 0x00206800000e0000 */
[----:B---3--:R0:W3:Y:S04]  /*1440*/  SHFL.DOWN PT, R9, R2, 0x10, 0x1f ;  /* 0x0a001f0002097f89 */ /* 0x0080e800000e0000 */
[----:B------:R-:W-:Y:S05]  /*1450*/  @P0 BRA `(.L_x_79) ;  /* 0x0000000000500947 */ /* 0x000fea0003800000 */
[----:B------:R-:W-:Y:S01]  /*1460*/  ISETP.NE.AND P2, PT, R14, RZ, PT ;  /* 0x000000ff0e00720c */ /* 0x000fe20003f45270 */
[----:B-12---:R-:W-:-:S12]  /*1470*/  DSETP.GT.AND P1, PT, R4, R6, PT ;  /* 0x000000060400722a */ /* 0x006fd80003f24000 */
[----:B------:R-:W1:Y:S01]  /*1480*/  @!P2 S2R R11, SR_CgaCtaId ;  /* 0x00000000000ba919 */ /* 0x000e620000008800 */
[----:B----4-:R-:W-:Y:S02]  /*1490*/  @!P2 MOV R10, 0x400 ;  /* 0x00000400000aa802 */ /* 0x010fe40000000f00 */
[----:B---3--:R-:W-:Y:S02]  /*14a0*/  @!P1 ISETP.GE.AND P0, PT, R9, R2, PT ;  /* 0x000000020900920c */ /* 0x008fe40003f06270 */
[----:B------:R-:W-:-:S04]  /*14b0*/  @!P2 SHF.R.U32.HI R8, RZ, 0x1, R3 ;  /* 0x00000001ff08a819 */ /* 0x000fc80000011603 */
[----:B------:R-:W-:-:S07]  /*14c0*/  @!P2 LOP3.LUT R8, R8, 0x1f0, RZ, 0xc0, !PT ;  /* 0x000001f00808a812 */ /* 0x000fce00078ec0ff */
[----:B------:R-:W-:-:S06]  /*14d0*/  @!P1 DSETP.EQ.AND P0, PT, R4, R6, !P0 ;  /* 0x000000060400922a */ /* 0x000fcc0004702000 */
[----:B0-----:R-:W-:Y:S02]  /*14e0*/  @!P1 FSEL R4, R6, R4, P0 ;  /* 0x0000000406049208 */ /* 0x001fe40000000000 */
        /* <DEDUP_REMOVED lines=11> */
.L_x_79:
[----:B------:R-:W-:Y:S05]  /*15a0*/  BSYNC.RECONVERGENT B1 ;  /* 0x0000000000017941 */ /* 0x000fea0003800200 */
.L_x_78:
[----:B------:R-:W-:Y:S01]  /*15b0*/  BAR.SYNC.DEFER_BLOCKING 0x0 ;  /* 0x0000000000007b1d */ /* 0x000fe20000010000 */
[----:B------:R-:W-:-:S13]  /*15c0*/  ISETP.NE.AND P0, PT, R3, RZ, PT ;  /* 0x000000ff0300720c */ /* 0x000fda0003f05270 */
[----:B------:R-:W-:Y:S05]  /*15d0*/  @P0 BRA `(.L_x_80) ;  /* 0x0000002c00940947 */ /* 0x000fea0003800000 */
[----:B------:R-:W5:Y:S01]  /*15e0*/  S2UR UR5, SR_CgaCtaId ;  /* 0x00000000000579c3 */ /* 0x000f620000008800 */
[----:B------:R-:W-:Y:S02]  /*15f0*/  UMOV UR4, 0x400 ;  /* 0x0000040000047882 */ /* 0x000fe40000000000 */
[----:B-----5:R-:W-:-:S09]  /*1600*/  ULEA UR4, UR5, UR4, 0x18 ;  /* 0x0000000405047291 */ /* 0x020fd2000f8ec0ff */
[----:B0--3--:R-:W0:Y:S04]  /*1610*/  LDS.64 R8, [UR4+0x20] ;  /* 0x00002004ff087984 */ /* 0x009e280008000a00 */
[----:B------:R-:W3:Y:S04]  /*1620*/  LDS R3, [UR4+0x18] ;  /* 0x00001804ff037984 */ /* 0x000ee80008000800 */
[----:B------:R-:W5:Y:S04]  /*1630*/  LDS R12, [UR4+0x28] ;  /* 0x00002804ff0c7984 */ /* 0x000f680008000800 */
[----:B----4-:R-:W4:Y:S04]  /*1640*/  LDS.64 R10, [UR4+0x30] ;  /* 0x00003004ff0a7984 */ /* 0x010f280008000a00 */
[----:B------:R-:W4:Y:S04]  /*1650*/  LDS R13, [UR4+0x38] ;  /* 0x00003804ff0d7984 */ /* 0x000f280008000800 */
[----:B-12---:R-:W1:Y:S04]  /*1660*/  LDS.64 R6, [UR4+0x40] ;  /* 0x00004004ff067984 */ /* 0x006e680008000a00 */
[----:B------:R-:W2:Y:S01]  /*1670*/  LDS R15, [UR4+0x48] ;  /* 0x00004804ff0f7984 */ /* 0x000ea20008000800 */
[----:B0-----:R-:W-:-:S14]  /*1680*/  DSETP.GEU.AND P2, PT, R8, R4, PT ;  /* 0x000000040800722a */ /* 0x001fdc0003f4e000 */
[----:B---3--:R-:W-:-:S13]  /*1690*/  @P2 ISETP.GE.AND P0, PT, R3, R2, PT ;  /* 0x000000020300220c */ /* 0x008fda0003f06270 */
[----:B------:R-:W-:-:S06]  /*16a0*/  @P2 DSETP.EQ.AND P0, PT, R4, R8, !P0 ;  /* 0x000000080400222a */ /* 0x000fcc0004702000 */
[----:B------:R-:W-:Y:S02]  /*16b0*/  @P2 SEL R3, R3, R2, P0 ;  /* 0x0000000203032207 */ /* 0x000fe40000000000 */
[----:B------:R-:W-:Y:S02]  /*16c0*/  @P2 FSEL R2, R8, R4, P0 ;  /* 0x0000000408022208 */ /* 0x000fe40000000000 */
[----:B-----5:R-:W-:Y:S02]  /*16d0*/  ISETP.GE.AND P1, PT, R12, R3, PT ;  /* 0x000000030c00720c */ /* 0x020fe40003f26270 */
[----:B------:R-:W-:Y:S01]  /*16e0*/  @P2 FSEL R5, R9, R5, P0 ;  /* 0x0000000509052208 */ /* 0x000fe20000000000 */
[----:B------:R-:W-:-:S04]  /*16f0*/  @P2 IMAD.MOV.U32 R8, RZ, RZ, R2 ;  /* 0x000000ffff082224 */ /* 0x000fc800078e0002 */
[----:B------:R-:W-:Y:S02]  /*1700*/  @P2 IMAD.MOV.U32 R9, RZ, RZ, R5 ;  /* 0x000000ffff092224 */ /* 0x000fe400078e0005 */
[----:B------:R-:W-:Y:S04]  /*1710*/  LDS.64 R4, [UR4+0x60] ;  /* 0x00006004ff047984 */ /* 0x000fe80008000a00 */
[----:B----4-:R-:W-:-:S06]  /*1720*/  DSETP.EQ.AND P0, PT, R8, R10, !P1 ;  /* 0x0000000a0800722a */ /* 0x010fcc0004f02000 */
[----:B------:R-:W-:-:S06]  /*1730*/  DSETP.LT.OR P0, PT, R10, R8, P0 ;  /* 0x000000080a00722a */ /* 0x000fcc0000701400 */
[----:B------:R-:W-:Y:S02]  /*1740*/  SEL R12, R12, R3, P0 ;  /* 0x000000030c0c7207 */ /* 0x000fe40000000000 */
[----:B------:R-:W0:Y:S01]  /*1750*/  LDS.64 R2, [UR4+0x50] ;  /* 0x00005004ff027984 */ /* 0x000e220008000a00 */
[----:B------:R-:W-:Y:S02]  /*1760*/  FSEL R8, R10, R8, P0 ;  /* 0x000000080a087208 */ /* 0x000fe40000000000 */
[----:B------:R-:W-:Y:S01]  /*1770*/  ISETP.GE.AND P1, PT, R13, R12, PT ;  /* 0x0000000c0d00720c */ /* 0x000fe20003f26270 */
[----:B------:R-:W-:Y:S01]  /*1780*/  LDS R10, [UR4+0x68] ;  /* 0x00006804ff0a7984 */ /* 0x000fe20008000800 */
[----:B------:R-:W-:-:S03]  /*1790*/  FSEL R9, R11, R9, P0 ;  /* 0x000000090b097208 */ /* 0x000fc60000000000 */
[----:B------:R-:W3:Y:S08]  /*17a0*/  LDS R11, [UR4+0x58] ;  /* 0x00005804ff0b7984 */ /* 0x000ef00008000800 */
[----:B-1----:R-:W-:-:S06]  /*17b0*/  DSETP.EQ.AND P0, PT, R8, R6, !P1 ;  /* 0x000000060800722a */ /* 0x002fcc0004f02000 */
[----:B------:R-:W-:-:S06]  /*17c0*/  DSETP.LT.OR P0, PT, R6, R8, P0 ;  /* 0x000000080600722a */ /* 0x000fcc0000701400 */
[----:B------:R-:W-:Y:S02]  /*17d0*/  SEL R12, R13, R12, P0 ;  /* 0x0000000c0d0c7207 */ /* 0x000fe40000000000 */
[----:B------:R-:W-:Y:S01]  /*17e0*/  FSEL R6, R6, R8, P0 ;  /* 0x0000000806067208 */ /* 0x000fe20000000000 */
[----:B------:R-:W-:Y:S01]  /*17f0*/  LDS R13, [UR4+0x78] ;  /* 0x00007804ff0d7984 */ /* 0x000fe20008000800 */
[----:B--2---:R-:W-:Y:S02]  /*1800*/  ISETP.GE.AND P1, PT, R15, R12, PT ;  /* 0x0000000c0f00720c */ /* 0x004fe40003f26270 */
[----:B------:R-:W-:Y:S02]  /*1810*/  FSEL R7, R7, R9, P0 ;  /* 0x0000000907077208 */ /* 0x000fe40000000000 */
[----:B------:R-:W1:Y:S09]  /*1820*/  LDS.64 R8, [UR4+0x70] ;  /* 0x00007004ff087984 */ /* 0x000e720008000a00 */
[----:B0-----:R-:W-:-:S06]  /*1830*/  DSETP.EQ.AND P0, PT, R6, R2, !P1 ;  /* 0x000000020600722a */ /* 0x001fcc0004f02000 */
[----:B------:R-:W-:-:S06]  /*1840*/  DSETP.LT.OR P0, PT, R2, R6, P0 ;  /* 0x000000060200722a */ /* 0x000fcc0000701400 */
[----:B------:R-:W-:Y:S02]  /*1850*/  SEL R12, R15, R12, P0 ;  /* 0x0000000c0f0c7207 */ /* 0x000fe40000000000 */
[----:B------:R-:W-:Y:S02]  /*1860*/  FSEL R2, R2, R6, P0 ;  /* 0x0000000602027208 */ /* 0x000fe40000000000 */
[----:B---3--:R-:W-:Y:S02]  /*1870*/  ISETP.GE.AND P1, PT, R11, R12, PT ;  /* 0x0000000c0b00720c */ /* 0x008fe40003f26270 */
        /* <DEDUP_REMOVED lines=8> */
[----:B-1----:R-:W-:-:S06]  /*1900*/  DSETP.EQ.AND P0, PT, R2, R8, !P1 ;  /* 0x000000080200722a */ /* 0x002fcc0004f02000 */
        /* <DEDUP_REMOVED lines=11> */
.L_x_69:
[----:B------:R-:W0:Y:S01]  /*19c0*/  S2R R6, SR_LANEID ;  /* 0x0000000000067919 */ /* 0x000e220000000000 */
[----:B------:R-:W-:Y:S01]  /*19d0*/  LOP3.LUT R2, R3, 0x3e0, RZ, 0xc0, !PT ;  /* 0x000003e003027812 */ /* 0x000fe200078ec0ff */
[----:B------:R-:W-:Y:S03]  /*19e0*/  BSSY.RECONVERGENT B1, `(.L_x_81) ;  /* 0x0000026000017945 */ /* 0x000fe60003800200 */
[----:B------:R-:W-:Y:S01]  /*19f0*/  LOP3.LUT R7, RZ, R2, RZ, 0x33, !PT ;  /* 0x00000002ff077212 */ /* 0x000fe200078e33ff */
[----:B------:R-:W-:-:S04]  /*1a00*/  VIADD R5, R2, 0x20 ;  /* 0x0000002002057836 */ /* 0x000fc80000000000 */
[----:B------:R-:W-:Y:S01]  /*1a10*/  IMAD.IADD R7, R22, 0x1, R7 ;  /* 0x0000000116077824 */ /* 0x000fe200078e0207 */
[----:B------:R-:W-:-:S04]  /*1a20*/  ISETP.GT.AND P0, PT, R5, R22, PT ;  /* 0x000000160500720c */ /* 0x000fc80003f04270 */
[----:B------:R-:W-:Y:S02]  /*1a30*/  SEL R9, R7, 0x1f, P0 ;  /* 0x0000001f07097807 */ /* 0x000fe40000000000 */
[C---:B0-----:R-:W-:Y:S01]  /*1a40*/  ISETP.NE.AND P1, PT, R6.reuse, RZ, PT ;  /* 0x000000ff0600720c */ /* 0x041fe20003f25270 */
[C---:B------:R-:W-:Y:S01]  /*1a50*/  VIADD R2, R6.reuse, 0x2 ;  /* 0x0000000206027836 */ /* 0x040fe20000000000 */
[----:B------:R-:W-:-:S04]  /*1a60*/  ISETP.GE.AND P0, PT, R6, R9, PT ;  /* 0x000000090600720c */ /* 0x000fc80003f06270 */
[----:B------:R-:W-:Y:S01]  /*1a70*/  ISETP.GT.AND P5, PT, R2, R9, PT ;  /* 0x000000090200720c */ /* 0x000fe20003fa4270 */
[----:B------:R-:W-:-:S05]  /*1a80*/  VIADD R2, R6, 0x8 ;  /* 0x0000000806027836 */ /* 0x000fca0000000000 */
[----:B------:R-:W-:Y:S01]  /*1a90*/  ISETP.GT.AND P3, PT, R2, R9, PT ;  /* 0x000000090200720c */ /* 0x000fe20003f64270 */
[----:B------:R-:W0:Y:S01]  /*1aa0*/  @!P1 S2R R11, SR_CgaCtaId ;  /* 0x00000000000b9919 */ /* 0x000e220000008800 */
[----:B------:R-:W-:Y:S01]  /*1ab0*/  @!P1 MOV R4, 0x400 ;  /* 0x0000040000049802 */ /* 0x000fe20000000f00 */
[----:B------:R-:W-:Y:S01]  /*1ac0*/  IMAD.MOV.U32 R2, RZ, RZ, R25 ;  /* 0x000000ffff027224 */ /* 0x000fe200078e0019 */
        /* <DEDUP_REMOVED lines=8> */
[----:B------:R-:W-:-:S03]  /*1b50*/  ISETP.GT.AND P2, PT, R6, R9, PT ;  /* 0x000000090600720c */ /* 0x000fc60003f44270 */
        /* <DEDUP_REMOVED lines=8> */
[----:B------:R-:W-:Y:S01]  /*1be0*/  @!P6 FSEL R6, R4, R12, P0 ;  /* 0x0000000c0406e208 */ /* 0x000fe20000000000 */
[----:B0-----:R-:W-:Y:S01]  /*1bf0*/  IMAD.MOV.U32 R12, RZ, RZ, R4 ;  /* 0x000000ffff0c7224 */ /* 0x001fe200078e0004 */
[----:B------:R-:W-:Y:S01]  /*1c00*/  @!P6 FSEL R11, R5, R13, P0 ;  /* 0x0000000d050be208 */ /* 0x000fe20000000000 */
[----:B------:R-:W-:Y:S02]  /*1c10*/  IMAD.MOV.U32 R13, RZ, RZ, R5 ;  /* 0x000000ffff0d7224 */ /* 0x000fe400078e0005 */
[----:B------:R-:W-:Y:S02]  /*1c20*/  @!P6 IMAD.MOV.U32 R12, RZ, RZ, R6 ;  /* 0x000000ffff0ce224 */ /* 0x000fe400078e0006 */
[----:B------:R-:W-:-:S07]  /*1c30*/  @!P6 IMAD.MOV.U32 R13, RZ, RZ, R11 ;  /* 0x000000ffff0de224 */ /* 0x000fce00078e000b */
.L_x_82:
[----:B------:R-:W-:Y:S05]  /*1c40*/  BSYNC.RECONVERGENT B1 ;  /* 0x0000000000017941 */ /* 0x000fea0003800200 */
.L_x_81:
[----:B------:R4:W0:Y:S01]  /*1c50*/  SHFL.DOWN PT, R15, R2, 0x2, R9 ;  /* 0x08400000020f7989 */ /* 0x00082200000e0009 */
[----:B------:R-:W-:Y:S01]  /*1c60*/  BSSY.RECONVERGENT B1, `(.L_x_83) ;  /* 0x0000012000017945 */ /* 0x000fe20003800200 */
[----:B--2---:R-:W-:Y:S02]  /*1c70*/  IMAD.MOV.U32 R6, RZ, RZ, R2 ;  /* 0x000000ffff067224 */ /* 0x004fe400078e0002 */
[----:B------:R4:W2:Y:S01]  /*1c80*/  SHFL.DOWN PT, R10, R12, 0x2, R9 ;  /* 0x084000000c0a7989 */ /* 0x0008a200000e0009 */
[----:B---3--:R-:W-:Y:S02]  /*1c90*/  IMAD.MOV.U32 R4, RZ, RZ, R12 ;  /* 0x000000ffff047224 */ /* 0x008fe400078e000c */
[----:B-1----:R-:W-:Y:S01]  /*1ca0*/  IMAD.MOV.U32 R5, RZ, RZ, R13 ;  /* 0x000000ffff057224 */ /* 0x002fe200078e000d */
[----:B------:R4:W1:Y:S01]  /*1cb0*/  SHFL.DOWN PT, R11, R13, 0x2, R9 ;  /* 0x084000000d0b7989 */ /* 0x00086200000e0009 */
[----:B------:R-:W-:Y:S05]  /*1cc0*/  @P5 BRA `(.L_x_84) ;  /* 0x00000000002c5947 */ /* 0x000fea0003800000 */
[----:B-12---:R-:W-:Y:S01]  /*1cd0*/  DSETP.GT.AND P5, PT, R12, R10, PT ;  /* 0x0000000a0c00722a */ /* 0x006fe20003fa4000 */
[----:B0-----:R-:W-:Y:S02]  /*1ce0*/  IMAD.MOV.U32 R6, RZ, RZ, R15 ;  /* 0x000000ffff067224 */ /* 0x001fe400078e000f */
[----:B------:R-:W-:Y:S02]  /*1cf0*/  IMAD.MOV.U32 R4, RZ, RZ, R10 ;  /* 0x000000ffff047224 */ /* 0x000fe400078e000a */
[----:B------:R-:W-:-:S09]  /*1d00*/  IMAD.MOV.U32 R5, RZ, RZ, R11 ;  /* 0x000000ffff057224 */ /* 0x000fd200078e000b */
[----:B------:R-:W-:-:S13]  /*1d10*/  @!P5 ISETP.GE.AND P0, PT, R15, R2, PT ;  /* 0x000000020f00d20c */ /* 0x000fda0003f06270 */
[----:B------:R-:W-:-:S06]  /*1d20*/  @!P5 DSETP.EQ.AND P0, PT, R12, R10, !P0 ;  /* 0x0000000a0c00d22a */ /* 0x000fcc0004702000 */
[----:B------:R-:W-:Y:S02]  /*1d30*/  @!P5 SEL R6, R15, R2, P0 ;  /* 0x000000020f06d207 */ /* 0x000fe40000000000 */
[----:B----4-:R-:W-:Y:S02]  /*1d40*/  @!P5 FSEL R2, R10, R12, P0 ;  /* 0x0000000c0a02d208 */ /* 0x010fe40000000000 */
[----:B------:R-:W-:-:S03]  /*1d50*/  @!P5 FSEL R13, R11, R13, P0 ;  /* 0x0000000d0b0dd208 */ /* 0x000fc60000000000 */
[----:B------:R-:W-:Y:S02]  /*1d60*/  @!P5 IMAD.MOV.U32 R4, RZ, RZ, R2 ;  /* 0x000000ffff04d224 */ /* 0x000fe400078e0002 */
[----:B------:R-:W-:-:S07]  /*1d70*/  @!P5 IMAD.MOV.U32 R5, RZ, RZ, R13 ;  /* 0x000000ffff05d224 */ /* 0x000fce00078e000d */
.L_x_84:
[----:B------:R-:W-:Y:S05]  /*1d80*/  BSYNC.RECONVERGENT B1 ;  /* 0x0000000000017941 */ /* 0x000fea0003800200 */
.L_x_83:
[----:B0-----:R0:W3:Y:S01]  /*1d90*/  SHFL.DOWN PT, R15, R6, 0x4, R9 ;  /* 0x08800000060f7989 */ /* 0x0010e200000e0009 */
[----:B------:R-:W-:Y:S01]  /*1da0*/  BSSY.RECONVERGENT B1, `(.L_x_85) ;  /* 0x0000012000017945 */ /* 0x000fe20003800200 */
[----:B----4-:R-:W-:Y:S02]  /*1db0*/  IMAD.MOV.U32 R2, RZ, RZ, R6 ;  /* 0x000000ffff027224 */ /* 0x010fe400078e0006 */
[----:B------:R0:W4:Y:S01]  /*1dc0*/  SHFL.DOWN PT, R12, R4, 0x4, R9 ;  /* 0x08800000040c7989 */ /* 0x00012200000e0009 */
[----:B--2---:R-:W-:Y:S02]  /*1dd0*/  IMAD.MOV.U32 R10, RZ, RZ, R4 ;  /* 0x000000ffff0a7224 */ /* 0x004fe400078e0004 */
[----:B-1----:R-:W-:Y:S01]  /*1de0*/  IMAD.MOV.U32 R11, RZ, RZ, R5 ;  /* 0x000000ffff0b7224 */ /* 0x002fe200078e0005 */
[----:B------:R0:W1:Y:S01]  /*1df0*/  SHFL.DOWN PT, R13, R5, 0x4, R9 ;  /* 0x08800000050d7989 */ /* 0x00006200000e0009 */
        /* <DEDUP_REMOVED lines=12> */
.L_x_86:
[----:B------:R-:W-:Y:S05]  /*1ec0*/  BSYNC.RECONVERGENT B1 ;  /* 0x0000000000017941 */ /* 0x000fea0003800200 */
.L_x_85:
[----:B---3--:R2:W3:Y:S01]  /*1ed0*/  SHFL.DOWN PT, R15, R2, 0x8, R9 ;  /* 0x09000000020f7989 */ /* 0x0084e200000e0009 */
[----:B------:R-:W-:Y:S01]  /*1ee0*/  BSSY.RECONVERGENT B1, `(.L_x_87) ;  /* 0x0000012000017945 */ /* 0x000fe20003800200 */
[----:B0-----:R-:W-:Y:S02]  /*1ef0*/  IMAD.MOV.U32 R6, RZ, RZ, R2 ;  /* 0x000000ffff067224 */ /* 0x001fe400078e0002 */
[----:B------:R2:W0:Y:S01]  /*1f00*/  SHFL.DOWN PT, R4, R10, 0x8, R9 ;  /* 0x090000000a047989 */ /* 0x00042200000e0009 */
[----:B----4-:R-:W-:Y:S02]  /*1f10*/  IMAD.MOV.U32 R12, RZ, RZ, R10 ;  /* 0x000000ffff0c7224 */ /* 0x010fe400078e000a */
[----:B-1----:R-:W-:Y:S01]  /*1f20*/  IMAD.MOV.U32 R13, RZ, RZ, R11 ;  /* 0x000000ffff0d7224 */ /* 0x002fe200078e000b */
[----:B------:R2:W1:Y:S01]  /*1f30*/  SHFL.DOWN PT, R5, R11, 0x8, R9 ;  /* 0x090000000b057989 */ /* 0x00046200000e0009 */
[----:B------:R-:W-:Y:S05]  /*1f40*/  @P3 BRA `(.L_x_88) ;  /* 0x00000000002c3947 */ /* 0x000fea0003800000 */
[----:B01----:R-:W-:Y:S01]  /*1f50*/  DSETP.GT.AND P3, PT, R10, R4, PT ;  /* 0x000000040a00722a */ /* 0x003fe20003f64000 */
[----:B---3--:R-:W-:Y:S02]  /*1f60*/  IMAD.MOV.U32 R6, RZ, RZ, R15 ;  /* 0x000000ffff067224 */ /* 0x008fe400078e000f */
[----:B------:R-:W-:Y:S02]  /*1f70*/  IMAD.MOV.U32 R12, RZ, RZ, R4 ;  /* 0x000000ffff0c7224 */ /* 0x000fe400078e0004 */
[----:B------:R-:W-:-:S09]  /*1f80*/  IMAD.MOV.U32 R13, RZ, RZ, R5 ;  /* 0x000000ffff0d7224 */ /* 0x000fd200078e0005 */
[----:B------:R-:W-:-:S13]  /*1f90*/  @!P3 ISETP.GE.AND P0, PT, R15, R2, PT ;  /* 0x000000020f00b20c */ /* 0x000fda0003f06270 */
[----:B------:R-:W-:-:S06]  /*1fa0*/  @!P3 DSETP.EQ.AND P0, PT, R10, R4, !P0 ;  /* 0x000000040a00b22a */ /* 0x000fcc0004702000 */
[----:B------:R-:W-:Y:S02]  /*1fb0*/  @!P3 SEL R6, R15, R2, P0 ;  /* 0x000000020f06b207 */ /* 0x000fe40000000000 */
[----:B--2---:R-:W-:Y:S02]  /*1fc0*/  @!P3 FSEL R2, R4, R10, P0 ;  /* 0x0000000a0402b208 */ /* 0x004fe40000000000 */
[----:B------:R-:W-:-:S03]  /*1fd0*/  @!P3 FSEL R11, R5, R11, P0 ;  /* 0x0000000b050bb208 */ /* 0x000fc60000000000 */
[----:B------:R-:W-:Y:S02]  /*1fe0*/  @!P3 IMAD.MOV.U32 R12, RZ, RZ, R2 ;  /* 0x000000ffff0cb224 */ /* 0x000fe400078e0002 */
[----:B------:R-:W-:-:S07]  /*1ff0*/  @!P3 IMAD.MOV.U32 R13, RZ, RZ, R11 ;  /* 0x000000ffff0db224 */ /* 0x000fce00078e000b */
.L_x_88:
[----:B------:R-:W-:Y:S05]  /*2000*/  BSYNC.RECONVERGENT B1 ;  /* 0x0000000000017941 */ /* 0x000fea0003800200 */
.L_x_87:
[----:B---3--:R3:W4:Y:S01]  /*2010*/  SHFL.DOWN PT, R15, R6, 0x10, R9 ;  /* 0x0a000000060f7989 */ /* 0x00872200000e0009 */
[----:B------:R-:W-:Y:S01]  /*2020*/  BSSY.RECONVERGENT B1, `(.L_x_89) ;  /* 0x0000012000017945 */ /* 0x000fe20003800200 */
[----:B--2---:R-:W-:Y:S02]  /*2030*/  IMAD.MOV.U32 R2, RZ, RZ, R6 ;  /* 0x000000ffff027224 */ /* 0x004fe400078e0006 */
[----:B------:R3:W2:Y:S01]  /*2040*/  SHFL.DOWN PT, R10, R12, 0x10, R9 ;  /* 0x0a0000000c0a7989 */ /* 0x0006a200000e0009 */
[----:B0-----:R-:W-:Y:S02]  /*2050*/  IMAD.MOV.U32 R4, RZ, RZ, R12 ;  /* 0x000000ffff047224 */ /* 0x001fe400078e000c */
[----:B-1----:R-:W-:Y:S01]  /*2060*/  IMAD.MOV.U32 R5, RZ, RZ, R13 ;  /* 0x000000ffff057224 */ /* 0x002fe200078e000d */
[----:B------:R3:W0:Y:S01]  /*2070*/  SHFL.DOWN PT, R11, R13, 0x10, R9 ;  /* 0x0a0000000d0b7989 */ /* 0x00062200000e0009 */
[----:B------:R-:W-:Y:S05]  /*2080*/  @P2 BRA `(.L_x_90) ;  /* 0x00000000002c2947 */ /* 0x000fea0003800000 */
[----:B0-2---:R-:W-:Y:S01]  /*2090*/  DSETP.GT.AND P2, PT, R12, R10, PT ;  /* 0x0000000a0c00722a */ /* 0x005fe20003f44000 */
[----:B----4-:R-:W-:Y:S02]  /*20a0*/  IMAD.MOV.U32 R2, RZ, RZ, R15 ;  /* 0x000000ffff027224 */ /* 0x010fe400078e000f */
[----:B------:R-:W-:Y:S02]  /*20b0*/  IMAD.MOV.U32 R4, RZ, RZ, R10 ;  /* 0x000000ffff047224 */ /* 0x000fe400078e000a */
[----:B------:R-:W-:-:S09]  /*20c0*/  IMAD.MOV.U32 R5, RZ, RZ, R11 ;  /* 0x000000ffff057224 */ /* 0x000fd200078e000b */
[----:B------:R-:W-:-:S13]  /*20d0*/  @!P2 ISETP.GE.AND P0, PT, R15, R6, PT ;  /* 0x000000060f00a20c */ /* 0x000fda0003f06270 */
[----:B------:R-:W-:-:S06]  /*20e0*/  @!P2 DSETP.EQ.AND P0, PT, R12, R10, !P0 ;  /* 0x0000000a0c00a22a */ /* 0x000fcc0004702000 */
[----:B------:R-:W-:Y:S02]  /*20f0*/  @!P2 SEL R2, R15, R6, P0 ;  /* 0x000000060f02a207 */ /* 0x000fe40000000000 */
[----:B---3--:R-:W-:Y:S02]  /*2100*/  @!P2 FSEL R6, R10, R12, P0 ;  /* 0x0000000c0a06a208 */ /* 0x008fe40000000000 */
[----:B------:R-:W-:-:S03]  /*2110*/  @!P2 FSEL R13, R11, R13, P0 ;  /* 0x0000000d0b0da208 */ /* 0x000fc60000000000 */
[----:B------:R-:W-:Y:S02]  /*2120*/  @!P2 IMAD.MOV.U32 R4, RZ, RZ, R6 ;  /* 0x000000ffff04a224 */ /* 0x000fe400078e0006 */
[----:B------:R-:W-:-:S07]  /*2130*/  @!P2 IMAD.MOV.U32 R5, RZ, RZ, R13 ;  /* 0x000000ffff05a224 */ /* 0x000fce00078e000d */
.L_x_90:
[----:B------:R-:W-:Y:S05]  /*2140*/  BSYNC.RECONVERGENT B1 ;  /* 0x0000000000017941 */ /* 0x000fea0003800200 */
.L_x_89:
[----:B------:R-:W-:Y:S01]  /*2150*/  ISETP.GE.AND P0, PT, R22, 0x21, PT ;  /* 0x000000211600780c */ /* 0x000fe20003f06270 */
[----:B------:R1:W-:Y:S03]  /*2160*/  @!P1 STS [R7+0x8], R2 ;  /* 0x0000080207009388 */ /* 0x0003e60000000800 */
[----:B------:R-:W-:Y:S01]  /*2170*/  ISETP.NE.OR P0, PT, R3, RZ, !P0 ;  /* 0x000000ff0300720c */ /* 0x000fe20004705670 */
[----:B------:R1:W-:Y:S01]  /*2180*/  @!P1 STS.64 [R7+0x10], R4 ;  /* 0x0000100407009388 */ /* 0x0003e20000000a00 */
[----:B------:R-:W-:Y:S11]  /*2190*/  BAR.SYNC.DEFER_BLOCKING 0x0 ;  /* 0x0000000000007b1d */ /* 0x000ff60000010000 */
[----:B-1----:R-:W-:Y:S05]  /*21a0*/  @P0 BRA `(.L_x_80) ;  /* 0x0000002000a00947 */ /* 0x002fea0003800000 */
[----:B------:R-:W1:Y:S01]  /*21b0*/  S2UR UR5, SR_CgaCtaId ;  /* 0x00000000000579c3 */ /* 0x000e620000008800 */
[----:B------:R-:W-:Y:S01]  /*21c0*/  UMOV UR4, 0x400 ;  /* 0x0000040000047882 */ /* 0x000fe20000000000 */
[----:B------:R-:W-:Y:S01]  /*21d0*/  ISETP.GE.U32.AND P2, PT, R22, 0x41, PT ;  /* 0x000000411600780c */ /* 0x000fe20003f46070 */
[----:B-1----:R-:W-:-:S09]  /*21e0*/  ULEA UR4, UR5, UR4, 0x18 ;  /* 0x0000000405047291 */ /* 0x002fd2000f8ec0ff */
[----:B---3--:R-:W1:Y:S04]  /*21f0*/  LDS.64 R6, [UR4+0x20] ;  /* 0x00002004ff067984 */ /* 0x008e680008000a00 */
[----:B------:R-:W3:Y:S01]  /*2200*/  LDS R9, [UR4+0x18] ;  /* 0x00001804ff097984 */ /* 0x000ee20008000800 */
[----:B-1----:R-:W-:-:S14]  /*2210*/  DSETP.GEU.AND P1, PT, R6, R4, PT ;  /* 0x000000040600722a */ /* 0x002fdc0003f2e000 */
[----:B---3--:R-:W-:-:S13]  /*2220*/  @P1 ISETP.GE.AND P0, PT, R9, R2, PT ;  /* 0x000000020900120c */ /* 0x008fda0003f06270 */
        /* <DEDUP_REMOVED lines=10> */
[----:B------:R-:W1:Y:S01]  /*22d0*/  LDS R4, [UR4+0x28] ;  /* 0x00002804ff047984 */ /* 0x000e620008000800 */
[----:B------:R-:W-:-:S03]  /*22e0*/  ISETP.GE.U32.AND P1, PT, R22, 0x61, PT ;  /* 0x000000611600780c */ /* 0x000fc60003f26070 */
[----:B------:R-:W3:Y:S01]  /*22f0*/  LDS.64 R2, [UR4+0x30] ;  /* 0x00003004ff027984 */ /* 0x000ee20008000a00 */
[----:B-1----:R-:W-:-:S13]  /*2300*/  ISETP.GE.AND P0, PT, R4, R9, PT ;  /* 0x000000090400720c */ /* 0x002fda0003f06270 */
[----:B---3--:R-:W-:-:S06]  /*2310*/  DSETP.EQ.AND P0, PT, R6, R2, !P0 ;  /* 0x000000020600722a */ /* 0x008fcc0004702000 */
[----:B------:R-:W-:-:S06]  /*2320*/  DSETP.LT.OR P0, PT, R2, R6, P0 ;  /* 0x000000060200722a */ /* 0x000fcc0000701400 */
[----:B------:R-:W-:Y:S02]  /*2330*/  FSEL R6, R2, R6, P0 ;  /* 0x0000000602067208 */ /* 0x000fe40000000000 */
[----:B------:R-:W-:Y:S02]  /*2340*/  SEL R2, R4, R9, P0 ;  /* 0x0000000904027207 */ /* 0x000fe40000000000 */
[----:B------:R-:W-:Y:S01]  /*2350*/  FSEL R5, R3, R7, P0 ;  /* 0x0000000703057208 */ /* 0x000fe20000000000 */
        /* <DEDUP_REMOVED lines=9> */
[----:B------:R-:W-:Y:S02]  /*23f0*/  FSEL R5, R7, R5, P0 ;  /* 0x0000000507057208 */ /* 0x000fe40000000000 */
[----:B------:R-:W-:Y:S01]  /*2400*/  SEL R2, R3, R2, P0 ;  /* 0x0000000203027207 */ /* 0x000fe20000000000 */
        /* <DEDUP_REMOVED lines=31> */
[----:B------:R-:W1:Y:S04]  /*2600*/  LDS R3, [UR4+0x78] ;  /* 0x00007804ff037984 */ /* 0x000e680008000800 */
[----:B------:R-:W3:Y:S01]  /*2610*/  LDS.64 R6, [UR4+0x80] ;  /* 0x00008004ff067984 */ /* 0x000ee20008000a00 */
[----:B-1----:R-:W-:-:S13]  /*2620*/  ISETP.GE.AND P0, PT, R3, R2, PT ;  /* 0x000000020300720c */ /* 0x002fda0003f06270 */
[----:B---3--:R-:W-:-:S06]  /*2630*/  DSETP.EQ.AND P0, PT, R4, R6, !P0 ;  /* 0x000000060400722a */ /* 0x008fcc0004702000 */
[----:B------:R-:W-:-:S06]  /*2640*/  DSETP.LT.OR P0, PT, R6, R4, P0 ;  /* 0x000000040600722a */ /* 0x000fcc0000701400 */
[----:B------:R-:W-:Y:S02]  /*2650*/  FSEL R4, R6, R4, P0 ;  /* 0x0000000406047208 */ /* 0x000fe40000000000 */
[----:B------:R-:W-:Y:S02]  /*2660*/  FSEL R5, R7, R5, P0 ;  /* 0x0000000507057208 */ /* 0x000fe40000000000 */
[----:B------:R-:W-:Y:S01]  /*2670*/  SEL R2, R3, R2, P0 ;  /* 0x0000000203027207 */ /* 0x000fe20000000000 */
[----:B------:R-:W-:Y:S06]  /*2680*/  BRA `(.L_x_80) ;  /* 0x0000001c00687947 */ /* 0x000fec0003800000 */
.L_x_56:
[----:B------:R-:W0:Y:S01]  /*2690*/  S2R R3, SR_TID.X ;  /* 0x0000000000037919 */ /* 0x000e220000002100 */
[----:B------:R-:W1:Y:S01]  /*26a0*/  LDCU.64 UR8, c[0x0][0x380] ;  /* 0x00007000ff0877ac */ /* 0x000e620008000a00 */
[----:B------:R-:W2:Y:S01]  /*26b0*/  LDCU UR5, c[0x0][0x388] ;  /* 0x00007100ff0577ac */ /* 0x000ea20008000800 */
[----:B-1----:R-:W-:Y:S02]  /*26c0*/  IMAD.U32 R20, RZ, RZ, UR8 ;  /* 0x00000008ff147e24 */ /* 0x002fe4000f8e00ff */
[----:B------:R-:W-:Y:S02]  /*26d0*/  IMAD.U32 R21, RZ, RZ, UR9 ;  /* 0x00000009ff157e24 */ /* 0x000fe4000f8e00ff */
[----:B0-----:R-:W-:-:S04]  /*26e0*/  IMAD R2, R0, 0x400, R3 ;  /* 0x0000040000027824 */ /* 0x001fc800078e0203 */
[----:B--2---:R-:W-:Y:S02]  /*26f0*/  VIADD R19, R2, UR5 ;  /* 0x0000000502137c36 */ /* 0x004fe40008000000 */
[----:B------:R-:W0:Y:S02]  /*2700*/  LDC R2, c[0x0][0x3b4] ;  /* 0x0000ed00ff027b82 */ /* 0x000e240000000800 */
[----:B------:R-:W-:-:S05]  /*2710*/  IMAD.WIDE R14, R19, 0x8, R20 ;  /* 0x00000008130e7825 */ /* 0x000fca00078e0214 */
[----:B------:R-:W2:Y:S04]  /*2720*/  LDG.E.64 R8, desc[UR6][R14.64] ;  /* 0x000000060e087981 */ /* 0x000ea8000c1e1b00 */
[----:B------:R-:W2:Y:S04]  /*2730*/  LDG.E.64 R12, desc[UR6][R14.64+0x800] ;  /* 0x000800060e0c7981 */ /* 0x000ea8000c1e1b00 */
[----:B------:R-:W3:Y:S04]  /*2740*/  LDG.E.64 R10, desc[UR6][R14.64+0x1000] ;  /* 0x001000060e0a7981 */ /* 0x000ee8000c1e1b00 */
[----:B------:R-:W4:Y:S01]  /*2750*/  LDG.E.64 R6, desc[UR6][R14.64+0x1800] ;  /* 0x001800060e067981 */ /* 0x000f22000c1e1b00 */
[----:B------:R-:W-:Y:S01]  /*2760*/  ISETP.GE.AND P0, PT, R19, 0x7fffff00, PT ;  /* 0x7fffff001300780c */ /* 0x000fe20003f06270 */
[----:B------:R-:W-:-:S02]  /*2770*/  IMAD.MOV.U32 R24, RZ, RZ, R19 ;  /* 0x000000ffff187224 */ /* 0x000fc400078e0013 */
[----:B------:R-:W-:-:S10]  /*2780*/  VIADD R17, R19, 0x200 ;  /* 0x0000020013117836 */ /* 0x000fd40000000000 */
[----:B--2---:R-:W-:-:S06]  /*2790*/  DSETP.NEU.OR P0, PT, R8, R12, !P0 ;  /* 0x0000000c0800722a */ /* 0x004fcc000470d400 */
[----:B------:R-:W-:-:S14]  /*27a0*/  DSETP.GEU.AND P1, PT, R12, R8, P0 ;  /* 0x000000080c00722a */ /* 0x000fdc000072e000 */
[----:B------:R-:W-:Y:S02]  /*27b0*/  @!P1 VIADD R24, R24, 0x100 ;  /* 0x0000010018189836 */ /* 0x000fe40000000000 */
[----:B------:R-:W-:Y:S02]  /*27c0*/  @!P1 IMAD.MOV.U32 R8, RZ, RZ, R12 ;  /* 0x000000ffff089224 */ /* 0x000fe400078e000c */
[----:B------:R-:W-:Y:S01]  /*27d0*/  @!P1 IMAD.MOV.U32 R9, RZ, RZ, R13 ;  /* 0x000000ffff099224 */ /* 0x000fe200078e000d */
[----:B------:R-:W-:Y:S01]  /*27e0*/  ISETP.GE.AND P0, PT, R17, R24, PT ;  /* 0x000000181100720c */ /* 0x000fe20003f06270 */
[----:B------:R-:W-:-:S12]  /*27f0*/  VIADD R13, R19, 0x300 ;  /* 0x00000300130d7836 */ /* 0x000fd80000000000 */
[----:B---3--:R-:W-:-:S06]  /*2800*/  DSETP.NEU.OR P0, PT, R8, R10, P0 ;  /* 0x0000000a0800722a */ /* 0x008fcc000070d400 */
[----:B------:R-:W-:-:S14]  /*2810*/  DSETP.GEU.AND P1, PT, R10, R8, P0 ;  /* 0x000000080a00722a */ /* 0x000fdc000072e000 */
[----:B------:R-:W-:Y:S02]  /*2820*/  @!P1 IMAD.MOV.U32 R24, RZ, RZ, R17 ;  /* 0x000000ffff189224 */ /* 0x000fe400078e0011 */
[----:B------:R-:W-:Y:S02]  /*2830*/  @!P1 IMAD.MOV.U32 R8, RZ, RZ, R10 ;  /* 0x000000ffff089224 */ /* 0x000fe400078e000a */
[----:B------:R-:W-:Y:S01]  /*2840*/  @!P1 IMAD.MOV.U32 R9, RZ, RZ, R11 ;  /* 0x000000ffff099224 */ /* 0x000fe200078e000b */
[----:B------:R-:W-:Y:S01]  /*2850*/  ISETP.GE.AND P0, PT, R13, R24, PT ;  /* 0x000000180d00720c */ /* 0x000fe20003f06270 */
[----:B0-----:R-:W-:-:S05]  /*2860*/  IMAD.SHL.U32 R11, R2, 0x400, RZ ;  /* 0x00000400020b7824 */ /* 0x001fca00078e00ff */
[----:B------:R-:W-:-:S07]  /*2870*/  ISETP.GE.AND P1, PT, R22, R11, PT ;  /* 0x0000000b1600720c */ /* 0x000fce0003f26270 */
[----:B----4-:R-:W-:-:S06]  /*2880*/  DSETP.NEU.OR P0, PT, R8, R6, P0 ;  /* 0x000000060800722a */ /* 0x010fcc000070d400 */
[----:B------:R-:W-:-:S14]  /*2890*/  DSETP.GEU.AND P0, PT, R6, R8, P0 ;  /* 0x000000080600722a */ /* 0x000fdc000070e000 */
[----:B------:R-:W-:Y:S02]  /*28a0*/  @!P0 IMAD.MOV.U32 R8, RZ, RZ, R6 ;  /* 0x000000ffff088224 */ /* 0x000fe400078e0006 */
[----:B------:R-:W-:Y:S02]  /*28b0*/  @!P0 IMAD.MOV.U32 R9, RZ, RZ, R7 ;  /* 0x000000ffff098224 */ /* 0x000fe400078e0007 */
[----:B------:R-:W-:Y:S01]  /*28c0*/  @!P0 IMAD.MOV.U32 R24, RZ, RZ, R13 ;  /* 0x000000ffff188224 */ /* 0x000fe200078e000d */
[----:B------:R-:W-:Y:S06]  /*28d0*/  @!P1 BRA `(.L_x_91) ;  /* 0x0000001000149947 */ /* 0x000fec0003800000 */
[----:B------:R-:W-:Y:S01]  /*28e0*/  VIADD R19, R5, 0xfffffc00 ;  /* 0xfffffc0005137836 */ /* 0x000fe20000000000 */
[----:B------:R-:W-:Y:S01]  /*28f0*/  UMOV UR4, URZ ;  /* 0x000000ff00047c82 */ /* 0x000fe20008000000 */
[----:B------:R-:W-:-:S05]  /*2900*/  IMAD R10, R0, 0x400, R11 ;  /* 0x00000400000a7824 */ /* 0x000fca00078e020b */
[----:B------:R-:W-:-:S13]  /*2910*/  ISETP.GT.AND P0, PT, R10, R19, PT ;  /* 0x000000130a00720c */ /* 0x000fda0003f04270 */
[----:B------:R-:W-:Y:S05]  /*2920*/  @P0 BRA `(.L_x_92) ;  /* 0x0000000000bc0947 */ /* 0x000fea0003800000 */
[----:B------:R-:W0:Y:S01]  /*2930*/  LDC R18, c[0x0][0x3b0] ;  /* 0x0000ec00ff127b82 */ /* 0x000e220000000800 */
[----:B------:R-:W-:Y:S01]  /*2940*/  VIADD R23, R3, UR5 ;  /* 0x0000000503177c36 */ /* 0x000fe20008000000 */
[----:B------:R-:W1:Y:S01]  /*2950*/  LDCU.64 UR8, c[0x0][0x380] ;  /* 0x00007000ff0877ac */ /* 0x000e620008000a00 */
[----:B------:R-:W-:-:S05]  /*2960*/  NOP ;  /* 0x0000000000007918 */ /* 0x000fca0000000000 */
.L_x_93:
[----:B------:R-:W-:Y:S02]  /*2970*/  IMAD.IADD R25, R23, 0x1, R10 ;  /* 0x0000000117197824 */ /* 0x000fe400078e020a */
[----:B-1----:R-:W-:Y:S02]  /*2980*/  IMAD.U32 R20, RZ, RZ, UR8 ;  /* 0x00000008ff147e24 */ /* 0x002fe4000f8e00ff */
[----:B------:R-:W-:Y:S02]  /*2990*/  IMAD.U32 R21, RZ, RZ, UR9 ;  /* 0x00000009ff157e24 */ /* 0x000fe4000f8e00ff */
[----:B------:R-:W-:-:S05]  /*29a0*/  IMAD.WIDE R16, R25, 0x8, R20 ;  /* 0x0000000819107825 */ /* 0x000fca00078e0214 */
[----:B------:R-:W2:Y:S04]  /*29b0*/  LDG.E.64 R4, desc[UR6][R16.64] ;  /* 0x0000000610047981 */ /* 0x000ea8000c1e1b00 */
[----:B------:R-:W3:Y:S04]  /*29c0*/  LDG.E.64 R12, desc[UR6][R16.64+0x800] ;  /* 0x00080006100c7981 */ /* 0x000ee8000c1e1b00 */
[----:B------:R-:W4:Y:S04]  /*29d0*/  LDG.E.64 R14, desc[UR6][R16.64+0x1000] ;  /* 0x00100006100e7981 */ /* 0x000f28000c1e1b00 */
[----:B------:R-:W5:Y:S01]  /*29e0*/  LDG.E.64 R6, desc[UR6][R16.64+0x1800] ;  /* 0x0018000610067981 */ /* 0x000f62000c1e1b00 */
[C---:B------:R-:W-:Y:S01]  /*29f0*/  ISETP.GE.AND P0, PT, R25.reuse, R24, PT ;  /* 0x000000181900720c */ /* 0x040fe20003f06270 */
[----:B------:R-:W-:-:S12]  /*2a00*/  VIADD R27, R25, 0x100 ;  /* 0x00000100191b7836 */ /* 0x000fd80000000000 */
[----:B--2---:R-:W-:-:S06]  /*2a10*/  DSETP.NEU.OR P0, PT, R8, R4, P0 ;  /* 0x000000040800722a */ /* 0x004fcc000070d400 */
[----:B------:R-:W-:-:S14]  /*2a20*/  DSETP.GEU.AND P1, PT, R4, R8, P0 ;  /* 0x000000080400722a */ /* 0x000fdc000072e000 */
[----:B------:R-:W-:Y:S02]  /*2a30*/  @!P1 IMAD.MOV.U32 R24, RZ, RZ, R25 ;  /* 0x000000ffff189224 */ /* 0x000fe400078e0019 */
[----:B------:R-:W-:Y:S02]  /*2a40*/  @!P1 IMAD.MOV.U32 R8, RZ, RZ, R4 ;  /* 0x000000ffff089224 */ /* 0x000fe400078e0004 */
[----:B------:R-:W-:Y:S01]  /*2a50*/  @!P1 IMAD.MOV.U32 R9, RZ, RZ, R5 ;  /* 0x000000ffff099224 */ /* 0x000fe200078e0005 */
[----:B------:R-:W-:Y:S01]  /*2a60*/  ISETP.GE.AND P0, PT, R27, R24, PT ;  /* 0x000000181b00720c */ /* 0x000fe20003f06270 */
[C---:B------:R-:W-:Y:S02]  /*2a70*/  VIADD R5, R25.reuse, 0x200 ;  /* 0x0000020019057836 */ /* 0x040fe40000000000 */
[----:B------:R-:W-:-:S10]  /*2a80*/  VIADD R25, R25, 0x300 ;  /* 0x0000030019197836 */ /* 0x000fd40000000000 */
[----:B---3--:R-:W-:-:S06]  /*2a90*/  DSETP.NEU.OR P0, PT, R8, R12, P0 ;  /* 0x0000000c0800722a */ /* 0x008fcc000070d400 */
[----:B------:R-:W-:-:S14]  /*2aa0*/  DSETP.GEU.AND P1, PT, R12, R8, P0 ;  /* 0x000000080c00722a */ /* 0x000fdc000072e000 */
[----:B------:R-:W-:Y:S02]  /*2ab0*/  @!P1 IMAD.MOV.U32 R24, RZ, RZ, R27 ;  /* 0x000000ffff189224 */ /* 0x000fe400078e001b */
[----:B------:R-:W-:Y:S02]  /*2ac0*/  @!P1 IMAD.MOV.U32 R8, RZ, RZ, R12 ;  /* 0x000000ffff089224 */ /* 0x000fe400078e000c */
[----:B------:R-:W-:Y:S01]  /*2ad0*/  @!P1 IMAD.MOV.U32 R9, RZ, RZ, R13 ;  /* 0x000000ffff099224 */ /* 0x000fe200078e000d */
[----:B------:R-:W-:-:S13]  /*2ae0*/  ISETP.GE.AND P0, PT, R5, R24, PT ;  /* 0x000000180500720c */ /* 0x000fda0003f06270 */
[----:B----4-:R-:W-:-:S06]  /*2af0*/  DSETP.NEU.OR P0, PT, R8, R14, P0 ;  /* 0x0000000e0800722a */ /* 0x010fcc000070d400 */
[----:B------:R-:W-:-:S14]  /*2b00*/  DSETP.GEU.AND P1, PT, R14, R8, P0 ;  /* 0x000000080e00722a */ /* 0x000fdc000072e000 */
[----:B------:R-:W-:Y:S02]  /*2b10*/  @!P1 IMAD.MOV.U32 R24, RZ, RZ, R5 ;  /* 0x000000ffff189224 */ /* 0x000fe400078e0005 */
[----:B------:R-:W-:Y:S02]  /*2b20*/  @!P1 IMAD.MOV.U32 R8, RZ, RZ, R14 ;  /* 0x000000ffff089224 */ /* 0x000fe400078e000e */
[----:B------:R-:W-:Y:S01]  /*2b30*/  @!P1 IMAD.MOV.U32 R9, RZ, RZ, R15 ;  /* 0x000000ffff099224 */ /* 0x000fe200078e000f */
[----:B------:R-:W-:Y:S01]  /*2b40*/  ISETP.GE.AND P0, PT, R25, R24, PT ;  /* 0x000000181900720c */ /* 0x000fe20003f06270 */
[----:B0-----:R-:W-:-:S04]  /*2b50*/  IMAD.MOV.U32 R5, RZ, RZ, R18 ;  /* 0x000000ffff057224 */ /* 0x001fc800078e0012 */
[----:B------:R-:W-:-:S05]  /*2b60*/  IMAD.IADD R2, R5, 0x1, -R10 ;  /* 0x0000000105027824 */ /* 0x000fca00078e0a0a */
[----:B------:R-:W-:-:S03]  /*2b70*/  ISETP.GE.AND P1, PT, R2, R11, PT ;  /* 0x0000000b0200720c */ /* 0x000fc60003f26270 */
[----:B-----5:R-:W-:-:S06]  /*2b80*/  DSETP.NEU.OR P0, PT, R8, R6, P0 ;  /* 0x000000060800722a */ /* 0x020fcc000070d400 */
[----:B------:R-:W-:-:S14]  /*2b90*/  DSETP.GEU.AND P0, PT, R6, R8, P0 ;  /* 0x000000080600722a */ /* 0x000fdc000070e000 */
[----:B------:R-:W-:Y:S02]  /*2ba0*/  @!P0 IMAD.MOV.U32 R8, RZ, RZ, R6 ;  /* 0x000000ffff088224 */ /* 0x000fe400078e0006 */
[----:B------:R-:W-:Y:S02]  /*2bb0*/  @!P0 IMAD.MOV.U32 R9, RZ, RZ, R7 ;  /* 0x000000ffff098224 */ /* 0x000fe400078e0007 */
[----:B------:R-:W-:Y:S01]  /*2bc0*/  @!P0 IMAD.MOV.U32 R24, RZ, RZ, R25 ;  /* 0x000000ffff188224 */ /* 0x000fe200078e0019 */
[----:B------:R-:W-:Y:S06]  /*2bd0*/  @!P1 BRA `(.L_x_91) ;  /* 0x0000000c00549947 */ /* 0x000fec0003800000 */
[----:B------:R-:W-:Y:S01]  /*2be0*/  IMAD.IADD R10, R10, 0x1, R11 ;  /* 0x000000010a0a7824 */ /* 0x000fe200078e020b */
[----:B------:R-:W-:-:S04]  /*2bf0*/  UIADD3 UR4, UPT, UPT, UR4, 0x1, URZ ;  /* 0x0000000104047890 */ /* 0x000fc8000fffe0ff */
[----:B------:R-:W-:-:S13]  /*2c00*/  ISETP.GT.AND P0, PT, R10, R19, PT ;  /* 0x000000130a00720c */ /* 0x000fda0003f04270 */
[----:B------:R-:W-:Y:S05]  /*2c10*/  @!P0 BRA `(.L_x_93) ;  /* 0xfffffffc00548947 */ /* 0x000fea000383ffff */
.L_x_92:
[----:B------:R-:W-:Y:S01]  /*2c20*/  IMAD.IADD R2, R5, 0x1, -R10 ;  /* 0x0000000105027824 */ /* 0x000fe200078e0a0a */
[----:B------:R-:W-:Y:S04]  /*2c30*/  BSSY.RECONVERGENT B1, `(.L_x_91) ;  /* 0x00000cf000017945 */ /* 0x000fe80003800200 */
[----:B------:R-:W-:-:S04]  /*2c40*/  ISETP.GE.AND P0, PT, R3, R2, PT ;  /* 0x000000020300720c */ /* 0x000fc80003f06270 */
[----:B------:R-:W-:-:S13]  /*2c50*/  ISETP.GE.OR P0, PT, R10, R5, P0 ;  /* 0x000000050a00720c */ /* 0x000fda0000706670 */
[----:B------:R-:W-:Y:S05]  /*2c60*/  @P0 BRA `(.L_x_94) ;  /* 0x0000000c002c0947 */ /* 0x000fea0003800000 */
[----:B------:R-:W0:Y:S01]  /*2c70*/  LDC R6, c[0x0][0x3b4] ;  /* 0x0000ed00ff067b82 */ /* 0x000e220000000800 */
[----:B------:R-:W-:Y:S01]  /*2c80*/  LOP3.LUT R2, RZ, R3, RZ, 0x33, !PT ;  /* 0x00000003ff027212 */ /* 0x000fe200078e33ff */
[----:B------:R-:W-:Y:S01]  /*2c90*/  IMAD R11, R0, 0x400, R11 ;  /* 0x00000400000b7824 */ /* 0x000fe200078e020b */
[----:B------:R-:W1:Y:S01]  /*2ca0*/  LDCU UR5, c[0x0][0x388] ;  /* 0x00007100ff0577ac */ /* 0x000e620008000800 */
[----:B------:R-:W-:Y:S01]  /*2cb0*/  BSSY.RECONVERGENT B2, `(.L_x_95) ;  /* 0x0000066000027945 */ /* 0x000fe20003800200 */
[----:B------:R-:W-:Y:S02]  /*2cc0*/  IMAD.MOV.U32 R23, RZ, RZ, R3 ;  /* 0x000000ffff177224 */ /* 0x000fe400078e0003 */
[----:B------:R-:W-:-:S04]  /*2cd0*/  IMAD.IADD R2, R2, 0x1, R5 ;  /* 0x0000000102027824 */ /* 0x000fc800078e0205 */
[----:B------:R-:W-:Y:S02]  /*2ce0*/  IMAD.IADD R4, R2, 0x1, -R11 ;  /* 0x0000000102047824 */ /* 0x000fe400078e0a0b */
[----:B0-----:R-:W-:-:S04]  /*2cf0*/  IMAD R5, R6, UR4, RZ ;  /* 0x0000000406057c24 */ /* 0x001fc8000f8e02ff */
[----:B------:R-:W-:-:S05]  /*2d00*/  IMAD R6, R5, -0x400, R4 ;  /* 0xfffffc0005067824 */ /* 0x000fca00078e0204 */
[C---:B------:R-:W-:Y:S02]  /*2d10*/  ISETP.GE.U32.AND P0, PT, R6.reuse, 0x700, PT ;  /* 0x000007000600780c */ /* 0x040fe40003f06070 */
[----:B------:R-:W-:Y:S01]  /*2d20*/  LEA.HI R4, R6, 0x1, RZ, 0x18 ;  /* 0x0000000106047811 */ /* 0x000fe200078fc0ff */
[----:B-1----:R-:W-:-:S03]  /*2d30*/  VIADD R6, R10, UR5 ;  /* 0x000000050a067c36 */ /* 0x002fc60008000000 */
[----:B------:R-:W-:-:S04]  /*2d40*/  LOP3.LUT R5, R4, 0x7, RZ, 0xc0, !PT ;  /* 0x0000000704057812 */ /* 0x000fc800078ec0ff */
[----:B------:R-:W-:-:S03]  /*2d50*/  ISETP.NE.AND P1, PT, R5, RZ, PT ;  /* 0x000000ff0500720c */ /* 0x000fc60003f25270 */
[----:B------:R-:W-:Y:S10]  /*2d60*/  @!P0 BRA `(.L_x_96) ;  /* 0x0000000400688947 */ /* 0x000ff40003800000 */
[----:B------:R-:W0:Y:S01]  /*2d70*/  LDC.64 R20, c[0x0][0x380] ;  /* 0x0000e000ff147b82 */ /* 0x000e220000000a00 */
[----:B------:R-:W-:Y:S01]  /*2d80*/  LOP3.LUT R7, R4, 0x1fffff8, RZ, 0xc0, !PT ;  /* 0x01fffff804077812 */ /* 0x000fe200078ec0ff */
[----:B------:R-:W-:Y:S02]  /*2d90*/  IMAD.MOV.U32 R22, RZ, RZ, RZ ;  /* 0x000000ffff167224 */ /* 0x000fe400078e00ff */
[----:B------:R-:W-:-:S07]  /*2da0*/  IMAD.MOV.U32 R23, RZ, RZ, R3 ;  /* 0x000000ffff177224 */ /* 0x000fce00078e0003 */
.L_x_97:
[----:B------:R-:W-:-:S04]  /*2db0*/  IMAD.IADD R25, R6, 0x1, R23 ;  /* 0x0000000106197824 */ /* 0x000fc800078e0217 */
[----:B0-----:R-:W-:-:S05]  /*2dc0*/  IMAD.WIDE R10, R25, 0x8, R20 ;  /* 0x00000008190a7825 */ /* 0x001fca00078e0214 */
[----:B------:R-:W2:Y:S04]  /*2dd0*/  LDG.E.64 R18, desc[UR6][R10.64] ;  /* 0x000000060a127981 */ /* 0x000ea8000c1e1b00 */
[----:B------:R-:W3:Y:S04]  /*2de0*/  LDG.E.64 R14, desc[UR6][R10.64+0x800] ;  /* 0x000800060a0e7981 */ /* 0x000ee8000c1e1b00 */
[----:B------:R-:W4:Y:S04]  /*2df0*/  LDG.E.64 R16, desc[UR6][R10.64+0x1000] ;  /* 0x001000060a107981 */ /* 0x000f28000c1e1b00 */
[----:B------:R-:W5:Y:S01]  /*2e00*/  LDG.E.64 R12, desc[UR6][R10.64+0x1800] ;  /* 0x001800060a0c7981 */ /* 0x000f62000c1e1b00 */
[----:B------:R-:W-:Y:S01]  /*2e10*/  VIADD R27, R25, 0x300 ;  /* 0x00000300191b7836 */ /* 0x000fe20000000000 */
[----:B--2---:R-:W-:-:S14]  /*2e20*/  DSETP.GEU.AND P2, PT, R18, R8, PT ;  /* 0x000000081200722a */ /* 0x004fdc0003f4e000 */
        /* <DEDUP_REMOVED lines=8> */
[C---:B------:R-:W-:Y:S02]  /*2eb0*/  VIADD R9, R25.reuse, 0x100 ;  /* 0x0000010019097836 */ /* 0x040fe40000000000 */
[----:B---3--:R-:W-:Y:S01]  /*2ec0*/  DSETP.GEU.AND P3, PT, R14, R18, PT ;  /* 0x000000120e00722a */ /* 0x008fe20003f6e000 */
[----:B------:R-:W-:-:S13]  /*2ed0*/  VIADD R24, R25, 0x200 ;  /* 0x0000020019187836 */ /* 0x000fda0000000000 */
[----:B------:R-:W-:-:S13]  /*2ee0*/  @P3 ISETP.GE.AND P0, PT, R9, R8, PT ;  /* 0x000000080900320c */ /* 0x000fda0003f06270 */
[----:B------:R-:W-:-:S06]  /*2ef0*/  @P3 DSETP.EQ.AND P0, PT, R18, R14, !P0 ;  /* 0x0000000e1200322a */ /* 0x000fcc0004702000 */
[----:B------:R-:W-:Y:S02]  /*2f00*/  @P3 FSEL R18, R14, R18, P0 ;  /* 0x000000120e123208 */ /* 0x000fe40000000000 */
[----:B------:R-:W-:Y:S02]  /*2f10*/  @P3 FSEL R19, R15, R19, P0 ;  /* 0x000000130f133208 */ /* 0x000fe40000000000 */
[----:B------:R-:W-:Y:S01]  /*2f20*/  @P3 SEL R9, R9, R8, P0 ;  /* 0x0000000809093207 */ /* 0x000fe20000000000 */
[----:B------:R-:W-:Y:S02]  /*2f30*/  @P3 IMAD.MOV.U32 R14, RZ, RZ, R18 ;  /* 0x000000ffff0e3224 */ /* 0x000fe400078e0012 */
[----:B------:R-:W-:-:S06]  /*2f40*/  @P3 IMAD.MOV.U32 R15, RZ, RZ, R19 ;  /* 0x000000ffff0f3224 */ /* 0x000fcc00078e0013 */
[----:B----4-:R-:W-:-:S14]  /*2f50*/  DSETP.GEU.AND P2, PT, R16, R14, PT ;  /* 0x0000000e1000722a */ /* 0x010fdc0003f4e000 */
        /* <DEDUP_REMOVED lines=8> */
[----:B------:R-:W3:Y:S04]  /*2fe0*/  LDG.E.64 R18, desc[UR6][R10.64+0x3000] ;  /* 0x003000060a127981 */ /* 0x000ee8000c1e1b00 */
[----:B-----5:R-:W-:-:S14]  /*2ff0*/  DSETP.GEU.AND P3, PT, R12, R16, PT ;  /* 0x000000100c00722a */ /* 0x020fdc0003f6e000 */
[----:B------:R-:W-:-:S13]  /*3000*/  @P3 ISETP.GE.AND P0, PT, R27, R24, PT ;  /* 0x000000181b00320c */ /* 0x000fda0003f06270 */
[----:B------:R-:W-:-:S06]  /*3010*/  @P3 DSETP.EQ.AND P0, PT, R16, R12, !P0 ;  /* 0x0000000c1000322a */ /* 0x000fcc0004702000 */
[----:B------:R-:W-:Y:S02]  /*3020*/  @P3 FSEL R8, R12, R16, P0 ;  /* 0x000000100c083208 */ /* 0x000fe40000000000 */
[----:B------:R-:W-:Y:S02]  /*3030*/  @P3 FSEL R9, R13, R17, P0 ;  /* 0x000000110d093208 */ /* 0x000fe40000000000 */
[----:B------:R-:W4:Y:S01]  /*3040*/  LDG.E.64 R16, desc[UR6][R10.64+0x2800] ;  /* 0x002800060a107981 */ /* 0x000f22000c1e1b00 */
[----:B------:R-:W-:Y:S02]  /*3050*/  @P3 IMAD.MOV.U32 R12, RZ, RZ, R8 ;  /* 0x000000ffff0c3224 */ /* 0x000fe400078e0008 */
[----:B------:R-:W-:Y:S02]  /*3060*/  @P3 IMAD.MOV.U32 R13, RZ, RZ, R9 ;  /* 0x000000ffff0d3224 */ /* 0x000fe400078e0009 */
[----:B------:R0:W5:Y:S01]  /*3070*/  LDG.E.64 R8, desc[UR6][R10.64+0x3800] ;  /* 0x003800060a087981 */ /* 0x000162000c1e1b00 */
[----:B------:R-:W-:Y:S01]  /*3080*/  @P3 SEL R27, R27, R24, P0 ;  /* 0x000000181b1b3207 */ /* 0x000fe20000000000 */
[----:B------:R-:W-:-:S02]  /*3090*/  VIADD R24, R25, 0x400 ;  /* 0x0000040019187836 */ /* 0x000fc40000000000 */
[----:B0-----:R-:W-:Y:S02]  /*30a0*/  VIADD R10, R25, 0x500 ;  /* 0x00000500190a7836 */ /* 0x001fe40000000000 */
        /* <DEDUP_REMOVED lines=9> */
[----:B----4-:R-:W-:Y:S01]  /*3140*/  DSETP.GEU.AND P3, PT, R16, R14, PT ;  /* 0x0000000e1000722a */ /* 0x010fe20003f6e000 */
[----:B------:R-:W-:-:S13]  /*3150*/  @P2 SEL R24, R24, R27, P0 ;  /* 0x0000001b18182207 */ /* 0x000fda0000000000 */
[----:B------:R-:W-:-:S13]  /*3160*/  @P3 ISETP.GE.AND P0, PT, R10, R24, PT ;  /* 0x000000180a00320c */ /* 0x000fda0003f06270 */
[----:B------:R-:W-:-:S06]  /*3170*/  @P3 DSETP.EQ.AND P0, PT, R14, R16, !P0 ;  /* 0x000000100e00322a */ /* 0x000fcc0004702000 */
[----:B------:R-:W-:Y:S02]  /*3180*/  @P3 FSEL R11, R16, R14, P0 ;  /* 0x0000000e100b3208 */ /* 0x000fe40000000000 */
[----:B------:R-:W-:-:S03]  /*3190*/  @P3 FSEL R14, R17, R15, P0 ;  /* 0x0000000f110e3208 */ /* 0x000fc60000000000 */
[----:B------:R-:W-:Y:S02]  /*31a0*/  @P3 IMAD.MOV.U32 R16, RZ, RZ, R11 ;  /* 0x000000ffff103224 */ /* 0x000fe400078e000b */
[----:B------:R-:W-:-:S06]  /*31b0*/  @P3 IMAD.MOV.U32 R17, RZ, RZ, R14 ;  /* 0x000000ffff113224 */ /* 0x000fcc00078e000e */
[----:B---3--:R-:W-:Y:S01]  /*31c0*/  DSETP.GEU.AND P2, PT, R18, R16, PT ;  /* 0x000000101200722a */ /* 0x008fe20003f4e000 */
        /* <DEDUP_REMOVED lines=8> */
[----:B-----5:R-:W-:Y:S01]  /*3250*/  DSETP.GEU.AND P3, PT, R8, R18, PT ;  /* 0x000000120800722a */ /* 0x020fe20003f6e000 */
[----:B------:R-:W-:Y:S01]  /*3260*/  VIADD R24, R25, 0x700 ;  /* 0x0000070019187836 */ /* 0x000fe20000000000 */
[----:B------:R-:W-:Y:S02]  /*3270*/  @P2 SEL R11, R11, R10, P0 ;  /* 0x0000000a0b0b2207 */ /* 0x000fe40000000000 */
[----:B------:R-:W-:-:S10]  /*3280*/  ISETP.NE.AND P2, PT, R22, R7, PT ;  /* 0x000000071600720c */ /* 0x000fd40003f45270 */
[----:B------:R-:W-:-:S13]  /*3290*/  @P3 ISETP.GE.AND P0, PT, R24, R11, PT ;  /* 0x0000000b1800320c */ /* 0x000fda0003f06270 */
[----:B------:R-:W-:-:S06]  /*32a0*/  @P3 DSETP.EQ.AND P0, PT, R18, R8, !P0 ;  /* 0x000000081200322a */ /* 0x000fcc0004702000 */
[----:B------:R-:W-:Y:S02]  /*32b0*/  @P3 FSEL R10, R8, R18, P0 ;  /* 0x00000012080a3208 */ /* 0x000fe40000000000 */
[----:B------:R-:W-:Y:S02]  /*32c0*/  @P3 FSEL R19, R9, R19, P0 ;  /* 0x0000001309133208 */ /* 0x000fe40000000000 */
[----:B------:R-:W-:Y:S01]  /*32d0*/  @P3 SEL R24, R24, R11, P0 ;  /* 0x0000000b18183207 */ /* 0x000fe20000000000 */
[----:B------:R-:W-:Y:S02]  /*32e0*/  @P3 IMAD.MOV.U32 R8, RZ, RZ, R10 ;  /* 0x000000ffff083224 */ /* 0x000fe400078e000a */
[----:B------:R-:W-:Y:S01]  /*32f0*/  @P3 IMAD.MOV.U32 R9, RZ, RZ, R19 ;  /* 0x000000ffff093224 */ /* 0x000fe200078e0013 */
[----:B------:R-:W-:Y:S06]  /*3300*/  @P2 BRA `(.L_x_97) ;  /* 0xfffffff800a82947 */ /* 0x000fec000383ffff */
.L_x_96:
[----:B------:R-:W-:Y:S05]  /*3310*/  BSYNC.RECONVERGENT B2 ;  /* 0x0000000000027941 */ /* 0x000fea0003800200 */
.L_x_95:
[----:B------:R-:W-:Y:S05]  /*3320*/  @!P1 BRA `(.L_x_94) ;  /* 0x00000004007c9947 */ /* 0x000fea0003800000 */
[----:B------:R-:W-:Y:S01]  /*3330*/  ISETP.GE.U32.AND P0, PT, R5, 0x4, PT ;  /* 0x000000040500780c */ /* 0x000fe20003f06070 */
[----:B------:R-:W-:Y:S01]  /*3340*/  BSSY.RECONVERGENT B2, `(.L_x_98) ;  /* 0x000002e000027945 */ /* 0x000fe20003800200 */
[----:B------:R-:W-:-:S11]  /*3350*/  LOP3.LUT P1, R7, R4, 0x3, RZ, 0xc0, !PT ;  /* 0x0000000304077812 */ /* 0x000fd6000782c0ff */
[----:B------:R-:W-:Y:S05]  /*3360*/  @!P0 BRA `(.L_x_99) ;  /* 0x0000000000ac8947 */ /* 0x000fea0003800000 */
[----:B------:R-:W-:-:S04]  /*3370*/  IMAD.IADD R19, R6, 0x1, R23 ;  /* 0x0000000106137824 */ /* 0x000fc800078e0217 */
[----:B------:R-:W-:-:S05]  /*3380*/  IMAD.WIDE R14, R19, 0x8, R20 ;  /* 0x00000008130e7825 */ /* 0x000fca00078e0214 */
[----:B------:R-:W2:Y:S04]  /*3390*/  LDG.E.64 R12, desc[UR6][R14.64] ;  /* 0x000000060e0c7981 */ /* 0x000ea8000c1e1b00 */
[----:B------:R-:W3:Y:S04]  /*33a0*/  LDG.E.64 R10, desc[UR6][R14.64+0x800] ;  /* 0x000800060e0a7981 */ /* 0x000ee8000c1e1b00 */
[----:B------:R-:W4:Y:S01]  /*33b0*/  LDG.E.64 R4, desc[UR6][R14.64+0x1000] ;  /* 0x001000060e047981 */ /* 0x000f22000c1e1b00 */
        /* <DEDUP_REMOVED lines=38> */
.L_x_99:
[----:B------:R-:W-:Y:S05]  /*3620*/  BSYNC.RECONVERGENT B2 ;  /* 0x0000000000027941 */ /* 0x000fea0003800200 */
.L_x_98:
[----:B------:R-:W-:Y:S05]  /*3630*/  @!P1 BRA `(.L_x_94) ;  /* 0x0000000000b89947 */ /* 0x000fea0003800000 */
[----:B------:R-:W-:Y:S01]  /*3640*/  ISETP.NE.AND P0, PT, R7, 0x1, PT ;  /* 0x000000010700780c */ /* 0x000fe20003f05270 */
[----:B------:R-:W-:Y:S01]  /*3650*/  BSSY.RECONVERGENT B2, `(.L_x_100) ;  /* 0x0000020000027945 */ /* 0x000fe20003800200 */
[----:B------:R-:W-:Y:S01]  /*3660*/  LOP3.LUT P1, RZ, R2, 0x100, RZ, 0xc0, !PT ;  /* 0x0000010002ff7812 */ /* 0x000fe2000782c0ff */
[----:B------:R-:W-:Y:S02]  /*3670*/  IMAD.MOV.U32 R7, RZ, RZ, R24 ;  /* 0x000000ffff077224 */ /* 0x000fe400078e0018 */
[----:B------:R-:W-:Y:S02]  /*3680*/  IMAD.MOV.U32 R4, RZ, RZ, R8 ;  /* 0x000000ffff047224 */ /* 0x000fe400078e0008 */
[----:B------:R-:W-:-:S06]  /*3690*/  IMAD.MOV.U32 R5, RZ, RZ, R9 ;  /* 0x000000ffff057224 */ /* 0x000fcc00078e0009 */
[----:B------:R-:W-:Y:S05]  /*36a0*/  @!P0 BRA `(.L_x_101) ;  /* 0x0000000000688947 */ /* 0x000fea0003800000 */
[----:B------:R-:W-:-:S04]  /*36b0*/  IMAD.IADD R13, R6, 0x1, R23 ;  /* 0x00000001060d7824 */ /* 0x000fc800078e0217 */
[----:B------:R-:W-:-:S05]  /*36c0*/  IMAD.WIDE R10, R13, 0x8, R20 ;  /* 0x000000080d0a7825 */ /* 0x000fca00078e0214 */
        /* <DEDUP_REMOVED lines=24> */
.L_x_101:
[----:B------:R-:W-:Y:S05]  /*3850*/  BSYNC.RECONVERGENT B2 ;  /* 0x0000000000027941 */ /* 0x000fea0003800200 */
.L_x_100:
[----:B------:R-:W-:Y:S05]  /*3860*/  @P1 BRA `(.L_x_94) ;  /* 0x00000000002c1947 */ /* 0x000fea0003800000 */
[----:B------:R-:W-:-:S04]  /*3870*/  IMAD.IADD R24, R6, 0x1, R23 ;  /* 0x0000000106187824 */ /* 0x000fc800078e0217 */
[----:B------:R-:W-:-:S06]  /*3880*/  IMAD.WIDE R8, R24, 0x8, R20 ;  /* 0x0000000818087825 */ /* 0x000fcc00078e0214 */
[----:B------:R-:W2:Y:S02]  /*3890*/  LDG.E.64 R8, desc[UR6][R8.64] ;  /* 0x0000000608087981 */ /* 0x000ea4000c1e1b00 */
        /* <DEDUP_REMOVED lines=8> */
.L_x_94:
[----:B------:R-:W-:Y:S05]  /*3920*/  BSYNC.RECONVERGENT B1 ;  /* 0x0000000000017941 */ /* 0x000fea0003800200 */
.L_x_91:
        /* <DEDUP_REMOVED lines=24> */
.L_x_103:
[----:B------:R-:W-:Y:S05]  /*3ab0*/  BSYNC.RECONVERGENT B1 ;  /* 0x0000000000017941 */ /* 0x000fea0003800200 */
.L_x_102:
        /* <DEDUP_REMOVED lines=19> */
.L_x_105:
[----:B------:R-:W-:Y:S05]  /*3bf0*/  BSYNC.RECONVERGENT B1 ;  /* 0x0000000000017941 */ /* 0x000fea0003800200 */
.L_x_104:
        /* <DEDUP_REMOVED lines=19> */
.L_x_107:
[----:B------:R-:W-:Y:S05]  /*3d30*/  BSYNC.RECONVERGENT B1 ;  /* 0x0000000000017941 */ /* 0x000fea0003800200 */
.L_x_106:
        /* <DEDUP_REMOVED lines=19> */
.L_x_109:
[----:B------:R-:W-:Y:S05]  /*3e70*/  BSYNC.RECONVERGENT B1 ;  /* 0x0000000000017941 */ /* 0x000fea0003800200 */
.L_x_108:
        /* <DEDUP_REMOVED lines=26> */
.L_x_111:
[----:B------:R-:W-:Y:S05]  /*4020*/  BSYNC.RECONVERGENT B1 ;  /* 0x0000000000017941 */ /* 0x000fea0003800200 */
.L_x_110:
        /* <DEDUP_REMOVED lines=64> */
.L_x_80:
[----:B------:R-:W-:Y:S05]  /*4430*/  BSYNC.RECONVERGENT B0 ;  /* 0x0000000000007941 */ /* 0x000fea0003800200 */
.L_x_55:
[----:B------:R-:W5:Y:S02]  /*4440*/  S2R R3, SR_TID.X ;  /* 0x0000000000037919 */ /* 0x000f640000002100 */
[----:B-----5:R-:W-:-:S13]  /*4450*/  ISETP.NE.AND P0, PT, R3, RZ, PT ;  /* 0x000000ff0300720c */ /* 0x020fda0003f05270 */
[----:B------:R-:W-:Y:S05]  /*4460*/  @P0 EXIT ;  /* 0x000000000000094d */ /* 0x000fea0003800000 */
[----:B0123--:R-:W0:Y:S02]  /*4470*/  LDC.64 R6, c[0x0][0x390] ;  /* 0x0000e400ff067b82 */ /* 0x00fe240000000a00 */
[----:B0-----:R-:W-:-:S05]  /*4480*/  IMAD.WIDE.U32 R6, R0, 0x10, R6 ;  /* 0x0000001000067825 */ /* 0x001fca00078e0006 */
[----:B------:R-:W-:Y:S04]  /*4490*/  STG.E.64 desc[UR6][R6.64+0x8], R4 ;  /* 0x0000080406007986 */ /* 0x000fe8000c101b06 */
[----:B------:R-:W-:Y:S01]  /*44a0*/  STG.E desc[UR6][R6.64], R2 ;  /* 0x0000000206007986 */ /* 0x000fe2000c101906 */
[----:B------:R-:W-:Y:S05]  /*44b0*/  EXIT ;  /* 0x000000000000794d */ /* 0x000fea0003800000 */
.L_x_112:
        /* <DEDUP_REMOVED lines=12> */
.L_x_1731:


//--------------------- .text._ZN3cub18CUB_300001_SM_10006detail6reduce28DeviceReduceSingleTileKernelINS2_10policy_hubINS0_12KeyValuePairIidEEiNS0_6ArgMinEE10Policy1000ENS0_21ArgIndexInputIteratorIPdidEEPS6_iS7_NS2_20empty_problem_init_tIS6_EES6_N4cuda3std3__410__identityEEEvT0_T1_T2_T3_T4_T6_ --------------------------
	.section	.text._ZN3cub18CUB_300001_SM_10006detail6reduce28DeviceReduceSingleTileKernelINS2_10policy_hubINS0_12KeyValuePairIidEEiNS0_6ArgMinEE10Policy1000ENS0_21ArgIndexInputIteratorIPdidEEPS6_iS7_NS2_20empty_problem_init_tIS6_EES6_N4cuda3std3__410__identityEEEvT0_T1_T2_T3_T4_T6_,"ax",@progbits
	.align	128
        .global         _ZN3cub18CUB_300001_SM_10006detail6reduce28DeviceReduceSingleTileKernelINS2_10policy_hubINS0_12KeyValuePairIidEEiNS0_6ArgMinEE10Policy1000ENS0_21ArgIndexInputIteratorIPdidEEPS6_iS7_NS2_20empty_problem_init_tIS6_EES6_N4cuda3std3__410__identityEEEvT0_T1_T2_T3_T4_T6_
        .type           _ZN3cub18CUB_300001_SM_10006detail6reduce28DeviceReduceSingleTileKernelINS2_10policy_hubINS0_12KeyValuePairIidEEiNS0_6ArgMinEE10Policy1000ENS0_21ArgIndexInputIteratorIPdidEEPS6_iS7_NS2_20empty_problem_init_tIS6_EES6_N4cuda3std3__410__identityEEEvT0_T1_T2_T3_T4_T6_,@function
        .size           _ZN3cub18CUB_300001_SM_10006detail6reduce28DeviceReduceSingleTileKernelINS2_10policy_hubINS0_12KeyValuePairIidEEiNS0_6ArgMinEE10Policy1000ENS0_21ArgIndexInputIteratorIPdidEEPS6_iS7_NS2_20empty_problem_init_tIS6_EES6_N4cuda3std3__410__identityEEEvT0_T1_T2_T3_T4_T6_,(.L_x_1732 - _ZN3cub18CUB_300001_SM_10006detail6reduce28DeviceReduceSingleTileKernelINS2_10policy_hubINS0_12KeyValuePairIidEEiNS0_6ArgMinEE10Policy1000ENS0_21ArgIndexInputIteratorIPdidEEPS6_iS7_NS2_20empty_problem_init_tIS6_EES6_N4cuda3std3__410__identityEEEvT0_T1_T2_T3_T4_T6_)
        .other          _ZN3cub18CUB_300001_SM_10006detail6reduce28DeviceReduceSingleTileKernelINS2_10policy_hubINS0_12KeyValuePairIidEEiNS0_6ArgMinEE10Policy1000ENS0_21ArgIndexInputIteratorIPdidEEPS6_iS7_NS2_20empty_problem_init_tIS6_EES6_N4cuda3std3__410__identityEEEvT0_T1_T2_T3_T4_T6_,@"STO_CUDA_ENTRY STV_DEFAULT"
_ZN3cub18CUB_300001_SM_10006detail6reduce28DeviceReduceSingleTileKernelINS2_10policy_hubINS0_12KeyValuePairIidEEiNS0_6ArgMinEE10Policy1000ENS0_21ArgIndexInputIteratorIPdidEEPS6_iS7_NS2_20empty_problem_init_tIS6_EES6_N4cuda3std3__410__identityEEEvT0_T1_T2_T3_T4_T6_:
.text._ZN3cub18CUB_300001_SM_10006detail6reduce28DeviceReduceSingleTileKernelINS2_10policy_hubINS0_12KeyValuePairIidEEiNS0_6ArgMinEE10Policy1000ENS0_21ArgIndexInputIteratorIPdidEEPS6_iS7_NS2_20empty_problem_init_tIS6_EES6_N4cuda3std3__410__identityEEEvT0_T1_T2_T3_T4_T6_:
        /* <DEDUP_REMOVED lines=14> */
.L_x_113:
[----:B------:R-:W-:Y:S01]  /*00e0*/  UISETP.GT.AND UP0, UPT, UR4, 0x3ff, UPT ;  /* 0x000003ff0400788c */ /* 0x000fe2000bf04270 */
[----:B------:R-:W-:Y:S08]  /*00f0*/  BSSY.RECONVERGENT B0, `(.L_x_114) ;  /* 0x0000438000007945 */ /* 0x000ff00003800200 */
[----:B------:R-:W-:Y:S05]  /*0100*/  BRA.U UP0, `(.L_x_115) ;  /* 0x0000002500807547 */ /* 0x000fea000b800000 */
[----:B------:R-:W0:Y:S01]  /*0110*/  S2R R2, SR_TID.X ;  /* 0x0000000000027919 */ /* 0x000e220000002100 */
[----:B------:R-:W-:Y:S01]  /*0120*/  BSSY.RECONVERGENT B1, `(.L_x_116) ;  /* 0x000000a000017945 */ /* 0x000fe20003800200 */
[----:B0-----:R-:W-:Y:S01]  /*0130*/  ISETP.GE.AND P0, PT, R2, UR4, PT ;  /* 0x0000000402007c0c */ /* 0x001fe2000bf06270 */
[----:B------:R-:W-:-:S12]  /*0140*/  IMAD.MOV.U32 R8, RZ, RZ, R2 ;  /* 0x000000ffff087224 */ /* 0x000fd800078e0002 */
[----:B------:R-:W-:Y:S05]  /*0150*/  @P0 BRA `(.L_x_117) ;  /* 0x0000000000180947 */ /* 0x000fea0003800000 */
[----:B------:R-:W0:Y:S01]  /*0160*/  LDC.64 R30, c[0x0][0x380] ;  /* 0x0000e000ff1e7b82 */ /* 0x000e220000000a00 */
[----:B------:R-:W1:Y:S02]  /*0170*/  LDCU UR5, c[0x0][0x388] ;  /* 0x00007100ff0577ac */ /* 0x000e640008000800 */
[----:B-1----:R-:W-:-:S04]  /*0180*/  VIADD R0, R2, UR5 ;  /* 0x0000000502007c36 */ /* 0x002fc80008000000 */
[----:B0-----:R-:W-:-:S06]  /*0190*/  IMAD.WIDE R30, R0, 0x8, R30 ;  /* 0x00000008001e7825 */ /* 0x001fcc00078e021e */
[----:B------:R-:W5:Y:S01]  /*01a0*/  LDG.E.64 R30, desc[UR8][R30.64] ;  /* 0x000000081e1e7981 */ /* 0x000f62000c1e1b00 */
[----:B------:R-:W-:-:S07]  /*01b0*/  VIADD R8, R2, 0x100 ;  /* 0x0000010002087836 */ /* 0x000fce0000000000 */
.L_x_117:
[----:B------:R-:W-:Y:S05]  /*01c0*/  BSYNC.RECONVERGENT B1 ;  /* 0x0000000000017941 */ /* 0x000fea0003800200 */
.L_x_116:
[----:B------:R-:W-:Y:S01]  /*01d0*/  ISETP.GE.AND P0, PT, R8, UR4, PT ;  /* 0x0000000408007c0c */ /* 0x000fe2000bf06270 */
[----:B------:R-:W-:-:S12]  /*01e0*/  BSSY.RECONVERGENT B1, `(.L_x_118) ;  /* 0x00000d2000017945 */ /* 0x000fd80003800200 */
[----:B------:R-:W-:Y:S05]  /*01f0*/  @P0 BRA `(.L_x_119) ;  /* 0x0000000c00400947 */ /* 0x000fea0003800000 */
[----:B------:R-:W-:Y:S01]  /*0200*/  LOP3.LUT R3, RZ, R8, RZ, 0x33, !PT ;  /* 0x00000008ff037212 */ /* 0x000fe200078e33ff */
[----:B------:R-:W-:Y:S04]  /*0210*/  BSSY.RECONVERGENT B2, `(.L_x_120) ;  /* 0x0000067000027945 */ /* 0x000fe80003800200 */
[----:B------:R-:W-:-:S05]  /*0220*/  VIADD R3, R3, UR4 ;  /* 0x0000000403037c36 */ /* 0x000fca0008000000 */
[C---:B------:R-:W-:Y:S02]  /*0230*/  ISETP.GE.U32.AND P0, PT, R3.reuse, 0x700, PT ;  /* 0x000007000300780c */ /* 0x040fe40003f06070 */
[----:B------:R-:W-:-:S04]  /*0240*/  LEA.HI R4, R3, 0x1, RZ, 0x18 ;  /* 0x0000000103047811 */ /* 0x000fc800078fc0ff */
[----:B------:R-:W-:-:S07]  /*0250*/  LOP3.LUT R28, R4, 0x7, RZ, 0xc0, !PT ;  /* 0x00000007041c7812 */ /* 0x000fce00078ec0ff */
[----:B------:R-:W-:Y:S05]  /*0260*/  @!P0 BRA `(.L_x_121) ;  /* 0x0000000400848947 */ /* 0x000fea0003800000 */
[----:B------:R-:W0:Y:S01]  /*0270*/  LDC.64 R6, c[0x0][0x380] ;  /* 0x0000e000ff067b82 */ /* 0x000e220000000a00 */
[----:B------:R-:W1:Y:S01]  /*0280*/  LDCU UR5, c[0x0][0x388] ;  /* 0x00007100ff0577ac */ /* 0x000e620008000800 */
[----:B------:R-:W-:Y:S01]  /*0290*/  LOP3.LUT R24, R4, 0x1fffff8, RZ, 0xc0, !PT ;  /* 0x01fffff804187812 */ /* 0x000fe200078ec0ff */
[----:B------:R-:W-:Y:S01]  /*02a0*/  BSSY.RECONVERGENT B3, `(.L_x_122) ;  /* 0x000005c000037945 */ /* 0x000fe20003800200 */
[----:B------:R-:W-:-:S03]  /*02b0*/  VIADD R5, R8, 0x400 ;  /* 0x0000040008057836 */ /* 0x000fc60000000000 */
[----:B------:R-:W-:Y:S02]  /*02c0*/  IMAD.MOV R24, RZ, RZ, -R24 ;  /* 0x000000ffff187224 */ /* 0x000fe400078e0a18 */
[----:B-1----:R-:W-:Y:S01]  /*02d0*/  VIADD R25, R8, UR5 ;  /* 0x0000000508197c36 */ /* 0x002fe20008000000 */
[----:B0-----:R-:W-:-:S05]  /*02e0*/  IADD3 R6, P0, PT, R6, 0x2000, RZ ;  /* 0x0000200006067810 */ /* 0x001fca0007f1e0ff */
[----:B------:R-:W-:-:S08]  /*02f0*/  IMAD.X R7, RZ, RZ, R7, P0 ;  /* 0x000000ffff077224 */ /* 0x000fd000000e0607 */
.L_x_123:
[----:B------:R-:W-:-:S05]  /*0300*/  IMAD.WIDE R8, R25, 0x8, R6 ;  /* 0x0000000819087825 */ /* 0x000fca00078e0206 */
[----:B------:R-:W2:Y:S04]  /*0310*/  LDG.E.64 R10, desc[UR8][R8.64+-0x2000] ;  /* 0xffe00008080a7981 */ /* 0x000ea8000c1e1b00 */
[----:B------:R-:W3:Y:S04]  /*0320*/  LDG.E.64 R12, desc[UR8][R8.64+-0x1800] ;  /* 0xffe80008080c7981 */ /* 0x000ee8000c1e1b00 */
[----:B------:R-:W4:Y:S04]  /*0330*/  LDG.E.64 R14, desc[UR8][R8.64+-0x1000] ;  /* 0xfff00008080e7981 */ /* 0x000f28000c1e1b00 */
[----:B------:R-:W4:Y:S04]  /*0340*/  LDG.E.64 R16, desc[UR8][R8.64+-0x800] ;  /* 0xfff8000808107981 */ /* 0x000f28000c1e1b00 */
[----:B------:R-:W4:Y:S04]  /*0350*/  LDG.E.64 R18, desc[UR8][R8.64] ;  /* 0x0000000808127981 */ /* 0x000f28000c1e1b00 */
[----:B------:R-:W4:Y:S04]  /*0360*/  LDG.E.64 R20, desc[UR8][R8.64+0x800] ;  /* 0x0008000808147981 */ /* 0x000f28000c1e1b00 */
[----:B------:R-:W4:Y:S01]  /*0370*/  LDG.E.64 R22, desc[UR8][R8.64+0x1000] ;  /* 0x0010000808167981 */ /* 0x000f22000c1e1b00 */
[----:B--2--5:R-:W-:-:S14]  /*0380*/  DSETP.GEU.AND P1, PT, R10, R30, PT ;  /* 0x0000001e0a00722a */ /* 0x024fdc0003f2e000 */
[----:B------:R-:W-:-:S13]  /*0390*/  @P1 ISETP.GE.AND P0, PT, R25, R0, PT ;  /* 0x000000001900120c */ /* 0x000fda0003f06270 */
[----:B------:R-:W-:-:S06]  /*03a0*/  @P1 DSETP.EQ.AND P0, PT, R30, R10, !P0 ;  /* 0x0000000a1e00122a */ /* 0x000fcc0004702000 */
[----:B------:R-:W-:Y:S02]  /*03b0*/  @P1 FSEL R26, R10, R30, P0 ;  /* 0x0000001e0a1a1208 */ /* 0x000fe40000000000 */
[----:B------:R-:W-:Y:S02]  /*03c0*/  @P1 FSEL R27, R11, R31, P0 ;  /* 0x0000001f0b1b1208 */ /* 0x000fe40000000000 */
[----:B------:R0:W2:Y:S01]  /*03d0*/  LDG.E.64 R30, desc[UR8][R8.64+0x1800] ;  /* 0x00180008081e7981 */ /* 0x0000a2000c1e1b00 */
[----:B------:R-:W-:Y:S02]  /*03e0*/  @P1 IMAD.MOV.U32 R10, RZ, RZ, R26 ;  /* 0x000000ffff0a1224 */ /* 0x000fe400078e001a */
[----:B------:R-:W-:Y:S02]  /*03f0*/  @P1 IMAD.MOV.U32 R11, RZ, RZ, R27 ;  /* 0x000000ffff0b1224 */ /* 0x000fe400078e001b */
[----:B------:R-:W-:Y:S01]  /*0400*/  IMAD.MOV.U32 R26, RZ, RZ, R25 ;  /* 0x000000ffff1a7224 */ /* 0x000fe200078e0019 */
[C---:B------:R-:W-:Y:S01]  /*0410*/  @P1 SEL R26, R25.reuse, R0, P0 ;  /* 0x00000000191a1207 */ /* 0x040fe20000000000 */
[----:B------:R-:W-:-:S02]  /*0420*/  VIADD R27, R25, 0x100 ;  /* 0x00000100191b7836 */ /* 0x000fc40000000000 */
[----:B---3--:R-:W-:Y:S01]  /*0430*/  DSETP.GEU.AND P2, PT, R12, R10, PT ;  /* 0x0000000a0c00722a */ /* 0x008fe20003f4e000 */
[----:B0-----:R-:W-:Y:S02]  /*0440*/  VIADD R9, R25, 0x300 ;  /* 0x0000030019097836 */ /* 0x001fe40000000000 */
[----:B------:R-:W-:Y:S02]  /*0450*/  VIADD R24, R24, 0x8 ;  /* 0x0000000818187836 */ /* 0x000fe40000000000 */
[----:B------:R-:W-:-:S09]  /*0460*/  VIADD R5, R5, 0x800 ;  /* 0x0000080005057836 */ /* 0x000fd20000000000 */
        /* <DEDUP_REMOVED lines=16> */
[----:B------:R-:W-:-:S14]  /*0570*/  DSETP.GEU.AND P2, PT, R16, R14, PT ;  /* 0x0000000e1000722a */ /* 0x000fdc0003f4e000 */
        /* <DEDUP_REMOVED lines=33> */
[----:B------:R-:W-:Y:S01]  /*0790*/  @P1 IMAD.MOV.U32 R23, RZ, RZ, R21 ;  /* 0x000000ffff171224 */ /* 0x000fe200078e0015 */
[----:B------:R-:W-:Y:S01]  /*07a0*/  ISETP.NE.AND P1, PT, R24, RZ, PT ;  /* 0x000000ff1800720c */ /* 0x000fe20003f25270 */
[C---:B------:R-:W-:Y:S02]  /*07b0*/  VIADD R0, R25.reuse, 0x700 ;  /* 0x0000070019007836 */ /* 0x040fe40000000000 */
[----:B------:R-:W-:-:S02]  /*07c0*/  VIADD R25, R25, 0x800 ;  /* 0x0000080019197836 */ /* 0x000fc40000000000 */
[----:B--2---:R-:W-:-:S14]  /*07d0*/  DSETP.GEU.AND P2, PT, R30, R22, PT ;  /* 0x000000161e00722a */ /* 0x004fdc0003f4e000 */
        /* <DEDUP_REMOVED lines=9> */
.L_x_122:
[----:B------:R-:W-:-:S07]  /*0870*/  VIADD R8, R5, 0xfffffc00 ;  /* 0xfffffc0005087836 */ /* 0x000fce0000000000 */
.L_x_121:
[----:B------:R-:W-:Y:S05]  /*0880*/  BSYNC.RECONVERGENT B2 ;  /* 0x0000000000027941 */ /* 0x000fea0003800200 */
.L_x_120:
[----:B------:R-:W-:-:S13]  /*0890*/  ISETP.NE.AND P0, PT, R28, RZ, PT ;  /* 0x000000ff1c00720c */ /* 0x000fda0003f05270 */
[----:B------:R-:W-:Y:S05]  /*08a0*/  @!P0 BRA `(.L_x_119) ;  /* 0x0000000400948947 */ /* 0x000fea0003800000 */
[----:B------:R-:W-:Y:S01]  /*08b0*/  ISETP.GE.U32.AND P0, PT, R28, 0x4, PT ;  /* 0x000000041c00780c */ /* 0x000fe20003f06070 */
[----:B------:R-:W-:Y:S01]  /*08c0*/  BSSY.RECONVERGENT B2, `(.L_x_124) ;  /* 0x0000030000027945 */ /* 0x000fe20003800200 */
[----:B------:R-:W-:-:S11]  /*08d0*/  LOP3.LUT P1, R15, R4, 0x3, RZ, 0xc0, !PT ;  /* 0x00000003040f7812 */ /* 0x000fd6000782c0ff */
[----:B------:R-:W-:Y:S05]  /*08e0*/  @!P0 BRA `(.L_x_125) ;  /* 0x0000000000b48947 */ /* 0x000fea0003800000 */
[----:B------:R-:W0:Y:S01]  /*08f0*/  LDC.64 R12, c[0x0][0x380] ;  /* 0x0000e000ff0c7b82 */ /* 0x000e220000000a00 */
[----:B------:R-:W1:Y:S02]  /*0900*/  LDCU UR5, c[0x0][0x388] ;  /* 0x00007100ff0577ac */ /* 0x000e640008000800 */
[----:B-1----:R-:W-:-:S04]  /*0910*/  VIADD R17, R8, UR5 ;  /* 0x0000000508117c36 */ /* 0x002fc80008000000 */
        /* <DEDUP_REMOVED lines=42> */
.L_x_125:
[----:B------:R-:W-:Y:S05]  /*0bc0*/  BSYNC.RECONVERGENT B2 ;  /* 0x0000000000027941 */ /* 0x000fea0003800200 */
.L_x_124:
        /* <DEDUP_REMOVED lines=9> */
[----:B------:R-:W1:Y:S02]  /*0c60*/  LDCU UR5, c[0x0][0x388] ;  /* 0x00007100ff0577ac */ /* 0x000e640008000800 */
[----:B-1----:R-:W-:-:S04]  /*0c70*/  VIADD R9, R8, UR5 ;  /* 0x0000000508097c36 */ /* 0x002fc80008000000 */
        /* <DEDUP_REMOVED lines=25> */
.L_x_127:
[----:B------:R-:W-:Y:S05]  /*0e10*/  BSYNC.RECONVERGENT B2 ;  /* 0x0000000000027941 */ /* 0x000fea0003800200 */
.L_x_126:
[----:B------:R-:W-:Y:S05]  /*0e20*/  @P1 BRA `(.L_x_119) ;  /* 0x0000000000341947 */ /* 0x000fea0003800000 */
[----:B------:R-:W0:Y:S01]  /*0e30*/  LDC.64 R30, c[0x0][0x380] ;  /* 0x0000e000ff1e7b82 */ /* 0x000e220000000a00 */
[----:B------:R-:W1:Y:S02]  /*0e40*/  LDCU UR5, c[0x0][0x388] ;  /* 0x00007100ff0577ac */ /* 0x000e640008000800 */
[----:B-1----:R-:W-:-:S04]  /*0e50*/  VIADD R0, R8, UR5 ;  /* 0x0000000508007c36 */ /* 0x002fc80008000000 */
        /* <DEDUP_REMOVED lines=10> */
.L_x_119:
[----:B------:R-:W-:Y:S05]  /*0f00*/  BSYNC.RECONVERGENT B1 ;  /* 0x0000000000017941 */ /* 0x000fea0003800200 */
.L_x_118:
[----:B------:R-:W0:Y:S02]  /*0f10*/  LDC R3, c[0x0][0x398] ;  /* 0x0000e600ff037b82 */ /* 0x000e240000000800 */
[----:B0-----:R-:W-:-:S13]  /*0f20*/  ISETP.GE.AND P0, PT, R3, 0x100, PT ;  /* 0x000001000300780c */ /* 0x001fda0003f06270 */
        /* <DEDUP_REMOVED lines=25> */
.L_x_130:
[----:B------:R-:W-:Y:S05]  /*10c0*/  BSYNC.RECONVERGENT B1 ;  /* 0x0000000000017941 */ /* 0x000fea0003800200 */
.L_x_129:
        /* <DEDUP_REMOVED lines=19> */
.L_x_132:
[----:B------:R-:W-:Y:S05]  /*1200*/  BSYNC.RECONVERGENT B1 ;  /* 0x0000000000017941 */ /* 0x000fea0003800200 */
.L_x_131:
[----:B------:R4:W1:Y:S01]  /*1210*/  SHFL.DOWN PT, R11, R0, 0x4, 0x1f ;  /* 0x08801f00000b7f89 */ /* 0x00086200000e0000 */
[----:B------:R-:W-:Y:S01]  /*1220*/  BSSY.RECONVERGENT B1, `(.L_x_133) ;  /* 0x0000012000017945 */ /* 0x000fe20003800200 */
[----:B0-----:R-:W-:Y:S02]  /*1230*/  IMAD.MOV.U32 R3, RZ, RZ, R0 ;  /* 0x000000ffff037224 */ /* 0x001fe400078e0000 */
[----:B------:R4:W0:Y:S01]  /*1240*/  SHFL.DOWN PT, R4, R6, 0x4, 0x1f ;  /* 0x08801f0006047f89 */ /* 0x00082200000e0000 */
[----:B--2---:R-:W-:Y:S02]  /*1250*/  IMAD.MOV.U32 R8, RZ, RZ, R6 ;  /* 0x000000ffff087224 */ /* 0x004fe400078e0006 */
[----:B---3--:R-:W-:Y:S01]  /*1260*/  IMAD.MOV.U32 R9, RZ, RZ, R7 ;  /* 0x000000ffff097224 */ /* 0x008fe200078e0007 */
[----:B------:R4:W2:Y:S01]  /*1270*/  SHFL.DOWN PT, R5, R7, 0x4, 0x1f ;  /* 0x08801f0007057f89 */ /* 0x0008a200000e0000 */
[----:B------:R-:W-:Y:S05]  /*1280*/  @P2 BRA `(.L_x_134) ;  /* 0x00000000002c2947 */ /* 0x000fea0003800000 */
[----:B0-2---:R-:W-:Y:S01]  /*1290*/  DSETP.GT.AND P2, PT, R6, R4, PT ;  /* 0x000000040600722a */ /* 0x005fe20003f44000 */
[----:B-1----:R-:W-:Y:S02]  /*12a0*/  IMAD.MOV.U32 R3, RZ, RZ, R11 ;  /* 0x000000ffff037224 */ /* 0x002fe400078e000b */
        /* <DEDUP_REMOVED lines=9> */
.L_x_134:
[----:B------:R-:W-:Y:S05]  /*1340*/  BSYNC.RECONVERGENT B1 ;  /* 0x0000000000017941 */ /* 0x000fea0003800200 */
.L_x_133:
[----:B----4-:R3:W4:Y:S01]  /*1350*/  SHFL.DOWN PT, R0, R3, 0x8, 0x1f ;  /* 0x09001f0003007f89 */ /* 0x01072200000e0000 */
[----:B------:R-:W-:Y:S01]  /*1360*/  BSSY.RECONVERGENT B1, `(.L_x_135) ;  /* 0x0000012000017945 */ /* 0x000fe20003800200 */
[----:B------:R-:W-:Y:S02]  /*1370*/  IMAD.MOV.U32 R6, RZ, RZ, R3 ;  /* 0x000000ffff067224 */ /* 0x000fe400078e0003 */
[----:B-1----:R3:W1:Y:S01]  /*1380*/  SHFL.DOWN PT, R10, R8, 0x8, 0x1f ;  /* 0x09001f00080a7f89 */ /* 0x00266200000e0000 */
[----:B0-----:R-:W-:Y:S02]  /*1390*/  IMAD.MOV.U32 R4, RZ, RZ, R8 ;  /* 0x000000ffff047224 */ /* 0x001fe400078e0008 */
[----:B--2---:R-:W-:Y:S01]  /*13a0*/  IMAD.MOV.U32 R5, RZ, RZ, R9 ;  /* 0x000000ffff057224 */ /* 0x004fe200078e0009 */
[----:B------:R3:W0:Y:S01]  /*13b0*/  SHFL.DOWN PT, R11, R9, 0x8, 0x1f ;  /* 0x09001f00090b7f89 */ /* 0x00062200000e0000 */
        /* <DEDUP_REMOVED lines=12> */
.L_x_136:
[----:B------:R-:W-:Y:S05]  /*1480*/  BSYNC.RECONVERGENT B1 ;  /* 0x0000000000017941 */ /* 0x000fea0003800200 */
.L_x_135:
[----:B------:R-:W-:Y:S01]  /*1490*/  ISETP.GT.AND P0, PT, R12, 0xf, PT ;  /* 0x0000000f0c00780c */ /* 0x000fe20003f04270 */
[----:B---3--:R2:W3:Y:S01]  /*14a0*/  SHFL.DOWN PT, R8, R4, 0x10, 0x1f ;  /* 0x0a001f0004087f89 */ /* 0x0084e200000e0000 */
[----:B------:R-:W-:Y:S03]  /*14b0*/  BSSY.RECONVERGENT B1, `(.L_x_137) ;  /* 0x0000018000017945 */ /* 0x000fe60003800200 */
[----:B------:R2:W0:Y:S04]  /*14c0*/  SHFL.DOWN PT, R9, R5, 0x10, 0x1f ;  /* 0x0a001f0005097f89 */ /* 0x00042800000e0000 */
[----:B------:R2:W0:Y:S04]  /*14d0*/  SHFL.DOWN PT, R3, R6, 0x10, 0x1f ;  /* 0x0a001f0006037f89 */ /* 0x00042800000e0000 */
[----:B------:R-:W-:Y:S05]  /*14e0*/  @P0 BRA `(.L_x_138) ;  /* 0x0000000000500947 */ /* 0x000fea0003800000 */
[----:B------:R-:W-:Y:S01]  /*14f0*/  ISETP.NE.AND P2, PT, R12, RZ, PT ;  /* 0x000000ff0c00720c */ /* 0x000fe20003f45270 */
[----:B0--3--:R-:W-:-:S12]  /*1500*/  DSETP.GT.AND P1, PT, R4, R8, PT ;  /* 0x000000080400722a */ /* 0x009fd80003f24000 */
[----:B-1----:R-:W0:Y:S01]  /*1510*/  @!P2 S2R R10, SR_CgaCtaId ;  /* 0x00000000000aa919 */ /* 0x002e220000008800 */
[----:B------:R-:W-:Y:S02]  /*1520*/  @!P2 MOV R7, 0x400 ;  /* 0x000004000007a802 */ /* 0x000fe40000000f00 */
[----:B------:R-:W-:Y:S02]  /*1530*/  @!P1 ISETP.GE.AND P0, PT, R3, R6, PT ;  /* 0x000000060300920c */ /* 0x000fe40003f06270 */
[----:B----4-:R-:W-:-:S04]  /*1540*/  @!P2 SHF.R.U32.HI R0, RZ, 0x1, R2 ;  /* 0x00000001ff00a819 */ /* 0x010fc80000011602 */
[----:B------:R-:W-:-:S07]  /*1550*/  @!P2 LOP3.LUT R0, R0, 0x1f0, RZ, 0xc0, !PT ;  /* 0x000001f00000a812 */ /* 0x000fce00078ec0ff */
[----:B------:R-:W-:-:S06]  /*1560*/  @!P1 DSETP.EQ.AND P0, PT, R4, R8, !P0 ;  /* 0x000000080400922a */ /* 0x000fcc0004702000 */
[----:B--2---:R-:W-:Y:S02]  /*1570*/  @!P1 FSEL R4, R8, R4, P0 ;  /* 0x0000000408049208 */ /* 0x004fe40000000000 */
[----:B------:R-:W-:Y:S02]  /*1580*/  @!P1 FSEL R5, R9, R5, P0 ;  /* 0x0000000509059208 */ /* 0x000fe40000000000 */
[----:B------:R-:W-:Y:S01]  /*1590*/  @!P1 SEL R3, R3, R6, P0 ;  /* 0x0000000603039207 */ /* 0x000fe20000000000 */
[----:B------:R-:W-:Y:S02]  /*15a0*/  @!P1 IMAD.MOV.U32 R8, RZ, RZ, R4 ;  /* 0x000000ffff089224 */ /* 0x000fe400078e0004 */
[----:B------:R-:W-:Y:S02]  /*15b0*/  @!P1 IMAD.MOV.U32 R9, RZ, RZ, R5 ;  /* 0x000000ffff099224 */ /* 0x000fe400078e0005 */
[----:B------:R-:W-:Y:S01]  /*15c0*/  IMAD.MOV.U32 R6, RZ, RZ, R3 ;  /* 0x000000ffff067224 */ /* 0x000fe200078e0003 */
[----:B0-----:R-:W-:Y:S01]  /*15d0*/  @!P2 LEA R7, R10, R7, 0x18 ;  /* 0x000000070a07a211 */ /* 0x001fe200078ec0ff */
[----:B------:R-:W-:-:S02]  /*15e0*/  IMAD.MOV.U32 R4, RZ, RZ, R8 ;  /* 0x000000ffff047224 */ /* 0x000fc400078e0008 */
[----:B------:R-:W-:Y:S02]  /*15f0*/  IMAD.MOV.U32 R5, RZ, RZ, R9 ;  /* 0x000000ffff057224 */ /* 0x000fe400078e0009 */
[----:B------:R-:W-:-:S05]  /*1600*/  @!P2 IMAD.IADD R0, R0, 0x1, R7 ;  /* 0x000000010000a824 */ /* 0x000fca00078e0207 */
[----:B------:R0:W-:Y:S04]  /*1610*/  @!P2 STS [R0+0x8], R3 ;  /* 0x000008030000a388 */ /* 0x0001e80000000800 */
[----:B------:R0:W-:Y:S02]  /*1620*/  @!P2 STS.64 [R0+0x10], R8 ;  /* 0x000010080000a388 */ /* 0x0001e40000000a00 */
.L_x_138:
[----:B------:R-:W-:Y:S05]  /*1630*/  BSYNC.RECONVERGENT B1 ;  /* 0x0000000000017941 */ /* 0x000fea0003800200 */
.L_x_137:
        /* <DEDUP_REMOVED lines=8> */
[----:B----4-:R-:W4:Y:S04]  /*16c0*/  LDS R0, [UR4+0x28] ;  /* 0x00002804ff007984 */ /* 0x010f280008000800 */
[----:B-1----:R-:W1:Y:S04]  /*16d0*/  LDS.64 R10, [UR4+0x30] ;  /* 0x00003004ff0a7984 */ /* 0x002e680008000a00 */
[----:B------:R-:W5:Y:S04]  /*16e0*/  LDS R13, [UR4+0x38] ;  /* 0x00003804ff0d7984 */ /* 0x000f680008000800 */
[----:B------:R-:W-:Y:S01]  /*16f0*/  LDS R15, [UR4+0x48] ;  /* 0x00004804ff0f7984 */ /* 0x000fe20008000800 */
[----:B0-----:R-:W-:-:S14]  /*1700*/  DSETP.GEU.AND P2, PT, R8, R4, PT ;  /* 0x000000040800722a */ /* 0x001fdc0003f4e000 */
[----:B---3--:R-:W-:-:S13]  /*1710*/  @P2 ISETP.GE.AND P0, PT, R3, R6, PT ;  /* 0x000000060300220c */ /* 0x008fda0003f06270 */
[----:B------:R-:W-:-:S06]  /*1720*/  @P2 DSETP.EQ.AND P0, PT, R4, R8, !P0 ;  /* 0x000000080400222a */ /* 0x000fcc0004702000 */
[----:B------:R-:W-:Y:S02]  /*1730*/  @P2 SEL R3, R3, R6, P0 ;  /* 0x0000000603032207 */ /* 0x000fe40000000000 */
[----:B--2---:R-:W0:Y:S01]  /*1740*/  LDS.64 R6, [UR4+0x40] ;  /* 0x00004004ff067984 */ /* 0x004e220008000a00 */
[----:B------:R-:W-:Y:S02]  /*1750*/  @P2 FSEL R2, R8, R4, P0 ;  /* 0x0000000408022208 */ /* 0x000fe40000000000 */
[----:B----4-:R-:W-:Y:S02]  /*1760*/  ISETP.GE.AND P1, PT, R0, R3, PT ;  /* 0x000000030000720c */ /* 0x010fe40003f26270 */
[----:B------:R-:W-:Y:S01]  /*1770*/  @P2 FSEL R5, R9, R5, P0 ;  /* 0x0000000509052208 */ /* 0x000fe20000000000 */
[----:B------:R-:W-:-:S04]  /*1780*/  @P2 IMAD.MOV.U32 R8, RZ, RZ, R2 ;  /* 0x000000ffff082224 */ /* 0x000fc800078e0002 */
[----:B------:R-:W-:Y:S02]  /*1790*/  @P2 IMAD.MOV.U32 R9, RZ, RZ, R5 ;  /* 0x000000ffff092224 */ /* 0x000fe400078e0005 */
[----:B------:R-:W-:Y:S04]  /*17a0*/  LDS.64 R4, [UR4+0x60] ;  /* 0x00006004ff047984 */ /* 0x000fe80008000a00 */
[----:B-1----:R-:W-:-:S06]  /*17b0*/  DSETP.EQ.AND P0, PT, R8, R10, !P1 ;  /* 0x0000000a0800722a */ /* 0x002fcc0004f02000 */
[----:B------:R-:W-:-:S06]  /*17c0*/  DSETP.LT.OR P0, PT, R10, R8, P0 ;  /* 0x000000080a00722a */ /* 0x000fcc0000701400 */
[----:B------:R-:W-:Y:S02]  /*17d0*/  SEL R0, R0, R3, P0 ;  /* 0x0000000300007207 */ /* 0x000fe40000000000 */
[----:B------:R-:W1:Y:S01]  /*17e0*/  LDS.64 R2, [UR4+0x50] ;  /* 0x00005004ff027984 */ /* 0x000e620008000a00 */
[----:B------:R-:W-:Y:S02]  /*17f0*/  FSEL R8, R10, R8, P0 ;  /* 0x000000080a087208 */ /* 0x000fe40000000000 */
[----:B-----5:R-:W-:Y:S02]  /*1800*/  ISETP.GE.AND P1, PT, R13, R0, PT ;  /* 0x000000000d00720c */ /* 0x020fe40003f26270 */
[----:B------:R-:W-:Y:S02]  /*1810*/  FSEL R9, R11, R9, P0 ;  /* 0x000000090b097208 */ /* 0x000fe40000000000 */
[----:B------:R-:W2:Y:S09]  /*1820*/  LDS R11, [UR4+0x58] ;  /* 0x00005804ff0b7984 */ /* 0x000eb20008000800 */
[----:B0-----:R-:W-:-:S06]  /*1830*/  DSETP.EQ.AND P0, PT, R8, R6, !P1 ;  /* 0x000000060800722a */ /* 0x001fcc0004f02000 */
[----:B------:R-:W-:-:S06]  /*1840*/  DSETP.LT.OR P0, PT, R6, R8, P0 ;  /* 0x000000080600722a */ /* 0x000fcc0000701400 */
[----:B------:R-:W-:Y:S02]  /*1850*/  SEL R0, R13, R0, P0 ;  /* 0x000000000d007207 */ /* 0x000fe40000000000 */
[----:B------:R-:W-:Y:S01]  /*1860*/  FSEL R6, R6, R8, P0 ;  /* 0x0000000806067208 */ /* 0x000fe20000000000 */
[----:B------:R-:W0:Y:S01]  /*1870*/  LDS R13, [UR4+0x68] ;  /* 0x00006804ff0d7984 */ /* 0x000e220008000800 */
[----:B------:R-:W-:Y:S02]  /*1880*/  ISETP.GE.AND P1, PT, R15, R0, PT ;  /* 0x000000000f00720c */ /* 0x000fe40003f26270 */
[----:B------:R-:W-:Y:S02]  /*1890*/  FSEL R7, R7, R9, P0 ;  /* 0x0000000907077208 */ /* 0x000fe40000000000 */
[----:B------:R-:W3:Y:S09]  /*18a0*/  LDS.64 R8, [UR4+0x70] ;  /* 0x00007004ff087984 */ /* 0x000ef20008000a00 */
[----:B-1----:R-:W-:-:S06]  /*18b0*/  DSETP.EQ.AND P0, PT, R6, R2, !P1 ;  /* 0x000000020600722a */ /* 0x002fcc0004f02000 */
[----:B------:R-:W-:-:S06]  /*18c0*/  DSETP.LT.OR P0, PT, R2, R6, P0 ;  /* 0x000000060200722a */ /* 0x000fcc0000701400 */
[----:B------:R-:W-:Y:S02]  /*18d0*/  SEL R0, R15, R0, P0 ;  /* 0x000000000f007207 */ /* 0x000fe40000000000 */
[----:B------:R-:W-:Y:S01]  /*18e0*/  FSEL R2, R2, R6, P0 ;  /* 0x0000000602027208 */ /* 0x000fe20000000000 */
[----:B------:R-:W1:Y:S01]  /*18f0*/  LDS R15, [UR4+0x78] ;  /* 0x00007804ff0f7984 */ /* 0x000e620008000800 */
[----:B--2---:R-:W-:Y:S02]  /*1900*/  ISETP.GE.AND P1, PT, R11, R0, PT ;  /* 0x000000000b00720c */ /* 0x004fe40003f26270 */
[----:B------:R-:W-:Y:S02]  /*1910*/  FSEL R3, R3, R7, P0 ;  /* 0x0000000703037208 */ /* 0x000fe40000000000 */
[----:B------:R-:W2:Y:S09]  /*1920*/  LDS.64 R6, [UR4+0x80] ;  /* 0x00008004ff067984 */ /* 0x000eb20008000a00 */
[----:B------:R-:W-:-:S06]  /*1930*/  DSETP.EQ.AND P0, PT, R2, R4, !P1 ;  /* 0x000000040200722a */ /* 0x000fcc0004f02000 */
[----:B------:R-:W-:-:S06]  /*1940*/  DSETP.LT.OR P0, PT, R4, R2, P0 ;  /* 0x000000020400722a */ /* 0x000fcc0000701400 */
[----:B------:R-:W-:Y:S02]  /*1950*/  SEL R0, R11, R0, P0 ;  /* 0x000000000b007207 */ /* 0x000fe40000000000 */
[----:B------:R-:W-:Y:S02]  /*1960*/  FSEL R2, R4, R2, P0 ;  /* 0x0000000204027208 */ /* 0x000fe40000000000 */
[----:B0-----:R-:W-:Y:S02]  /*1970*/  ISETP.GE.AND P1, PT, R13, R0, PT ;  /* 0x000000000d00720c */ /* 0x001fe40003f26270 */
[----:B------:R-:W-:-:S11]  /*1980*/  FSEL R3, R5, R3, P0 ;  /* 0x0000000305037208 */ /* 0x000fd60000000000 */
[----:B---3--:R-:W-:-:S06]  /*1990*/  DSETP.EQ.AND P0, PT, R2, R8, !P1 ;  /* 0x000000080200722a */ /* 0x008fcc0004f02000 */
[----:B------:R-:W-:-:S06]  /*19a0*/  DSETP.LT.OR P0, PT, R8, R2, P0 ;  /* 0x000000020800722a */ /* 0x000fcc0000701400 */
[----:B------:R-:W-:Y:S02]  /*19b0*/  SEL R0, R13, R0, P0 ;  /* 0x000000000d007207 */ /* 0x000fe40000000000 */
[----:B------:R-:W-:Y:S02]  /*19c0*/  FSEL R2, R8, R2, P0 ;  /* 0x0000000208027208 */ /* 0x000fe40000000000 */
[----:B-1----:R-:W-:Y:S02]  /*19d0*/  ISETP.GE.AND P1, PT, R15, R0, PT ;  /* 0x000000000f00720c */ /* 0x002fe40003f26270 */
[----:B------:R-:W-:-:S11]  /*19e0*/  FSEL R3, R9, R3, P0 ;  /* 0x0000000309037208 */ /* 0x000fd60000000000 */
[----:B--2---:R-:W-:-:S06]  /*19f0*/  DSETP.EQ.AND P0, PT, R2, R6, !P1 ;  /* 0x000000060200722a */ /* 0x004fcc0004f02000 */
[----:B------:R-:W-:-:S06]  /*1a00*/  DSETP.LT.OR P0, PT, R6, R2, P0 ;  /* 0x000000020600722a */ /* 0x000fcc0000701400 */
[----:B------:R-:W-:Y:S02]  /*1a10*/  FSEL R4, R6, R2, P0 ;  /* 0x0000000206047208 */ /* 0x000fe40000000000 */
[----:B------:R-:W-:Y:S02]  /*1a20*/  FSEL R5, R7, R3, P0 ;  /* 0x0000000307057208 */ /* 0x000fe40000000000 */
[----:B------:R-:W-:Y:S01]  /*1a30*/  SEL R6, R15, R0, P0 ;  /* 0x000000000f067207 */ /* 0x000fe20000000000 */
[----:B------:R-:W-:Y:S06]  /*1a40*/  BRA `(.L_x_139) ;  /* 0x0000002800887947 */ /* 0x000fec0003800000 */
.L_x_128:
[----:B------:R-:W0:Y:S01]  /*1a50*/  S2R R8, SR_LANEID ;  /* 0x0000000000087919 */ /* 0x000e220000000000 */
[----:B------:R-:W-:Y:S01]  /*1a60*/  LOP3.LUT R4, R2, 0x3e0, RZ, 0xc0, !PT ;  /* 0x000003e002047812 */ /* 0x000fe200078ec0ff */
[----:B------:R-:W-:Y:S04]  /*1a70*/  BSSY.RECONVERGENT B1, `(.L_x_140) ;  /* 0x0000026000017945 */ /* 0x000fe80003800200 */
[----:B------:R-:W-:Y:S01]  /*1a80*/  VIADD R6, R4, 0x20 ;  /* 0x0000002004067836 */ /* 0x000fe20000000000 */
[----:B------:R-:W-:-:S04]  /*1a90*/  LOP3.LUT R4, RZ, R4, RZ, 0x33, !PT ;  /* 0x00000004ff047212 */ /* 0x000fc800078e33ff */
[----:B------:R-:W-:Y:S01]  /*1aa0*/  ISETP.GT.AND P0, PT, R6, R3, PT ;  /* 0x000000030600720c */ /* 0x000fe20003f04270 */
[----:B------:R-:W-:-:S05]  /*1ab0*/  IMAD.IADD R4, R4, 0x1, R3 ;  /* 0x0000000104047824 */ /* 0x000fca00078e0203 */
[----:B------:R-:W-:-:S05]  /*1ac0*/  SEL R9, R4, 0x1f, P0 ;  /* 0x0000001f04097807 */ /* 0x000fca0000000000 */
[----:B------:R1:W2:Y:S01]  /*1ad0*/  SHFL.DOWN PT, R11, R0, 0x1, R9 ;  /* 0x08200000000b7989 */ /* 0x0002a200000e0009 */
[C---:B0-----:R-:W-:Y:S01]  /*1ae0*/  ISETP.NE.AND P1, PT, R8.reuse, RZ, PT ;  /* 0x000000ff0800720c */ /* 0x041fe20003f25270 */
[C---:B------:R-:W-:Y:S01]  /*1af0*/  VIADD R6, R8.reuse, 0x2 ;  /* 0x0000000208067836 */ /* 0x040fe20000000000 */
[C---:B------:R-:W-:Y:S01]  /*1b00*/  ISETP.GE.AND P0, PT, R8.reuse, R9, PT ;  /* 0x000000090800720c */ /* 0x040fe20003f06270 */
[----:B------:R-:W-:-:S03]  /*1b10*/  VIADD R4, R8, 0x4 ;  /* 0x0000000408047836 */ /* 0x000fc60000000000 */
[-C--:B------:R-:W-:Y:S01]  /*1b20*/  ISETP.GT.AND P5, PT, R6, R9.reuse, PT ;  /* 0x000000090600720c */ /* 0x080fe20003fa4270 */
[----:B------:R-:W-:Y:S01]  /*1b30*/  VIADD R6, R8, 0x8 ;  /* 0x0000000808067836 */ /* 0x000fe20000000000 */
[-C--:B------:R-:W-:Y:S01]  /*1b40*/  ISETP.GT.AND P4, PT, R4, R9.reuse, PT ;  /* 0x000000090400720c */ /* 0x080fe20003f84270 */
[----:B------:R-:W-:Y:S01]  /*1b50*/  VIADD R8, R8, 0x10 ;  /* 0x0000001008087836 */ /* 0x000fe20000000000 */
[----:B-----5:R1:W0:Y:S02]  /*1b60*/  SHFL.DOWN PT, R4, R30, 0x1, R9 ;  /* 0x082000001e047989 */ /* 0x02022400000e0009 */
[-C--:B------:R-:W-:Y:S01]  /*1b70*/  ISETP.GT.AND P3, PT, R6, R9.reuse, PT ;  /* 0x000000090600720c */ /* 0x080fe20003f64270 */
[----:B------:R-:W-:Y:S01]  /*1b80*/  IMAD.MOV.U32 R6, RZ, RZ, R0 ;  /* 0x000000ffff067224 */ /* 0x000fe200078e0000 */
[----:B------:R-:W3:Y:S01]  /*1b90*/  @!P1 S2R R10, SR_CgaCtaId ;  /* 0x00000000000a9919 */ /* 0x000ee20000008800 */
[----:B------:R-:W-:Y:S02]  /*1ba0*/  @!P1 MOV R5, 0x400 ;  /* 0x0000040000059802 */ /* 0x000fe40000000f00 */
[----:B------:R-:W-:-:S02]  /*1bb0*/  ISETP.GT.AND P2, PT, R8, R9, PT ;  /* 0x000000090800720c */ /* 0x000fc40003f44270 */
[----:B---3--:R-:W-:Y:S02]  /*1bc0*/  @!P1 LEA R10, R10, R5, 0x18 ;  /* 0x000000050a0a9211 */ /* 0x008fe400078ec0ff */
[----:B------:R-:W-:-:S04]  /*1bd0*/  @!P1 SHF.R.U32.HI R5, RZ, 0x1, R2 ;  /* 0x00000001ff059819 */ /* 0x000fc80000011602 */
[----:B------:R-:W-:-:S05]  /*1be0*/  @!P1 LOP3.LUT R5, R5, 0x1f0, RZ, 0xc0, !PT ;  /* 0x000001f005059812 */ /* 0x000fca00078ec0ff */
[----:B------:R-:W-:Y:S02]  /*1bf0*/  @!P1 IMAD.IADD R7, R5, 0x1, R10 ;  /* 0x0000000105079824 */ /* 0x000fe400078e020a */
[----:B------:R1:W3:Y:S01]  /*1c00*/  SHFL.DOWN PT, R5, R31, 0x1, R9 ;  /* 0x082000001f057989 */ /* 0x0002e200000e0009 */
[----:B0-2---:R-:W-:Y:S05]  /*1c10*/  @P0 BRA `(.L_x_141) ;  /* 0x00000000002c0947 */ /* 0x005fea0003800000 */
[----:B---3--:R-:W-:Y:S01]  /*1c20*/  DSETP.GT.AND P6, PT, R30, R4, PT ;  /* 0x000000041e00722a */ /* 0x008fe20003fc4000 */
[----:B------:R-:W-:-:S13]  /*1c30*/  IMAD.MOV.U32 R6, RZ, RZ, R11 ;  /* 0x000000ffff067224 */ /* 0x000fda00078e000b */
[----:B------:R-:W-:-:S13]  /*1c40*/  @!P6 ISETP.GE.AND P0, PT, R11, R0, PT ;  /* 0x000000000b00e20c */ /* 0x000fda0003f06270 */
[----:B------:R-:W-:-:S06]  /*1c50*/  @!P6 DSETP.EQ.AND P0, PT, R30, R4, !P0 ;  /* 0x000000041e00e22a */ /* 0x000fcc0004702000 */
[----:B------:R-:W-:Y:S02]  /*1c60*/  @!P6 SEL R6, R11, R0, P0 ;  /* 0x000000000b06e207 */ /* 0x000fe40000000000 */
[----:B-1----:R-:W-:Y:S01]  /*1c70*/  @!P6 FSEL R0, R4, R30, P0 ;  /* 0x0000001e0400e208 */ /* 0x002fe20000000000 */
[----:B------:R-:W-:Y:S01]  /*1c80*/  IMAD.MOV.U32 R30, RZ, RZ, R4 ;  /* 0x000000ffff1e7224 */ /* 0x000fe200078e0004 */
[----:B------:R-:W-:Y:S01]  /*1c90*/  @!P6 FSEL R11, R5, R31, P0 ;  /* 0x0000001f050be208 */ /* 0x000fe20000000000 */
[----:B------:R-:W-:Y:S02]  /*1ca0*/  IMAD.MOV.U32 R31, RZ, RZ, R5 ;  /* 0x000000ffff1f7224 */ /* 0x000fe400078e0005 */
[----:B------:R-:W-:Y:S02]  /*1cb0*/  @!P6 IMAD.MOV.U32 R30, RZ, RZ, R0 ;  /* 0x000000ffff1ee224 */ /* 0x000fe400078e0000 */
[----:B------:R-:W-:-:S07]  /*1cc0*/  @!P6 IMAD.MOV.U32 R31, RZ, RZ, R11 ;  /* 0x000000ffff1fe224 */ /* 0x000fce00078e000b */
.L_x_141:
[----:B------:R-:W-:Y:S05]  /*1cd0*/  BSYNC.RECONVERGENT B1 ;  /* 0x0000000000017941 */ /* 0x000fea0003800200 */
.L_x_140:
[----:B------:R0:W2:Y:S01]  /*1ce0*/  SHFL.DOWN PT, R13, R6, 0x2, R9 ;  /* 0x08400000060d7989 */ /* 0x0000a200000e0009 */
[----:B------:R-:W-:Y:S01]  /*1cf0*/  BSSY.RECONVERGENT B1, `(.L_x_142) ;  /* 0x0000012000017945 */ /* 0x000fe20003800200 */
[----:B-1----:R-:W-:Y:S02]  /*1d00*/  IMAD.MOV.U32 R0, RZ, RZ, R6 ;  /* 0x000000ffff007224 */ /* 0x002fe400078e0006 */
[----:B------:R0:W1:Y:S01]  /*1d10*/  SHFL.DOWN PT, R10, R30, 0x2, R9 ;  /* 0x084000001e0a7989 */ /* 0x00006200000e0009 */
[----:B------:R-:W-:Y:S02]  /*1d20*/  IMAD.MOV.U32 R4, RZ, RZ, R30 ;  /* 0x000000ffff047224 */ /* 0x000fe400078e001e */
[----:B---3--:R-:W-:Y:S01]  /*1d30*/  IMAD.MOV.U32 R5, RZ, RZ, R31 ;  /* 0x000000ffff057224 */ /* 0x008fe200078e001f */
[----:B------:R0:W3:Y:S01]  /*1d40*/  SHFL.DOWN PT, R11, R31, 0x2, R9 ;  /* 0x084000001f0b7989 */ /* 0x0000e200000e0009 */
[----:B------:R-:W-:Y:S05]  /*1d50*/  @P5 BRA `(.L_x_143) ;  /* 0x00000000002c5947 */ /* 0x000fea0003800000 */
[----:B-1-3--:R-:W-:Y:S01]  /*1d60*/  DSETP.GT.AND P5, PT, R30, R10, PT ;  /* 0x0000000a1e00722a */ /* 0x00afe20003fa4000 */
[----:B--2---:R-:W-:Y:S02]  /*1d70*/  IMAD.MOV.U32 R0, RZ, RZ, R13 ;  /* 0x000000ffff007224 */ /* 0x004fe400078e000d */
        /* <DEDUP_REMOVED lines=9> */
.L_x_143:
[----:B------:R-:W-:Y:S05]  /*1e10*/  BSYNC.RECONVERGENT B1 ;  /* 0x0000000000017941 */ /* 0x000fea0003800200 */
.L_x_142:
[----:B------:R4:W4:Y:S01]  /*1e20*/  SHFL.DOWN PT, R15, R0, 0x4, R9 ;  /* 0x08800000000f7989 */ /* 0x00092200000e0009 */
[----:B------:R-:W-:Y:S01]  /*1e30*/  BSSY.RECONVERGENT B1, `(.L_x_144) ;  /* 0x0000012000017945 */ /* 0x000fe20003800200 */
[----:B0-----:R-:W-:Y:S02]  /*1e40*/  IMAD.MOV.U32 R6, RZ, RZ, R0 ;  /* 0x000000ffff067224 */ /* 0x001fe400078e0000 */
[----:B------:R0:W0:Y:S01]  /*1e50*/  SHFL.DOWN PT, R12, R4, 0x4, R9 ;  /* 0x08800000040c7989 */ /* 0x00002200000e0009 */
[----:B-1----:R-:W-:Y:S02]  /*1e60*/  IMAD.MOV.U32 R10, RZ, RZ, R4 ;  /* 0x000000ffff0a7224 */ /* 0x002fe400078e0004 */
[----:B---3--:R-:W-:Y:S01]  /*1e70*/  IMAD.MOV.U32 R11, RZ, RZ, R5 ;  /* 0x000000ffff0b7224 */ /* 0x008fe200078e0005 */
[----:B--2---:R1:W2:Y:S01]  /*1e80*/  SHFL.DOWN PT, R13, R5, 0x4, R9 ;  /* 0x08800000050d7989 */ /* 0x0042a200000e0009 */
        /* <DEDUP_REMOVED lines=8> */
[----:B------:R-:W-:Y:S02]  /*1f10*/  @!P4 FSEL R0, R12, R4, P0 ;  /* 0x000000040c00c208 */ /* 0x000fe40000000000 */
[----:B-1----:R-:W-:-:S03]  /*1f20*/  @!P4 FSEL R5, R13, R5, P0 ;  /* 0x000000050d05c208 */ /* 0x002fc60000000000 */
[----:B------:R-:W-:Y:S02]  /*1f30*/  @!P4 IMAD.MOV.U32 R10, RZ, RZ, R0 ;  /* 0x000000ffff0ac224 */ /* 0x000fe400078e0000 */
[----:B------:R-:W-:-:S07]  /*1f40*/  @!P4 IMAD.MOV.U32 R11, RZ, RZ, R5 ;  /* 0x000000ffff0bc224 */ /* 0x000fce00078e0005 */
.L_x_145:
[----:B------:R-:W-:Y:S05]  /*1f50*/  BSYNC.RECONVERGENT B1 ;  /* 0x0000000000017941 */ /* 0x000fea0003800200 */
.L_x_144:
[----:B----4-:R3:W4:Y:S01]  /*1f60*/  SHFL.DOWN PT, R15, R6, 0x8, R9 ;  /* 0x09000000060f7989 */ /* 0x01072200000e0009 */
[----:B------:R-:W-:Y:S01]  /*1f70*/  BSSY.RECONVERGENT B1, `(.L_x_146) ;  /* 0x0000012000017945 */ /* 0x000fe20003800200 */
[----:B------:R-:W-:Y:S02]  /*1f80*/  IMAD.MOV.U32 R0, RZ, RZ, R6 ;  /* 0x000000ffff007224 */ /* 0x000fe400078e0006 */
[----:B0-----:R3:W0:Y:S01]  /*1f90*/  SHFL.DOWN PT, R4, R10, 0x8, R9 ;  /* 0x090000000a047989 */ /* 0x00162200000e0009 */
[----:B------:R-:W-:Y:S02]  /*1fa0*/  IMAD.MOV.U32 R12, RZ, RZ, R10 ;  /* 0x000000ffff0c7224 */ /* 0x000fe400078e000a */
[----:B--2---:R-:W-:Y:S01]  /*1fb0*/  IMAD.MOV.U32 R13, RZ, RZ, R11 ;  /* 0x000000ffff0d7224 */ /* 0x004fe200078e000b */
        /* <DEDUP_REMOVED lines=13> */
.L_x_147:
[----:B------:R-:W-:Y:S05]  /*2090*/  BSYNC.RECONVERGENT B1 ;  /* 0x0000000000017941 */ /* 0x000fea0003800200 */
.L_x_146:
[----:B----4-:R2:W4:Y:S01]  /*20a0*/  SHFL.DOWN PT, R15, R0, 0x10, R9 ;  /* 0x0a000000000f7989 */ /* 0x01052200000e0009 */
[----:B------:R-:W-:Y:S01]  /*20b0*/  BSSY.RECONVERGENT B1, `(.L_x_148) ;  /* 0x0000012000017945 */ /* 0x000fe20003800200 */
[----:B---3--:R-:W-:Y:S02]  /*20c0*/  IMAD.MOV.U32 R6, RZ, RZ, R0 ;  /* 0x000000ffff067224 */ /* 0x008fe400078e0000 */
[----:B------:R2:W3:Y:S01]  /*20d0*/  SHFL.DOWN PT, R10, R12, 0x10, R9 ;  /* 0x0a0000000c0a7989 */ /* 0x0004e200000e0009 */
[----:B0-----:R-:W-:Y:S02]  /*20e0*/  IMAD.MOV.U32 R4, RZ, RZ, R12 ;  /* 0x000000ffff047224 */ /* 0x001fe400078e000c */
[----:B-1----:R-:W-:Y:S01]  /*20f0*/  IMAD.MOV.U32 R5, RZ, RZ, R13 ;  /* 0x000000ffff057224 */ /* 0x002fe200078e000d */
[----:B------:R2:W0:Y:S01]  /*2100*/  SHFL.DOWN PT, R11, R13, 0x10, R9 ;  /* 0x0a0000000d0b7989 */ /* 0x00042200000e0009 */
[----:B------:R-:W-:Y:S05]  /*2110*/  @P2 BRA `(.L_x_149) ;  /* 0x00000000002c2947 */ /* 0x000fea0003800000 */
[----:B0--3--:R-:W-:Y:S01]  /*2120*/  DSETP.GT.AND P2, PT, R12, R10, PT ;  /* 0x0000000a0c00722a */ /* 0x009fe20003f44000 */
[----:B----4-:R-:W-:Y:S02]  /*2130*/  IMAD.MOV.U32 R6, RZ, RZ, R15 ;  /* 0x000000ffff067224 */ /* 0x010fe400078e000f */
        /* <DEDUP_REMOVED lines=9> */
.L_x_149:
[----:B------:R-:W-:Y:S05]  /*21d0*/  BSYNC.RECONVERGENT B1 ;  /* 0x0000000000017941 */ /* 0x000fea0003800200 */
.L_x_148:
        /* <DEDUP_REMOVED lines=10> */
[----:B--2---:R-:W1:Y:S04]  /*2280*/  LDS.64 R8, [UR4+0x20] ;  /* 0x00002004ff087984 */ /* 0x004e680008000a00 */
[----:B------:R-:W2:Y:S01]  /*2290*/  LDS R7, [UR4+0x18] ;  /* 0x00001804ff077984 */ /* 0x000ea20008000800 */
[----:B-1----:R-:W-:-:S14]  /*22a0*/  DSETP.GEU.AND P1, PT, R8, R4, PT ;  /* 0x000000040800722a */ /* 0x002fdc0003f2e000 */
        /* <DEDUP_REMOVED lines=13> */
[----:B------:R-:W2:Y:S01]  /*2380*/  LDS.64 R4, [UR4+0x30] ;  /* 0x00003004ff047984 */ /* 0x000ea20008000a00 */
[----:B-1----:R-:W-:-:S13]  /*2390*/  ISETP.GE.AND P0, PT, R6, R7, PT ;  /* 0x000000070600720c */ /* 0x002fda0003f06270 */
[----:B--2---:R-:W-:-:S06]  /*23a0*/  DSETP.EQ.AND P0, PT, R8, R4, !P0 ;  /* 0x000000040800722a */ /* 0x004fcc0004702000 */
[----:B------:R-:W-:-:S06]  /*23b0*/  DSETP.LT.OR P0, PT, R4, R8, P0 ;  /* 0x000000080400722a */ /* 0x000fcc0000701400 */
[----:B------:R-:W-:Y:S02]  /*23c0*/  FSEL R4, R4, R8, P0 ;  /* 0x0000000804047208 */ /* 0x000fe40000000000 */
[----:B------:R-:W-:Y:S02]  /*23d0*/  FSEL R5, R5, R9, P0 ;  /* 0x0000000905057208 */ /* 0x000fe40000000000 */
[----:B------:R-:W-:Y:S01]  /*23e0*/  SEL R6, R6, R7, P0 ;  /* 0x0000000706067207 */ /* 0x000fe20000000000 */
        /* <DEDUP_REMOVED lines=41> */
[----:B------:R-:W1:Y:S04]  /*2680*/  LDS R7, [UR4+0x78] ;  /* 0x00007804ff077984 */ /* 0x000e680008000800 */
[----:B------:R-:W2:Y:S01]  /*2690*/  LDS.64 R2, [UR4+0x80] ;  /* 0x00008004ff027984 */ /* 0x000ea20008000a00 */
[----:B-1----:R-:W-:-:S13]  /*26a0*/  ISETP.GE.AND P0, PT, R7, R6, PT ;  /* 0x000000060700720c */ /* 0x002fda0003f06270 */
[----:B--2---:R-:W-:-:S06]  /*26b0*/  DSETP.EQ.AND P0, PT, R4, R2, !P0 ;  /* 0x000000020400722a */ /* 0x004fcc0004702000 */
[----:B------:R-:W-:-:S06]  /*26c0*/  DSETP.LT.OR P0, PT, R2, R4, P0 ;  /* 0x000000040200722a */ /* 0x000fcc0000701400 */
[----:B------:R-:W-:Y:S02]  /*26d0*/  FSEL R4, R2, R4, P0 ;  /* 0x0000000402047208 */ /* 0x000fe40000000000 */
[----:B------:R-:W-:Y:S02]  /*26e0*/  FSEL R5, R3, R5, P0 ;  /* 0x0000000503057208 */ /* 0x000fe40000000000 */
[----:B------:R-:W-:Y:S01]  /*26f0*/  SEL R6, R7, R6, P0 ;  /* 0x0000000607067207 */ /* 0x000fe20000000000 */
[----:B------:R-:W-:Y:S06]  /*2700*/  BRA `(.L_x_139) ;  /* 0x0000001c00587947 */ /* 0x000fec0003800000 */
.L_x_115:
[----:B------:R-:W0:Y:S01]  /*2710*/  S2R R0, SR_TID.X ;  /* 0x0000000000007919 */ /* 0x000e220000002100 */
[----:B------:R-:W1:Y:S01]  /*2720*/  LDC.64 R4, c[0x0][0x380] ;  /* 0x0000e000ff047b82 */ /* 0x000e620000000a00 */
[----:B------:R-:W0:Y:S02]  /*2730*/  LDCU UR5, c[0x0][0x388] ;  /* 0x00007100ff0577ac */ /* 0x000e240008000800 */
[----:B0-----:R-:W-:-:S04]  /*2740*/  VIADD R7, R0, UR5 ;  /* 0x0000000500077c36 */ /* 0x001fc80008000000 */
[----:B-1----:R-:W-:-:S05]  /*2750*/  IMAD.WIDE R4, R7, 0x8, R4 ;  /* 0x0000000807047825 */ /* 0x002fca00078e0204 */
[----:B------:R-:W2:Y:S04]  /*2760*/  LDG.E.64 R30, desc[UR8][R4.64] ;  /* 0x00000008041e7981 */ /* 0x000ea8000c1e1b00 */
[----:B------:R-:W2:Y:S04]  /*2770*/  LDG.E.64 R8, desc[UR8][R4.64+0x800] ;  /* 0x0008000804087981 */ /* 0x000ea8000c1e1b00 */
[----:B------:R0:W5:Y:S04]  /*2780*/  LDG.E.64 R10, desc[UR8][R4.64+0x1000] ;  /* 0x00100008040a7981 */ /* 0x000168000c1e1b00 */
[----:B------:R0:W5:Y:S01]  /*2790*/  LDG.E.64 R12, desc[UR8][R4.64+0x1800] ;  /* 0x00180008040c7981 */ /* 0x000162000c1e1b00 */
[----:B------:R-:W-:Y:S01]  /*27a0*/  BSSY.RECONVERGENT B1, `(.L_x_150) ;  /* 0x000000d000017945 */ /* 0x000fe20003800200 */
[----:B------:R-:W-:-:S02]  /*27b0*/  VIADD R3, R7, 0x100 ;  /* 0x0000010007037836 */ /* 0x000fc40000000000 */
[C---:B------:R-:W-:Y:S02]  /*27c0*/  VIADD R15, R7.reuse, 0x200 ;  /* 0x00000200070f7836 */ /* 0x040fe40000000000 */
[----:B------:R-:W-:Y:S01]  /*27d0*/  VIADD R17, R7, 0x300 ;  /* 0x0000030007117836 */ /* 0x000fe20000000000 */
[----:B--2---:R-:W-:-:S14]  /*27e0*/  DSETP.GEU.AND P0, PT, R8, R30, PT ;  /* 0x0000001e0800722a */ /* 0x004fdc0003f0e000 */
[----:B0-----:R-:W-:Y:S05]  /*27f0*/  @!P0 BRA `(.L_x_151) ;  /* 0x0000000000108947 */ /* 0x001fea0003800000 */
[----:B------:R-:W-:Y:S01]  /*2800*/  ISETP.GE.AND P0, PT, R7, 0x7fffff00, PT ;  /* 0x7fffff000700780c */ /* 0x000fe20003f06270 */
[----:B------:R-:W-:-:S12]  /*2810*/  IMAD.MOV.U32 R2, RZ, RZ, R7 ;  /* 0x000000ffff027224 */ /* 0x000fd800078e0007 */
[----:B------:R-:W-:-:S14]  /*2820*/  DSETP.NEU.OR P0, PT, R30, R8, !P0 ;  /* 0x000000081e00722a */ /* 0x000fdc000470d400 */
[----:B------:R-:W-:Y:S05]  /*2830*/  @P0 BRA `(.L_x_152) ;  /* 0x00000000000c0947 */ /* 0x000fea0003800000 */
.L_x_151:
[----:B------:R-:W-:Y:S02]  /*2840*/  IMAD.MOV.U32 R30, RZ, RZ, R8 ;  /* 0x000000ffff1e7224 */ /* 0x000fe400078e0008 */
[----:B------:R-:W-:Y:S02]  /*2850*/  IMAD.MOV.U32 R31, RZ, RZ, R9 ;  /* 0x000000ffff1f7224 */ /* 0x000fe400078e0009 */
[----:B------:R-:W-:-:S07]  /*2860*/  IMAD.MOV.U32 R2, RZ, RZ, R3 ;  /* 0x000000ffff027224 */ /* 0x000fce00078e0003 */
.L_x_152:
[----:B------:R-:W-:Y:S05]  /*2870*/  BSYNC.RECONVERGENT B1 ;  /* 0x0000000000017941 */ /* 0x000fea0003800200 */
.L_x_150:
[----:B------:R-:W-:Y:S01]  /*2880*/  ISETP.GE.AND P0, PT, R15, R2, PT ;  /* 0x000000020f00720c */ /* 0x000fe20003f06270 */
[----:B------:R-:W-:Y:S01]  /*2890*/  UISETP.GE.U32.AND UP0, UPT, UR4, 0x800, UPT ;  /* 0x000008000400788c */ /* 0x000fe2000bf06070 */
[----:B------:R-:W-:-:S11]  /*28a0*/  IMAD.MOV.U32 R8, RZ, RZ, 0x400 ;  /* 0x00000400ff087424 */ /* 0x000fd600078e00ff */
[----:B-----5:R-:W-:-:S06]  /*28b0*/  DSETP.NEU.OR P0, PT, R30, R10, P0 ;  /* 0x0000000a1e00722a */ /* 0x020fcc000070d400 */
[----:B------:R-:W-:-:S14]  /*28c0*/  DSETP.GEU.AND P1, PT, R10, R30, P0 ;  /* 0x0000001e0a00722a */ /* 0x000fdc000072e000 */
[----:B------:R-:W-:Y:S02]  /*28d0*/  @!P1 IMAD.MOV.U32 R2, RZ, RZ, R15 ;  /* 0x000000ffff029224 */ /* 0x000fe400078e000f */
[----:B------:R-:W-:Y:S02]  /*28e0*/  @!P1 IMAD.MOV.U32 R30, RZ, RZ, R10 ;  /* 0x000000ffff1e9224 */ /* 0x000fe400078e000a */
[----:B------:R-:W-:Y:S01]  /*28f0*/  @!P1 IMAD.MOV.U32 R31, RZ, RZ, R11 ;  /* 0x000000ffff1f9224 */ /* 0x000fe200078e000b */
[----:B------:R-:W-:-:S13]  /*2900*/  ISETP.GE.AND P0, PT, R17, R2, PT ;  /* 0x000000021100720c */ /* 0x000fda0003f06270 */
[----:B------:R-:W-:-:S06]  /*2910*/  DSETP.NEU.OR P0, PT, R30, R12, P0 ;  /* 0x0000000c1e00722a */ /* 0x000fcc000070d400 */
[----:B------:R-:W-:-:S14]  /*2920*/  DSETP.GEU.AND P0, PT, R12, R30, P0 ;  /* 0x0000001e0c00722a */ /* 0x000fdc000070e000 */
[----:B------:R-:W-:Y:S02]  /*2930*/  @!P0 IMAD.MOV.U32 R30, RZ, RZ, R12 ;  /* 0x000000ffff1e8224 */ /* 0x000fe400078e000c */
[----:B------:R-:W-:Y:S02]  /*2940*/  @!P0 IMAD.MOV.U32 R31, RZ, RZ, R13 ;  /* 0x000000ffff1f8224 */ /* 0x000fe400078e000d */
[----:B------:R-:W-:Y:S01]  /*2950*/  @!P0 IMAD.MOV.U32 R2, RZ, RZ, R17 ;  /* 0x000000ffff028224 */ /* 0x000fe200078e0011 */
[----:B------:R-:W-:Y:S06]  /*2960*/  BRA.U !UP0, `(.L_x_153) ;  /* 0x0000000108ac7547 */ /* 0x000fec000b800000 */
[----:B------:R-:W-:Y:S01]  /*2970*/  IMAD.MOV.U32 R8, RZ, RZ, 0x400 ;  /* 0x00000400ff087424 */ /* 0x000fe200078e00ff */
[----:B------:R-:W0:Y:S01]  /*2980*/  LDCU UR5, c[0x0][0x398] ;  /* 0x00007300ff0577ac */ /* 0x000e220008000800 */
[----:B------:R-:W-:-:S12]  /*2990*/  UIADD3 UR6, UPT, UPT, UR4, -0x400, URZ ;  /* 0xfffffc0004067890 */ /* 0x000fd8000fffe0ff */
.L_x_155:
[----:B------:R-:W-:-:S05]  /*29a0*/  IMAD.WIDE.U32 R16, R8, 0x8, R4 ;  /* 0x0000000808107825 */ /* 0x000fca00078e0004 */
[----:B------:R-:W2:Y:S04]  /*29b0*/  LDG.E.64 R18, desc[UR8][R16.64] ;  /* 0x0000000810127981 */ /* 0x000ea8000c1e1b00 */
[----:B------:R-:W3:Y:S04]  /*29c0*/  LDG.E.64 R12, desc[UR8][R16.64+0x800] ;  /* 0x00080008100c7981 */ /* 0x000ee8000c1e1b00 */
[----:B------:R-:W4:Y:S04]  /*29d0*/  LDG.E.64 R10, desc[UR8][R16.64+0x1000] ;  /* 0x00100008100a7981 */ /* 0x000f28000c1e1b00 */
[----:B------:R1:W5:Y:S01]  /*29e0*/  LDG.E.64 R14, desc[UR8][R16.64+0x1800] ;  /* 0x00180008100e7981 */ /* 0x000362000c1e1b00 */
[--C-:B------:R-:W-:Y:S01]  /*29f0*/  IMAD.IADD R9, R7, 0x1, R8.reuse ;  /* 0x0000000107097824 */ /* 0x100fe200078e0208 */
[----:B0-----:R-:W-:Y:S01]  /*2a00*/  UMOV UR4, UR5 ;  /* 0x0000000500047c82 */ /* 0x001fe20008000000 */
[----:B------:R-:W-:Y:S01]  /*2a10*/  IMAD.IADD R21, R3, 0x1, R8 ;  /* 0x0000000103157824 */ /* 0x000fe200078e0208 */
[----:B------:R-:W-:-:S02]  /*2a20*/  IADD3 R6, PT, PT, -R8, UR4, RZ ;  /* 0x0000000408067c10 */ /* 0x000fc4000fffe1ff */
[C---:B------:R-:W-:Y:S01]  /*2a30*/  ISETP.GE.AND P0, PT, R9.reuse, R2, PT ;  /* 0x000000020900720c */ /* 0x040fe20003f06270 */
[----:B-1----:R-:W-:-:S12]  /*2a40*/  VIADD R17, R9, 0x200 ;  /* 0x0000020009117836 */ /* 0x002fd80000000000 */
[----:B--2---:R-:W-:-:S06]  /*2a50*/  DSETP.NEU.OR P0, PT, R30, R18, P0 ;  /* 0x000000121e00722a */ /* 0x004fcc000070d400 */
[----:B------:R-:W-:-:S14]  /*2a60*/  DSETP.GEU.AND P1, PT, R18, R30, P0 ;  /* 0x0000001e1200722a */ /* 0x000fdc000072e000 */
[----:B------:R-:W-:Y:S02]  /*2a70*/  @!P1 IMAD.MOV.U32 R2, RZ, RZ, R9 ;  /* 0x000000ffff029224 */ /* 0x000fe400078e0009 */
        /* <DEDUP_REMOVED lines=15> */
[----:B------:R-:W-:Y:S02]  /*2b70*/  ISETP.GE.AND P0, PT, R9, R2, PT ;  /* 0x000000020900720c */ /* 0x000fe40003f06270 */
[----:B------:R-:W-:-:S11]  /*2b80*/  ISETP.GE.AND P1, PT, R6, 0x400, PT ;  /* 0x000004000600780c */ /* 0x000fd60003f26270 */
[----:B-----5:R-:W-:-:S06]  /*2b90*/  DSETP.NEU.OR P0, PT, R30, R14, P0 ;  /* 0x0000000e1e00722a */ /* 0x020fcc000070d400 */
[----:B------:R-:W-:-:S14]  /*2ba0*/  DSETP.GEU.AND P0, PT, R14, R30, P0 ;  /* 0x0000001e0e00722a */ /* 0x000fdc000070e000 */
[----:B------:R-:W-:Y:S02]  /*2bb0*/  @!P0 IMAD.MOV.U32 R30, RZ, RZ, R14 ;  /* 0x000000ffff1e8224 */ /* 0x000fe400078e000e */
[----:B------:R-:W-:Y:S02]  /*2bc0*/  @!P0 IMAD.MOV.U32 R31, RZ, RZ, R15 ;  /* 0x000000ffff1f8224 */ /* 0x000fe400078e000f */
[----:B------:R-:W-:Y:S01]  /*2bd0*/  @!P0 IMAD.MOV.U32 R2, RZ, RZ, R9 ;  /* 0x000000ffff028224 */ /* 0x000fe200078e0009 */
[----:B------:R-:W-:Y:S06]  /*2be0*/  @!P1 BRA `(.L_x_154) ;  /* 0x0000000c00609947 */ /* 0x000fec0003800000 */
[----:B------:R-:W-:-:S05]  /*2bf0*/  VIADD R8, R8, 0x400 ;  /* 0x0000040008087836 */ /* 0x000fca0000000000 */
[----:B------:R-:W-:-:S13]  /*2c00*/  ISETP.GT.AND P0, PT, R8, UR6, PT ;  /* 0x0000000608007c0c */ /* 0x000fda000bf04270 */
[----:B------:R-:W-:Y:S05]  /*2c10*/  @!P0 BRA `(.L_x_155) ;  /* 0xfffffffc00608947 */ /* 0x000fea000383ffff */
.L_x_153:
[----:B------:R-:W-:Y:S01]  /*2c20*/  IADD3 R3, PT, PT, -R8, UR4, RZ ;  /* 0x0000000408037c10 */ /* 0x000fe2000fffe1ff */
[----:B------:R-:W-:Y:S03]  /*2c30*/  BSSY.RECONVERGENT B1, `(.L_x_154) ;  /* 0x00000d3000017945 */ /* 0x000fe60003800200 */
[----:B------:R-:W-:-:S04]  /*2c40*/  ISETP.GE.AND P0, PT, R0, R3, PT ;  /* 0x000000030000720c */ /* 0x000fc80003f06270 */
[----:B------:R-:W-:-:S13]  /*2c50*/  ISETP.GE.OR P0, PT, R8, UR4, P0 ;  /* 0x0000000408007c0c */ /* 0x000fda0008706670 */
[----:B------:R-:W-:Y:S05]  /*2c60*/  @P0 BRA `(.L_x_156) ;  /* 0x0000000c003c0947 */ /* 0x000fea0003800000 */
[----:B------:R-:W-:Y:S01]  /*2c70*/  LOP3.LUT R3, RZ, R0, RZ, 0x33, !PT ;  /* 0x00000000ff037212 */ /* 0x000fe200078e33ff */
[----:B------:R-:W0:Y:S01]  /*2c80*/  LDCU UR5, c[0x0][0x388] ;  /* 0x00007100ff0577ac */ /* 0x000e220008000800 */
[----:B------:R-:W-:Y:S01]  /*2c90*/  BSSY.RECONVERGENT B2, `(.L_x_157) ;  /* 0x0000068000027945 */ /* 0x000fe20003800200 */
[----:B------:R-:W-:Y:S01]  /*2ca0*/  IMAD.MOV.U32 R26, RZ, RZ, R0 ;  /* 0x000000ffff1a7224 */ /* 0x000fe200078e0000 */
[----:B------:R-:W-:-:S04]  /*2cb0*/  IADD3 R3, PT, PT, -R8, UR4, R3 ;  /* 0x0000000408037c10 */ /* 0x000fc8000fffe103 */
[C---:B------:R-:W-:Y:S02]  /*2cc0*/  ISETP.GE.U32.AND P0, PT, R3.reuse, 0x700, PT ;  /* 0x000007000300780c */ /* 0x040fe40003f06070 */
[----:B------:R-:W-:-:S04]  /*2cd0*/  LEA.HI R4, R3, 0x1, RZ, 0x18 ;  /* 0x0000000103047811 */ /* 0x000fc800078fc0ff */
[----:B------:R-:W-:Y:S01]  /*2ce0*/  LOP3.LUT R24, R4, 0x7, RZ, 0xc0, !PT ;  /* 0x0000000704187812 */ /* 0x000fe200078ec0ff */
[----:B0-----:R-:W-:-:S06]  /*2cf0*/  VIADD R5, R8, UR5 ;  /* 0x0000000508057c36 */ /* 0x001fcc0008000000 */
[----:B------:R-:W-:Y:S05]  /*2d00*/  @!P0 BRA `(.L_x_158) ;  /* 0x0000000400808947 */ /* 0x000fea0003800000 */
[----:B------:R-:W0:Y:S01]  /*2d10*/  LDC.64 R10, c[0x0][0x380] ;  /* 0x0000e000ff0a7b82 */ /* 0x000e220000000a00 */
[----:B------:R-:W-:Y:S01]  /*2d20*/  LOP3.LUT R27, R4, 0x1fffff8, RZ, 0xc0, !PT ;  /* 0x01fffff8041b7812 */ /* 0x000fe200078ec0ff */
[----:B------:R-:W-:Y:S01]  /*2d30*/  BSSY.RECONVERGENT B3, `(.L_x_159) ;  /* 0x000005c000037945 */ /* 0x000fe20003800200 */
[----:B------:R-:W-:Y:S01]  /*2d40*/  IMAD.IADD R25, R7, 0x1, R8 ;  /* 0x0000000107197824 */ /* 0x000fe200078e0208 */
[----:B------:R-:W-:Y:S02]  /*2d50*/  LOP3.LUT R26, R0, 0x400, RZ, 0xfc, !PT ;  /* 0x00000400001a7812 */ /* 0x000fe400078efcff */
[----:B------:R-:W-:Y:S01]  /*2d60*/  IMAD.MOV R27, RZ, RZ, -R27 ;  /* 0x000000ffff1b7224 */ /* 0x000fe200078e0a1b */
[----:B0-----:R-:W-:-:S05]  /*2d70*/  IADD3 R6, P0, PT, R10, 0x2000, RZ ;  /* 0x000020000a067810 */ /* 0x001fca0007f1e0ff */
[----:B------:R-:W-:-:S08]  /*2d80*/  IMAD.X R7, RZ, RZ, R11, P0 ;  /* 0x000000ffff077224 */ /* 0x000fd000000e060b */
.L_x_160:
[----:B------:R-:W-:-:S05]  /*2d90*/  IMAD.WIDE R8, R25, 0x8, R6 ;  /* 0x0000000819087825 */ /* 0x000fca00078e0206 */
[----:B------:R-:W2:Y:S04]  /*2da0*/  LDG.E.64 R10, desc[UR8][R8.64+-0x2000] ;  /* 0xffe00008080a7981 */ /* 0x000ea8000c1e1b00 */
[----:B------:R-:W3:Y:S04]  /*2db0*/  LDG.E.64 R12, desc[UR8][R8.64+-0x1800] ;  /* 0xffe80008080c7981 */ /* 0x000ee8000c1e1b00 */
[----:B------:R-:W4:Y:S04]  /*2dc0*/  LDG.E.64 R14, desc[UR8][R8.64+-0x1000] ;  /* 0xfff00008080e7981 */ /* 0x000f28000c1e1b00 */
[----:B------:R-:W5:Y:S04]  /*2dd0*/  LDG.E.64 R16, desc[UR8][R8.64+-0x800] ;  /* 0xfff8000808107981 */ /* 0x000f68000c1e1b00 */
[----:B------:R-:W5:Y:S04]  /*2de0*/  LDG.E.64 R18, desc[UR8][R8.64] ;  /* 0x0000000808127981 */ /* 0x000f68000c1e1b00 */
[----:B------:R-:W5:Y:S04]  /*2df0*/  LDG.E.64 R20, desc[UR8][R8.64+0x800] ;  /* 0x0008000808147981 */ /* 0x000f68000c1e1b00 */
[----:B------:R-:W5:Y:S01]  /*2e00*/  LDG.E.64 R22, desc[UR8][R8.64+0x1000] ;  /* 0x0010000808167981 */ /* 0x000f62000c1e1b00 */
[----:B--2---:R-:W-:-:S14]  /*2e10*/  DSETP.GEU.AND P1, PT, R10, R30, PT ;  /* 0x0000001e0a00722a */ /* 0x004fdc0003f2e000 */
        /* <DEDUP_REMOVED lines=30> */
[----:B-----5:R-:W-:-:S14]  /*3000*/  DSETP.GEU.AND P2, PT, R16, R14, PT ;  /* 0x0000000e1000722a */ /* 0x020fdc0003f4e000 */
        /* <DEDUP_REMOVED lines=47> */
.L_x_159:
[----:B------:R-:W-:-:S07]  /*3300*/  VIADD R26, R26, 0xfffffc00 ;  /* 0xfffffc001a1a7836 */ /* 0x000fce0000000000 */
.L_x_158:
[----:B------:R-:W-:Y:S05]  /*3310*/  BSYNC.RECONVERGENT B2 ;  /* 0x0000000000027941 */ /* 0x000fea0003800200 */
.L_x_157:
        /* <DEDUP_REMOVED lines=27> */
[----:B------:R-:W-:Y:S01]  /*34d0*/  @P3 FSEL R2, R8, R10, P0 ;  /* 0x0000000a08023208 */ /* 0x000fe20000000000 */
[----:B------:R-:W-:Y:S01]  /*34e0*/  VIADD R10, R17, 0x200 ;  /* 0x00000200110a7836 */ /* 0x000fe20000000000 */
        /* <DEDUP_REMOVED lines=21> */
.L_x_162:
[----:B------:R-:W-:Y:S05]  /*3640*/  BSYNC.RECONVERGENT B2 ;  /* 0x0000000000027941 */ /* 0x000fea0003800200 */
.L_x_161:
        /* <DEDUP_REMOVED lines=35> */
.L_x_164:
[----:B------:R-:W-:Y:S05]  /*3880*/  BSYNC.RECONVERGENT B2 ;  /* 0x0000000000027941 */ /* 0x000fea0003800200 */
.L_x_163:
        /* <DEDUP_REMOVED lines=13> */
.L_x_156:
[----:B------:R-:W-:Y:S05]  /*3960*/  BSYNC.RECONVERGENT B1 ;  /* 0x0000000000017941 */ /* 0x000fea0003800200 */
.L_x_154:
        /* <DEDUP_REMOVED lines=19> */
[----:B------:R-:W-:Y:S02]  /*3aa0*/  @!P3 SEL R8, R3, R2, P0 ;  /* 0x000000020308b207 */ /* 0x000fe40000000000 */
[----:B------:R-:W-:Y:S02]  /*3ab0*/  @!P3 FSEL R2, R6, R30, P0 ;  /* 0x0000001e0602b208 */ /* 0x000fe40000000000 */
[----:B------:R-:W-:-:S03]  /*3ac0*/  @!P3 FSEL R31, R7, R31, P0 ;  /* 0x0000001f071fb208 */ /* 0x000fc60000000000 */
[----:B------:R-:W-:Y:S02]  /*3ad0*/  @!P3 IMAD.MOV.U32 R4, RZ, RZ, R2 ;  /* 0x000000ffff04b224 */ /* 0x000fe400078e0002 */
[----:B------:R-:W-:-:S07]  /*3ae0*/  @!P3 IMAD.MOV.U32 R5, RZ, RZ, R31 ;  /* 0x000000ffff05b224 */ /* 0x000fce00078e001f */
.L_x_166:
[----:B------:R-:W-:Y:S05]  /*3af0*/  BSYNC.RECONVERGENT B1 ;  /* 0x0000000000017941 */ /* 0x000fea0003800200 */
.L_x_165:
        /* <DEDUP_REMOVED lines=19> */
.L_x_168:
[----:B------:R-:W-:Y:S05]  /*3c30*/  BSYNC.RECONVERGENT B1 ;  /* 0x0000000000017941 */ /* 0x000fea0003800200 */
.L_x_167:
[----:B------:R4:W2:Y:S01]  /*3c40*/  SHFL.DOWN PT, R13, R10, 0x4, 0x1f ;  /* 0x08801f000a0d7f89 */ /* 0x0008a200000e0000 */
[----:B------:R-:W-:Y:S01]  /*3c50*/  BSSY.RECONVERGENT B1, `(.L_x_169) ;  /* 0x0000012000017945 */ /* 0x000fe20003800200 */
[----:B---3--:R-:W-:Y:S02]  /*3c60*/  IMAD.MOV.U32 R7, RZ, RZ, R10 ;  /* 0x000000ffff077224 */ /* 0x008fe400078e000a */
[----:B0-----:R4:W0:Y:S01]  /*3c70*/  SHFL.DOWN PT, R4, R2, 0x4, 0x1f ;  /* 0x08801f0002047f89 */ /* 0x00182200000e0000 */
[----:B------:R-:W-:Y:S02]  /*3c80*/  IMAD.MOV.U32 R8, RZ, RZ, R2 ;  /* 0x000000ffff087224 */ /* 0x000fe400078e0002 */
[----:B-1----:R-:W-:Y:S01]  /*3c90*/  IMAD.MOV.U32 R9, RZ, RZ, R3 ;  /* 0x000000ffff097224 */ /* 0x002fe200078e0003 */
[----:B------:R4:W1:Y:S01]  /*3ca0*/  SHFL.DOWN PT, R5, R3, 0x4, 0x1f ;  /* 0x08801f0003057f89 */ /* 0x00086200000e0000 */
[----:B------:R-:W-:Y:S05]  /*3cb0*/  @P2 BRA `(.L_x_170) ;  /* 0x00000000002c2947 */ /* 0x000fea0003800000 */
[----:B01----:R-:W-:Y:S01]  /*3cc0*/  DSETP.GT.AND P2, PT, R2, R4, PT ;  /* 0x000000040200722a */ /* 0x003fe20003f44000 */
[----:B--2---:R-:W-:Y:S02]  /*3cd0*/  IMAD.MOV.U32 R7, RZ, RZ, R13 ;  /* 0x000000ffff077224 */ /* 0x004fe400078e000d */
[----:B------:R-:W-:Y:S02]  /*3ce0*/  IMAD.MOV.U32 R8, RZ, RZ, R4 ;  /* 0x000000ffff087224 */ /* 0x000fe400078e0004 */
[----:B------:R-:W-:-:S09]  /*3cf0*/  IMAD.MOV.U32 R9, RZ, RZ, R5 ;  /* 0x000000ffff097224 */ /* 0x000fd200078e0005 */
[----:B------:R-:W-:-:S13]  /*3d00*/  @!P2 ISETP.GE.AND P0, PT, R13, R10, PT ;  /* 0x0000000a0d00a20c */ /* 0x000fda0003f06270 */
[----:B------:R-:W-:-:S06]  /*3d10*/  @!P2 DSETP.EQ.AND P0, PT, R2, R4, !P0 ;  /* 0x000000040200a22a */ /* 0x000fcc0004702000 */
[----:B----4-:R-:W-:Y:S02]  /*3d20*/  @!P2 FSEL R2, R4, R2, P0 ;  /* 0x000000020402a208 */ /* 0x010fe40000000000 */
[----:B------:R-:W-:Y:S02]  /*3d30*/  @!P2 FSEL R3, R5, R3, P0 ;  /* 0x000000030503a208 */ /* 0x000fe40000000000 */
[----:B------:R-:W-:Y:S01]  /*3d40*/  @!P2 SEL R7, R13, R10, P0 ;  /* 0x0000000a0d07a207 */ /* 0x000fe20000000000 */
[----:B------:R-:W-:Y:S02]  /*3d50*/  @!P2 IMAD.MOV.U32 R8, RZ, RZ, R2 ;  /* 0x000000ffff08a224 */ /* 0x000fe400078e0002 */
[----:B------:R-:W-:-:S07]  /*3d60*/  @!P2 IMAD.MOV.U32 R9, RZ, RZ, R3 ;  /* 0x000000ffff09a224 */ /* 0x000fce00078e0003 */
.L_x_170:
[----:B------:R-:W-:Y:S05]  /*3d70*/  BSYNC.RECONVERGENT B1 ;  /* 0x0000000000017941 */ /* 0x000fea0003800200 */
.L_x_169:
[----:B----4-:R3:W4:Y:S01]  /*3d80*/  SHFL.DOWN PT, R10, R7, 0x8, 0x1f ;  /* 0x09001f00070a7f89 */ /* 0x01072200000e0000 */
[----:B------:R-:W-:Y:S01]  /*3d90*/  BSSY.RECONVERGENT B1, `(.L_x_171) ;  /* 0x0000012000017945 */ /* 0x000fe20003800200 */
[----:B--2---:R-:W-:Y:S02]  /*3da0*/  IMAD.MOV.U32 R6, RZ, RZ, R7 ;  /* 0x000000ffff067224 */ /* 0x004fe400078e0007 */
[----:B------:R3:W2:Y:S01]  /*3db0*/  SHFL.DOWN PT, R2, R8, 0x8, 0x1f ;  /* 0x09001f0008027f89 */ /* 0x0006a200000e0000 */
[----:B0-----:R-:W-:Y:S02]  /*3dc0*/  IMAD.MOV.U32 R4, RZ, RZ, R8 ;  /* 0x000000ffff047224 */ /* 0x001fe400078e0008 */
[----:B-1----:R-:W-:Y:S01]  /*3dd0*/  IMAD.MOV.U32 R5, RZ, RZ, R9 ;  /* 0x000000ffff057224 */ /* 0x002fe200078e0009 */
[----:B------:R3:W0:Y:S01]  /*3de0*/  SHFL.DOWN PT, R3, R9, 0x8, 0x1f ;  /* 0x09001f0009037f89 */ /* 0x00062200000e0000 */
        /* <DEDUP_REMOVED lines=12> */
.L_x_172:
[----:B------:R-:W-:Y:S05]  /*3eb0*/  BSYNC.RECONVERGENT B1 ;  /* 0x0000000000017941 */ /* 0x000fea0003800200 */
.L_x_171:
[----:B------:R-:W-:Y:S01]  /*3ec0*/  ISETP.GT.AND P0, PT, R11, 0xf, PT ;  /* 0x0000000f0b00780c */ /* 0x000fe20003f04270 */
[----:B--2---:R1:W2:Y:S01]  /*3ed0*/  SHFL.DOWN PT, R2, R4, 0x10, 0x1f ;  /* 0x0a001f0004027f89 */ /* 0x0042a200000e0000 */
[----:B------:R-:W-:Y:S03]  /*3ee0*/  BSSY.RECONVERGENT B1, `(.L_x_173) ;  /* 0x0000018000017945 */ /* 0x000fe60003800200 */
[----:B0-----:R1:W0:Y:S04]  /*3ef0*/  SHFL.DOWN PT, R3, R5, 0x10, 0x1f ;  /* 0x0a001f0005037f89 */ /* 0x00122800000e0000 */
[----:B---3--:R1:W3:Y:S04]  /*3f00*/  SHFL.DOWN PT, R7, R6, 0x10, 0x1f ;  /* 0x0a001f0006077f89 */ /* 0x0082e800000e0000 */
[----:B------:R-:W-:Y:S05]  /*3f10*/  @P0 BRA `(.L_x_174) ;  /* 0x0000000000500947 */ /* 0x000fea0003800000 */
[----:B------:R-:W-:Y:S01]  /*3f20*/  ISETP.NE.AND P2, PT, R11, RZ, PT ;  /* 0x000000ff0b00720c */ /* 0x000fe20003f45270 */
[----:B0-2---:R-:W-:-:S12]  /*3f30*/  DSETP.GT.AND P1, PT, R4, R2, PT ;  /* 0x000000020400722a */ /* 0x005fd80003f24000 */
[----:B----4-:R-:W0:Y:S01]  /*3f40*/  @!P2 S2R R10, SR_CgaCtaId ;  /* 0x00000000000aa919 */ /* 0x010e220000008800 */
[----:B------:R-:W-:Y:S02]  /*3f50*/  @!P2 MOV R9, 0x400 ;  /* 0x000004000009a802 */ /* 0x000fe40000000f00 */
[----:B---3--:R-:W-:Y:S02]  /*3f60*/  @!P1 ISETP.GE.AND P0, PT, R7, R6, PT ;  /* 0x000000060700920c */ /* 0x008fe40003f06270 */
[----:B------:R-:W-:-:S04]  /*3f70*/  @!P2 SHF.R.U32.HI R8, RZ, 0x1, R0 ;  /* 0x00000001ff08a819 */ /* 0x000fc80000011600 */
[----:B------:R-:W-:-:S07]  /*3f80*/  @!P2 LOP3.LUT R8, R8, 0x1f0, RZ, 0xc0, !PT ;  /* 0x000001f00808a812 */ /* 0x000fce00078ec0ff */
[----:B------:R-:W-:-:S06]  /*3f90*/  @!P1 DSETP.EQ.AND P0, PT, R4, R2, !P0 ;  /* 0x000000020400922a */ /* 0x000fcc0004702000 */
[----:B-1----:R-:W-:Y:S02]  /*3fa0*/  @!P1 FSEL R4, R2, R4, P0 ;  /* 0x0000000402049208 */ /* 0x002fe40000000000 */
        /* <DEDUP_REMOVED lines=11> */
.L_x_174:
[----:B------:R-:W-:Y:S05]  /*4060*/  BSYNC.RECONVERGENT B1 ;  /* 0x0000000000017941 */ /* 0x000fea0003800200 */
.L_x_173:
[----:B------:R-:W-:Y:S01]  /*4070*/  BAR.SYNC.DEFER_BLOCKING 0x0 ;  /* 0x0000000000007b1d */ /* 0x000fe20000010000 */
[----:B------:R-:W-:-:S13]  /*4080*/  ISETP.NE.AND P0, PT, R0, RZ, PT ;  /* 0x000000ff0000720c */ /* 0x000fda0003f05270 */
[----:B------:R-:W-:Y:S05]  /*4090*/  @P0 BRA `(.L_x_139) ;  /* 0x0000000000f40947 */ /* 0x000fea0003800000 */
[----:B------:R-:W5:Y:S01]  /*40a0*/  S2UR UR5, SR_CgaCtaId ;  /* 0x00000000000579c3 */ /* 0x000f620000008800 */
[----:B------:R-:W-:Y:S02]  /*40b0*/  UMOV UR4, 0x400 ;  /* 0x0000040000047882 */ /* 0x000fe40000000000 */
[----:B-----5:R-:W-:-:S09]  /*40c0*/  ULEA UR4, UR5, UR4, 0x18 ;  /* 0x0000000405047291 */ /* 0x020fd2000f8ec0ff */
[----:B0-----:R-:W0:Y:S04]  /*40d0*/  LDS.64 R8, [UR4+0x20] ;  /* 0x00002004ff087984 */ /* 0x001e280008000a00 */
[----:B------:R-:W5:Y:S04]  /*40e0*/  LDS R3, [UR4+0x18] ;  /* 0x00001804ff037984 */ /* 0x000f680008000800 */
[----:B------:R-:W2:Y:S04]  /*40f0*/  LDS R0, [UR4+0x28] ;  /* 0x00002804ff007984 */ /* 0x000ea80008000800 */
[----:B----4-:R-:W4:Y:S04]  /*4100*/  LDS.64 R10, [UR4+0x30] ;  /* 0x00003004ff0a7984 */ /* 0x010f280008000a00 */
[----:B------:R-:W4:Y:S04]  /*4110*/  LDS R13, [UR4+0x38] ;  /* 0x00003804ff0d7984 */ /* 0x000f280008000800 */
[----:B------:R-:W-:Y:S01]  /*4120*/  LDS R15, [UR4+0x48] ;  /* 0x00004804ff0f7984 */ /* 0x000fe20008000800 */
[----:B0-----:R-:W-:-:S14]  /*4130*/  DSETP.GEU.AND P2, PT, R8, R4, PT ;  /* 0x000000040800722a */ /* 0x001fdc0003f4e000 */
[----:B-----5:R-:W-:-:S13]  /*4140*/  @P2 ISETP.GE.AND P0, PT, R3, R6, PT ;  /* 0x000000060300220c */ /* 0x020fda0003f06270 */
[----:B------:R-:W-:-:S06]  /*4150*/  @P2 DSETP.EQ.AND P0, PT, R4, R8, !P0 ;  /* 0x000000080400222a */ /* 0x000fcc0004702000 */
[----:B------:R-:W-:Y:S02]  /*4160*/  @P2 SEL R3, R3, R6, P0 ;  /* 0x0000000603032207 */ /* 0x000fe40000000000 */
[----:B-1-3--:R-:W0:Y:S01]  /*4170*/  LDS.64 R6, [UR4+0x40] ;  /* 0x00004004ff067984 */ /* 0x00ae220008000a00 */
[----:B--2---:R-:W-:Y:S02]  /*4180*/  @P2 FSEL R2, R8, R4, P0 ;  /* 0x0000000408022208 */ /* 0x004fe40000000000 */
[----:B------:R-:W-:Y:S02]  /*4190*/  ISETP.GE.AND P1, PT, R0, R3, PT ;  /* 0x000000030000720c */ /* 0x000fe40003f26270 */
[----:B------:R-:W-:Y:S01]  /*41a0*/  @P2 FSEL R5, R9, R5, P0 ;  /* 0x0000000509052208 */ /* 0x000fe20000000000 */
[----:B------:R-:W-:-:S04]  /*41b0*/  @P2 IMAD.MOV.U32 R8, RZ, RZ, R2 ;  /* 0x000000ffff082224 */ /* 0x000fc800078e0002 */
[----:B------:R-:W-:Y:S02]  /*41c0*/  @P2 IMAD.MOV.U32 R9, RZ, RZ, R5 ;  /* 0x000000ffff092224 */ /* 0x000fe400078e0005 */
[----:B------:R-:W-:Y:S04]  /*41d0*/  LDS.64 R4, [UR4+0x60] ;  /* 0x00006004ff047984 */ /* 0x000fe80008000a00 */
[----:B----4-:R-:W-:-:S06]  /*41e0*/  DSETP.EQ.AND P0, PT, R8, R10, !P1 ;  /* 0x0000000a0800722a */ /* 0x010fcc0004f02000 */
[----:B------:R-:W-:-:S06]  /*41f0*/  DSETP.LT.OR P0, PT, R10, R8, P0 ;  /* 0x000000080a00722a */ /* 0x000fcc0000701400 */
[----:B------:R-:W-:Y:S02]  /*4200*/  SEL R0, R0, R3, P0 ;  /* 0x0000000300007207 */ /* 0x000fe40000000000 */
[----:B------:R-:W1:Y:S01]  /*4210*/  LDS.64 R2, [UR4+0x50] ;  /* 0x00005004ff027984 */ /* 0x000e620008000a00 */
[----:B------:R-:W-:Y:S02]  /*4220*/  FSEL R8, R10, R8, P0 ;  /* 0x000000080a087208 */ /* 0x000fe40000000000 */
[----:B------:R-:W-:Y:S02]  /*4230*/  ISETP.GE.AND P1, PT, R13, R0, PT ;  /* 0x000000000d00720c */ /* 0x000fe40003f26270 */
        /* <DEDUP_REMOVED lines=34> */
[----:B------:R-:W-:-:S07]  /*4460*/  SEL R6, R15, R0, P0 ;  /* 0x000000000f067207 */ /* 0x000fce0000000000 */
.L_x_139:
[----:B------:R-:W-:Y:S05]  /*4470*/  BSYNC.RECONVERGENT B0 ;  /* 0x0000000000007941 */ /* 0x000fea0003800200 */
.L_x_114:
[----:B0-2-4-:R-:W0:Y:S02]  /*4480*/  S2R R0, SR_TID.X ;  /* 0x0000000000007919 */ /* 0x015e240000002100 */
[----:B0-----:R-:W-:-:S13]  /*4490*/  ISETP.NE.AND P0, PT, R0, RZ, PT ;  /* 0x000000ff0000720c */ /* 0x001fda0003f05270 */
[----:B------:R-:W-:Y:S05]  /*44a0*/  @P0 EXIT ;  /* 0x000000000000094d */ /* 0x000fea0003800000 */
[----:B------:R-:W0:Y:S02]  /*44b0*/  LDC.64 R2, c[0x0][0x390] ;  /* 0x0000e400ff027b82 */ /* 0x000e240000000a00 */
[----:B0-----:R-:W-:Y:S04]  /*44c0*/  STG.E.64 desc[UR8][R2.64+0x8], R4 ;  /* 0x0000080402007986 */ /* 0x001fe8000c101b08 */
[----:B------:R-:W-:Y:S01]  /*44d0*/  STG.E desc[UR8][R2.64], R6 ;  /* 0x0000000602007986 */ /* 0x000fe2000c101908 */
[----:B------:R-:W-:Y:S05]  /*44e0*/  EXIT ;  /* 0x000000000000794d */ /* 0x000fea0003800000 */
.L_x_175:
        /* <DEDUP_REMOVED lines=9> */
.L_x_1732:


//--------------------- .text._ZN3cub18CUB_300001_SM_10006detail11EmptyKernelIvEEvv --------------------------
	.section	.text._ZN3cub18CUB_300001_SM_10006detail11EmptyKernelIvEEvv,"ax",@progbits
	.align	128
        .global         _ZN3cub18CUB_300001_SM_10006detail11EmptyKernelIvEEvv
        .type           _ZN3cub18CUB_300001_SM_10006detail11EmptyKernelIvEEvv,@function
        .size           _ZN3cub18CUB_300001_SM_10006detail11EmptyKernelIvEEvv,(.L_x_1733 - _ZN3cub18CUB_300001_SM_10006detail11EmptyKernelIvEEvv)
        .other          _ZN3cub18CUB_300001_SM_10006detail11EmptyKernelIvEEvv,@"STO_CUDA_ENTRY STV_DEFAULT"
_ZN3cub18CUB_300001_SM_10006detail11EmptyKernelIvEEvv:
.text._ZN3cub18CUB_300001_SM_10006detail11EmptyKernelIvEEvv:
[----:B------:R-:W-:Y:S01]  /*0000*/  LDC R1, c[0x0][0x37c] ;  /* 0x0000df00ff017b82 */ /* 0x000fe20000000800 */
[----:B------:R-:W-:Y:S05]  /*0010*/  EXIT ;  /* 0x000000000000794d */ /* 0x000fea0003800000 */
.L_x_176:
        /* <DEDUP_REMOVED lines=14> */
.L_x_1733:


//--------------------- .text._Z14optimizeKernelIN4util10HimmelblauILi2EEELi2ELj256EEvddPdPiS3_S3_iib --------------------------
	.section	.text._Z14optimizeKernelIN4util10HimmelblauILi2EEELi2ELj256EEvddPdPiS3_S3_iib,"ax",@progbits
	.align	128
        .global         _Z14optimizeKernelIN4util10HimmelblauILi2EEELi2ELj256EEvddPdPiS3_S3_iib
        .type           _Z14optimizeKernelIN4util10HimmelblauILi2EEELi2ELj256EEvddPdPiS3_S3_iib,@function
        .size           _Z14optimizeKernelIN4util10HimmelblauILi2EEELi2ELj256EEvddPdPiS3_S3_iib,(.L_x_1692 - _Z14optimizeKernelIN4util10HimmelblauILi2EEELi2ELj256EEvddPdPiS3_S3_iib)
        .other          _Z14optimizeKernelIN4util10HimmelblauILi2EEELi2ELj256EEvddPdPiS3_S3_iib,@"STO_CUDA_ENTRY STV_DEFAULT"
_Z14optimizeKernelIN4util10HimmelblauILi2EEELi2ELj256EEvddPdPiS3_S3_iib:
.text._Z14optimizeKernelIN4util10HimmelblauILi2EEELi2ELj256EEvddPdPiS3_S3_iib:
[----:B------:R-:W0:Y:S01]  /*0000*/  LDC R1, c[0x0][0x37c] ;  /* 0x0000df00ff017b82 */ /* 0x000e220000000800 */
[----:B------:R-:W1:Y:S01]  /*0010*/  S2R R3, SR_TID.X ;  /* 0x0000000000037919 */ /* 0x000e620000002100 */
[----:B------:R-:W2:Y:S06]  /*0020*/  LDCU UR5, c[0x0][0x2fc] ;  /* 0x00005f80ff0577ac */ /* 0x000eac0008000800 */
[----:B------:R-:W1:Y:S01]  /*0030*/  S2UR UR6, SR_CTAID.X ;  /* 0x00000000000679c3 */ /* 0x000e620000002500 */
[----:B0-----:R-:W-:Y:S01]  /*0040*/  VIADD R1, R1, 0xffffffb0 ;  /* 0xffffffb001017836 */ /* 0x001fe20000000000 */
[----:B------:R-:W0:Y:S01]  /*0050*/  LDCU UR7, c[0x0][0x3b0] ;  /* 0x00007600ff0777ac */ /* 0x000e220008000800 */
[----:B------:R-:W3:Y:S05]  /*0060*/  LDCU UR4, c[0x0][0x2f8] ;  /* 0x00005f00ff0477ac */ /* 0x000eea0008000800 */
[----:B------:R-:W1:Y:S01]  /*0070*/  LDC R22, c[0x0][0x360] ;  /* 0x0000d800ff167b82 */ /* 0x000e620000000800 */
[----:B---3--:R-:W-:-:S05]  /*0080*/  IADD3 R2, P1, PT, R1, UR4, RZ ;  /* 0x0000000401027c10 */ /* 0x008fca000ff3e0ff */
[----:B--2---:R-:W-:Y:S02]  /*0090*/  IMAD.X R42, RZ, RZ, UR5, P1 ;  /* 0x00000005ff2a7e24 */ /* 0x004fe400088e06ff */
[----:B-1----:R-:W-:-:S05]  /*00a0*/  IMAD R22, R22, UR6, R3 ;  /* 0x0000000616167c24 */ /* 0x002fca000f8e0203 */
[----:B0-----:R-:W-:-:S13]  /*00b0*/  ISETP.GE.AND P0, PT, R22, UR7, PT ;  /* 0x0000000716007c0c */ /* 0x001fda000bf06270 */
[----:B------:R-:W-:Y:S05]  /*00c0*/  @P0 EXIT ;  /* 0x000000000000094d */ /* 0x000fea0003800000 */
[----:B------:R-:W0:Y:S01]  /*00d0*/  LDC.64 R4, c[0x0][0x380] ;  /* 0x0000e000ff047b82 */ /* 0x000e220000000a00 */
[----:B------:R-:W-:Y:S01]  /*00e0*/  IADD3 R6, P0, PT, R2, 0x40, RZ ;  /* 0x0000004002067810 */ /* 0x000fe20007f1e0ff */
[----:B------:R-:W-:Y:S01]  /*00f0*/  IMAD.SHL.U32 R23, R22, 0x2, RZ ;  /* 0x0000000216177824 */ /* 0x000fe200078e00ff */
[----:B------:R-:W-:Y:S01]  /*0100*/  SHF.R.S32.HI R29, RZ, 0x1f, R22 ;  /* 0x0000001fff1d7819 */ /* 0x000fe20000011416 */
[----:B------:R-:W-:Y:S01]  /*0110*/  IMAD.MOV.U32 R0, RZ, RZ, RZ ;  /* 0x000000ffff007224 */ /* 0x000fe200078e00ff */
[----:B------:R-:W1:Y:S01]  /*0120*/  LDCU.64 UR36, c[0x0][0x358] ;  /* 0x00006b00ff2477ac */ /* 0x000e620008000a00 */
[----:B------:R-:W-:Y:S02]  /*0130*/  IMAD.X R7, RZ, RZ, R42, P0 ;  /* 0x000000ffff077224 */ /* 0x000fe400000e062a */
[----:B------:R-:W0:Y:S01]  /*0140*/  LDC.64 R12, c[0x0][0x388] ;  /* 0x0000e200ff0c7b82 */ /* 0x000e220000000a00 */
[----:B------:R-:W-:Y:S01]  /*0150*/  VIADD R3, R1, 0x30 ;  /* 0x0000003001037836 */ /* 0x000fe20000000000 */
[----:B------:R-:W-:Y:S01]  /*0160*/  UPLOP3.LUT UP0, UPT, UPT, UPT, UPT, 0x80, 0x8 ;  /* 0x000000000008789c */ /* 0x000fe20003f0f070 */
[----:B------:R-:W-:Y:S01]  /*0170*/  VIADD R17, R23, 0x87 ;  /* 0x0000008717117836 */ /* 0x000fe20000000000 */
[----:B01----:R-:W-:-:S11]  /*0180*/  DADD R12, R12, -R4 ;  /* 0x000000000c0c7229 */ /* 0x003fd60000000804 */
.L_x_188:
[----:B0-----:R-:W-:Y:S01]  /*0190*/  IMAD.IADD R4, R17, 0x1, R0 ;  /* 0x0000000111047824 */ /* 0x001fe200078e0200 */
[----:B------:R-:W-:Y:S01]  /*01a0*/  ISETP.NE.AND P0, PT, R22, RZ, PT ;  /* 0x000000ff1600720c */ /* 0x000fe20003f05270 */
[----:B------:R-:W-:Y:S01]  /*01b0*/  IMAD.MOV.U32 R11, RZ, RZ, -0x75bd8fc ;  /* 0xf8a42704ff0b7424 */ /* 0x000fe200078e00ff */
[----:B------:R-:W-:Y:S01]  /*01c0*/  UPLOP3.LUT UP1, UPT, UPT, UPT, UP0, 0x80, 0x8 ;  /* 0x000000000008789c */ /* 0x000fe20003f2f000 */
[----:B------:R-:W-:Y:S01]  /*01d0*/  BSSY.RECONVERGENT B0, `(.L_x_177) ;  /* 0x000025b000007945 */ /* 0x000fe20003800200 */
[----:B------:R-:W-:-:S05]  /*01e0*/  LOP3.LUT R4, R4, 0xaad26b49, RZ, 0x3c, !PT ;  /* 0xaad26b4904047812 */ /* 0x000fca00078e3cff */
[----:B------:R-:W-:Y:S02]  /*01f0*/  IMAD R16, R4, 0x4182bed5, RZ ;  /* 0x4182bed504107824 */ /* 0x000fe400078e02ff */
[----:B------:R-:W-:Y:S02]  /*0200*/  IMAD.MOV.U32 R4, RZ, RZ, -0x23270784 ;  /* 0xdcd8f87cff047424 */ /* 0x000fe400078e00ff */
[C---:B------:R-:W-:Y:S01]  /*0210*/  VIADD R8, R16.reuse, 0xd9f6dc18 ;  /* 0xd9f6dc1810087836 */ /* 0x040fe20000000000 */
[C---:B------:R-:W-:Y:S01]  /*0220*/  LOP3.LUT R10, R16.reuse, 0x159a55e5, RZ, 0x3c, !PT ;  /* 0x159a55e5100a7812 */ /* 0x040fe200078e3cff */
[C---:B------:R-:W-:Y:S02]  /*0230*/  VIADD R9, R16.reuse, 0x75bcd15 ;  /* 0x075bcd1510097836 */ /* 0x040fe40000000000 */
[----:B------:R-:W-:-:S03]  /*0240*/  VIADD R5, R16, 0x583f19 ;  /* 0x00583f1910057836 */ /* 0x000fc60000000000 */
[----:B------:R0:W-:Y:S04]  /*0250*/  STL.128 [R1], R8 ;  /* 0x0000000801007387 */ /* 0x0001e80000100c00 */
[----:B------:R0:W-:Y:S01]  /*0260*/  STL.64 [R1+0x10], R4 ;  /* 0x0000100401007387 */ /* 0x0001e20000100a00 */
[----:B------:R-:W-:Y:S05]  /*0270*/  @!P0 BRA `(.L_x_178) ;  /* 0x0000002400408947 */ /* 0x000fea0003800000 */
[----:B0-----:R-:W-:Y:S02]  /*0280*/  IMAD.MOV.U32 R8, RZ, RZ, RZ ;  /* 0x000000ffff087224 */ /* 0x001fe400078e00ff */
[----:B------:R-:W-:Y:S02]  /*0290*/  IMAD.MOV.U32 R20, RZ, RZ, R22 ;  /* 0x000000ffff147224 */ /* 0x000fe400078e0016 */
[----:B------:R-:W-:-:S07]  /*02a0*/  IMAD.MOV.U32 R21, RZ, RZ, R29 ;  /* 0x000000ffff157224 */ /* 0x000fce00078e001d */
.L_x_187:
[----:B------:R-:W-:Y:S01]  /*02b0*/  LOP3.LUT R41, R20, 0x3, RZ, 0xc0, !PT ;  /* 0x0000000314297812 */ /* 0x000fe200078ec0ff */
[----:B------:R-:W-:Y:S03]  /*02c0*/  BSSY.RECONVERGENT B1, `(.L_x_179) ;  /* 0x0000245000017945 */ /* 0x000fe60003800200 */
[----:B------:R-:W-:-:S04]  /*02d0*/  ISETP.NE.U32.AND P0, PT, R41, RZ, PT ;  /* 0x000000ff2900720c */ /* 0x000fc80003f05070 */
[----:B------:R-:W-:-:S13]  /*02e0*/  ISETP.NE.AND.EX P0, PT, RZ, RZ, PT, P0 ;  /* 0x000000ffff00720c */ /* 0x000fda0003f05300 */
[----:B012---:R-:W-:Y:S05]  /*02f0*/  @!P0 BRA `(.L_x_180) ;  /* 0x0000002400048947 */ /* 0x007fea0003800000 */
[----:B------:R-:W0:Y:S01]  /*0300*/  LDC.64 R14, c[0x4][RZ] ;  /* 0x01000000ff0e7b82 */ /* 0x000e220000000a00 */
[----:B------:R-:W-:Y:S01]  /*0310*/  IMAD.MOV.U32 R24, RZ, RZ, RZ ;  /* 0x000000ffff187224 */ /* 0x000fe200078e00ff */
[----:B------:R-:W-:Y:S02]  /*0320*/  CS2R R10, SRZ ;  /* 0x00000000000a7805 */ /* 0x000fe4000001ff00 */
[----:B------:R-:W-:Y:S01]  /*0330*/  CS2R R4, SRZ ;  /* 0x0000000000047805 */ /* 0x000fe2000001ff00 */
[----:B------:R-:W-:Y:S02]  /*0340*/  IMAD.MOV.U32 R9, RZ, RZ, RZ ;  /* 0x000000ffff097224 */ /* 0x000fe400078e00ff */
[----:B0-----:R-:W-:-:S07]  /*0350*/  IMAD.WIDE.U32 R14, R8, 0xc80, R14 ;  /* 0x00000c80080e7825 */ /* 0x001fce00078e000e */
.L_x_182:
[----:B------:R-:W-:-:S06]  /*0360*/  IMAD R25, R24, 0x4, R1 ;  /* 0x0000000418197824 */ /* 0x000fcc00078e0201 */
[----:B------:R-:W5:Y:S01]  /*0370*/  LDL R25, [R25+0x4] ;  /* 0x0000040019197983 */ /* 0x000f620000100800 */
[----:B------:R-:W-:Y:S01]  /*0380*/  IMAD.SHL.U32 R26, R24, 0x20, RZ ;  /* 0x00000020181a7824 */ /* 0x000fe200078e00ff */
[----:B------:R-:W-:-:S06]  /*0390*/  UMOV UR4, URZ ;  /* 0x000000ff00047c82 */ /* 0x000fcc0008000000 */
.L_x_181:
[----:B-----5:R-:W-:Y:S01]  /*03a0*/  SHF.R.U32.HI R53, RZ, UR4, R25 ;  /* 0x00000004ff357c19 */ /* 0x020fe20008011619 */
[----:B------:R-:W-:-:S03]  /*03b0*/  VIADD R18, R26, UR4 ;  /* 0x000000041a127c36 */ /* 0x000fc60008000000 */
[----:B------:R-:W-:-:S04]  /*03c0*/  LOP3.LUT R19, R53, 0x1, RZ, 0xc0, !PT ;  /* 0x0000000135137812 */ /* 0x000fc800078ec0ff */
[----:B------:R-:W-:Y:S01]  /*03d0*/  ISETP.NE.U32.AND P0, PT, R19, 0x1, PT ;  /* 0x000000011300780c */ /* 0x000fe20003f05070 */
[----:B------:R-:W-:-:S03]  /*03e0*/  IMAD R19, R18, 0x5, RZ ;  /* 0x0000000512137824 */ /* 0x000fc600078e02ff */
[----:B------:R-:W-:Y:S01]  /*03f0*/  R2P PR, R53, 0x7e ;  /* 0x0000007e35007804 */ /* 0x000fe20000000000 */
[----:B------:R-:W-:-:S08]  /*0400*/  IMAD.WIDE.U32 R18, R19, 0x4, R14 ;  /* 0x0000000413127825 */ /* 0x000fd000078e000e */
[----:B------:R-:W2:Y:S04]  /*0410*/  @!P0 LDG.E R32, desc[UR36][R18.64+0x10] ;  /* 0x0000102412208981 */ /* 0x000ea8000c1e1900 */
[----:B------:R-:W3:Y:S04]  /*0420*/  @!P0 LDG.E R27, desc[UR36][R18.64+0x4] ;  /* 0x00000424121b8981 */ /* 0x000ee8000c1e1900 */
[----:B------:R-:W4:Y:S04]  /*0430*/  @P1 LDG.E R38, desc[UR36][R18.64+0x24] ;  /* 0x0000242412261981 */ /* 0x000f28000c1e1900 */
[----:B------:R-:W4:Y:S04]  /*0440*/  @!P0 LDG.E R30, desc[UR36][R18.64+0x8] ;  /* 0x00000824121e8981 */ /* 0x000f28000c1e1900 */
[----:B------:R-:W4:Y:S04]  /*0450*/  @!P0 LDG.E R28, desc[UR36][R18.64] ;  /* 0x00000024121c8981 */ /* 0x000f28000c1e1900 */
[----:B------:R-:W4:Y:S04]  /*0460*/  @!P0 LDG.E R31, desc[UR36][R18.64+0xc] ;  /* 0x00000c24121f8981 */ /* 0x000f28000c1e1900 */
[----:B------:R-:W4:Y:S04]  /*0470*/  @P1 LDG.E R33, desc[UR36][R18.64+0x18] ;  /* 0x0000182412211981 */ /* 0x000f28000c1e1900 */
        /* <DEDUP_REMOVED lines=14> */
[----:B------:R-:W4:Y:S01]  /*0560*/  @P6 LDG.E R49, desc[UR36][R18.64+0x7c] ;  /* 0x00007c2412316981 */ /* 0x000f22000c1e1900 */
[----:B--2---:R-:W-:-:S03]  /*0570*/  @!P0 LOP3.LUT R5, R5, R32, RZ, 0x3c, !PT ;  /* 0x0000002005058212 */ /* 0x004fc600078e3cff */
[----:B------:R-:W2:Y:S01]  /*0580*/  @P3 LDG.E R32, desc[UR36][R18.64+0x3c] ;  /* 0x00003c2412203981 */ /* 0x000ea2000c1e1900 */
[----:B---3--:R-:W-:-:S03]  /*0590*/  @!P0 LOP3.LUT R10, R10, R27, RZ, 0x3c, !PT ;  /* 0x0000001b0a0a8212 */ /* 0x008fc600078e3cff */
[----:B------:R-:W3:Y:S01]  /*05a0*/  @P1 LDG.E R27, desc[UR36][R18.64+0x20] ;  /* 0x00002024121b1981 */ /* 0x000ee2000c1e1900 */
[----:B----4-:R-:W-:-:S03]  /*05b0*/  @P1 LOP3.LUT R5, R5, R38, RZ, 0x3c, !PT ;  /* 0x0000002605051212 */ /* 0x010fc600078e3cff */
[----:B------:R-:W4:Y:S01]  /*05c0*/  @P4 LDG.E R38, desc[UR36][R18.64+0x58] ;  /* 0x0000582412264981 */ /* 0x000f22000c1e1900 */
[----:B------:R-:W-:-:S03]  /*05d0*/  @!P0 LOP3.LUT R11, R11, R30, RZ, 0x3c, !PT ;  /* 0x0000001e0b0b8212 */ /* 0x000fc600078e3cff */
[----:B------:R-:W2:Y:S01]  /*05e0*/  @P2 LDG.E R30, desc[UR36][R18.64+0x30] ;  /* 0x00003024121e2981 */ /* 0x000ea2000c1e1900 */
[----:B------:R-:W-:-:S03]  /*05f0*/  @!P0 LOP3.LUT R9, R9, R28, RZ, 0x3c, !PT ;  /* 0x0000001c09098212 */ /* 0x000fc600078e3cff */
[----:B------:R-:W4:Y:S01]  /*0600*/  @P2 LDG.E R28, desc[UR36][R18.64+0x28] ;  /* 0x00002824121c2981 */ /* 0x000f22000c1e1900 */
[----:B------:R-:W-:-:S03]  /*0610*/  @!P0 LOP3.LUT R4, R4, R31, RZ, 0x3c, !PT ;  /* 0x0000001f04048212 */ /* 0x000fc600078e3cff */
[----:B------:R-:W4:Y:S01]  /*0620*/  @P2 LDG.E R31, desc[UR36][R18.64+0x2c] ;  /* 0x00002c24121f2981 */ /* 0x000f22000c1e1900 */
[----:B------:R-:W-:-:S03]  /*0630*/  @P1 LOP3.LUT R10, R10, R33, RZ, 0x3c, !PT ;  /* 0x000000210a0a1212 */ /* 0x000fc600078e3cff */
[----:B------:R-:W4:Y:S01]  /*0640*/  @P2 LDG.E R33, desc[UR36][R18.64+0x34] ;  /* 0x0000342412212981 */ /* 0x000f22000c1e1900 */
[----:B------:R-:W-:Y:S02]  /*0650*/  @P2 LOP3.LUT R5, R5, R40, RZ, 0x3c, !PT ;  /* 0x0000002805052212 */ /* 0x000fe400078e3cff */
[----:B------:R-:W-:Y:S01]  /*0660*/  @P1 LOP3.LUT R9, R9, R34, RZ, 0x3c, !PT ;  /* 0x0000002209091212 */ /* 0x000fe200078e3cff */
[----:B------:R-:W4:Y:S01]  /*0670*/  @P5 LDG.E R40, desc[UR36][R18.64+0x64] ;  /* 0x0000642412285981 */ /* 0x000f22000c1e1900 */
[----:B------:R-:W-:-:S03]  /*0680*/  LOP3.LUT P0, RZ, R53, 0x80, RZ, 0xc0, !PT ;  /* 0x0000008035ff7812 */ /* 0x000fc6000780c0ff */
[----:B------:R-:W4:Y:S01]  /*0690*/  @P3 LDG.E R34, desc[UR36][R18.64+0x44] ;  /* 0x0000442412223981 */ /* 0x000f22000c1e1900 */
[----:B------:R-:W-:Y:S02]  /*06a0*/  @P3 LOP3.LUT R5, R5, R44, RZ, 0x3c, !PT ;  /* 0x0000002c05053212 */ /* 0x000fe400078e3cff */
[----:B------:R-:W-:Y:S01]  /*06b0*/  @P1 LOP3.LUT R11, R11, R36, RZ, 0x3c, !PT ;  /* 0x000000240b0b1212 */ /* 0x000fe200078e3cff */
[----:B------:R-:W4:Y:S04]  /*06c0*/  @P5 LDG.E R44, desc[UR36][R18.64+0x6c] ;  /* 0x00006c24122c5981 */ /* 0x000f28000c1e1900 */
[----:B------:R-:W4:Y:S01]  /*06d0*/  @P4 LDG.E R36, desc[UR36][R18.64+0x50] ;  /* 0x0000502412244981 */ /* 0x000f22000c1e1900 */
[----:B------:R-:W-:-:S03]  /*06e0*/  @P4 LOP3.LUT R5, R5, R46, RZ, 0x3c, !PT ;  /* 0x0000002e05054212 */ /* 0x000fc600078e3cff */
[----:B------:R-:W4:Y:S01]  /*06f0*/  @P6 LDG.E R46, desc[UR36][R18.64+0x78] ;  /* 0x00007824122e6981 */ /* 0x000f22000c1e1900 */
[----:B------:R-:W-:-:S03]  /*0700*/  @P5 LOP3.LUT R5, R5, R48, RZ, 0x3c, !PT ;  /* 0x0000003005055212 */ /* 0x000fc600078e3cff */
[----:B------:R-:W4:Y:S04]  /*0710*/  @P6 LDG.E R48, desc[UR36][R18.64+0x80] ;  /* 0x0000802412306981 */ /* 0x000f28000c1e1900 */
[----:B------:R-:W4:Y:S04]  /*0720*/  @P0 LDG.E R54, desc[UR36][R18.64+0x94] ;  /* 0x0000942412360981 */ /* 0x000f28000c1e1900 */
[----:B------:R-:W4:Y:S04]  /*0730*/  @P0 LDG.E R57, desc[UR36][R18.64+0x98] ;  /* 0x0000982412390981 */ /* 0x000f28000c1e1900 */
[----:B------:R-:W4:Y:S04]  /*0740*/  @P0 LDG.E R56, desc[UR36][R18.64+0x9c] ;  /* 0x00009c2412380981 */ /* 0x000f28000c1e1900 */
[----:B------:R-:W4:Y:S04]  /*0750*/  @P0 LDG.E R52, desc[UR36][R18.64+0x8c] ;  /* 0x00008c2412340981 */ /* 0x000f28000c1e1900 */
[----:B------:R-:W4:Y:S01]  /*0760*/  @P0 LDG.E R55, desc[UR36][R18.64+0x90] ;  /* 0x0000902412370981 */ /* 0x000f22000c1e1900 */
[----:B------:R-:W-:-:S02]  /*0770*/  @P6 LOP3.LUT R5, R5, R50, RZ, 0x3c, !PT ;  /* 0x0000003205056212 */ /* 0x000fc400078e3cff */
[----:B---3--:R-:W-:Y:S02]  /*0780*/  @P1 LOP3.LUT R4, R4, R27, RZ, 0x3c, !PT ;  /* 0x0000001b04041212 */ /* 0x008fe400078e3cff */
[----:B--2---:R-:W-:Y:S02]  /*0790*/  @P2 LOP3.LUT R11, R11, R30, RZ, 0x3c, !PT ;  /* 0x0000001e0b0b2212 */ /* 0x004fe400078e3cff */
[----:B----4-:R-:W-:Y:S02]  /*07a0*/  @P2 LOP3.LUT R9, R9, R28, RZ, 0x3c, !PT ;  /* 0x0000001c09092212 */ /* 0x010fe400078e3cff */
[----:B------:R-:W-:Y:S02]  /*07b0*/  @P2 LOP3.LUT R10, R10, R31, RZ, 0x3c, !PT ;  /* 0x0000001f0a0a2212 */ /* 0x000fe400078e3cff */
[----:B------:R-:W-:Y:S02]  /*07c0*/  @P2 LOP3.LUT R4, R4, R33, RZ, 0x3c, !PT ;  /* 0x0000002104042212 */ /* 0x000fe400078e3cff */
[----:B------:R-:W-:-:S02]  /*07d0*/  @P3 LOP3.LUT R9, R9, R32, RZ, 0x3c, !PT ;  /* 0x0000002009093212 */ /* 0x000fc400078e3cff */
[----:B------:R-:W-:Y:S02]  /*07e0*/  @P3 LOP3.LUT R4, R4, R37, RZ, 0x3c, !PT ;  /* 0x0000002504043212 */ /* 0x000fe400078e3cff */
[----:B------:R-:W-:Y:S02]  /*07f0*/  @P3 LOP3.LUT R10, R10, R35, RZ, 0x3c, !PT ;  /* 0x000000230a0a3212 */ /* 0x000fe400078e3cff */
[----:B------:R-:W-:Y:S02]  /*0800*/  @P3 LOP3.LUT R11, R11, R34, RZ, 0x3c, !PT ;  /* 0x000000220b0b3212 */ /* 0x000fe400078e3cff */
        /* <DEDUP_REMOVED lines=17> */
[----:B------:R-:W-:-:S13]  /*0920*/  R2P PR, R53.B1, 0x7f ;  /* 0x0000007f35007804 */ /* 0x000fda0000001000 */
[----:B------:R-:W2:Y:S04]  /*0930*/  @P0 LDG.E R31, desc[UR36][R18.64+0xac] ;  /* 0x0000ac24121f0981 */ /* 0x000ea8000c1e1900 */
[----:B------:R-:W3:Y:S04]  /*0940*/  @P0 LDG.E R28, desc[UR36][R18.64+0xa0] ;  /* 0x0000a024121c0981 */ /* 0x000ee8000c1e1900 */
        /* <DEDUP_REMOVED lines=22> */
[----:B--2---:R-:W-:-:S03]  /*0ab0*/  @P0 LOP3.LUT R4, R4, R31, RZ, 0x3c, !PT ;  /* 0x0000001f04040212 */ /* 0x004fc600078e3cff */
[----:B------:R-:W2:Y:S01]  /*0ac0*/  @P2 LDG.E R31, desc[UR36][R18.64+0xcc] ;  /* 0x0000cc24121f2981 */ /* 0x000ea2000c1e1900 */
[----:B---3--:R-:W-:-:S03]  /*0ad0*/  @P0 LOP3.LUT R9, R9, R28, RZ, 0x3c, !PT ;  /* 0x0000001c09090212 */ /* 0x008fc600078e3cff */
[----:B------:R-:W3:Y:S01]  /*0ae0*/  @P1 LDG.E R28, desc[UR36][R18.64+0xb4] ;  /* 0x0000b424121c1981 */ /* 0x000ee2000c1e1900 */
[----:B----4-:R-:W-:-:S03]  /*0af0*/  @P0 LOP3.LUT R10, R10, R27, RZ, 0x3c, !PT ;  /* 0x0000001b0a0a0212 */ /* 0x010fc600078e3cff */
[----:B------:R-:W4:Y:S01]  /*0b00*/  @P1 LDG.E R27, desc[UR36][R18.64+0xb8] ;  /* 0x0000b824121b1981 */ /* 0x000f22000c1e1900 */
[----:B------:R-:W-:-:S03]  /*0b10*/  @P0 LOP3.LUT R11, R11, R30, RZ, 0x3c, !PT ;  /* 0x0000001e0b0b0212 */ /* 0x000fc600078e3cff */
[----:B------:R-:W2:Y:S01]  /*0b20*/  @P2 LDG.E R30, desc[UR36][R18.64+0xc8] ;  /* 0x0000c824121e2981 */ /* 0x000ea2000c1e1900 */
        /* <DEDUP_REMOVED lines=10> */
[----:B------:R-:W-:Y:S02]  /*0bd0*/  LOP3.LUT P0, RZ, R53, 0x8000, RZ, 0xc0, !PT ;  /* 0x0000800035ff7812 */ /* 0x000fe4000780c0ff */
[----:B------:R-:W-:Y:S02]  /*0be0*/  @P2 LOP3.LUT R11, R11, R38, RZ, 0x3c, !PT ;  /* 0x000000260b0b2212 */ /* 0x000fe400078e3cff */
[----:B------:R-:W2:Y:S01]  /*0bf0*/  @P4 LDG.E R38, desc[UR36][R18.64+0xf0] ;  /* 0x0000f02412264981 */ /* 0x000ea2000c1e1900 */
[----:B------:R-:W-:-:S03]  /*0c00*/  @P2 LOP3.LUT R5, R5, R40, RZ, 0x3c, !PT ;  /* 0x0000002805052212 */ /* 0x000fc600078e3cff */
[----:B------:R-:W2:Y:S05]  /*0c10*/  @P6 LDG.E R40, desc[UR36][R18.64+0x118] ;  /* 0x0001182412286981 */ /* 0x000eaa000c1e1900 */
[----:B------:R-:W2:Y:S04]  /*0c20*/  @P0 LDG.E R60, desc[UR36][R18.64+0x134] ;  /* 0x00013424123c0981 */ /* 0x000ea8000c1e1900 */
[----:B------:R-:W2:Y:S04]  /*0c30*/  @P0 LDG.E R62, desc[UR36][R18.64+0x13c] ;  /* 0x00013c24123e0981 */ /* 0x000ea8000c1e1900 */
[----:B------:R-:W2:Y:S04]  /*0c40*/  @P0 LDG.E R53, desc[UR36][R18.64+0x138] ;  /* 0x0001382412350981 */ /* 0x000ea8000c1e1900 */
[----:B------:R-:W2:Y:S04]  /*0c50*/  @P0 LDG.E R58, desc[UR36][R18.64+0x12c] ;  /* 0x00012c24123a0981 */ /* 0x000ea8000c1e1900 */
[----:B------:R-:W2:Y:S01]  /*0c60*/  @P0 LDG.E R51, desc[UR36][R18.64+0x130] ;  /* 0x0001302412330981 */ /* 0x000ea2000c1e1900 */
[----:B------:R-:W-:-:S04]  /*0c70*/  UIADD3 UR4, UPT, UPT, UR4, 0x10, URZ ;  /* 0x0000001004047890 */ /* 0x000fc8000fffe0ff */
[----:B------:R-:W-:Y:S01]  /*0c80*/  UISETP.NE.AND UP0, UPT, UR4, 0x20, UPT ;  /* 0x000000200400788c */ /* 0x000fe2000bf05270 */
[----:B---3--:R-:W-:Y:S02]  /*0c90*/  @P1 LOP3.LUT R9, R9, R28, RZ, 0x3c, !PT ;  /* 0x0000001c09091212 */ /* 0x008fe400078e3cff */
[----:B----4-:R-:W-:Y:S02]  /*0ca0*/  @P1 LOP3.LUT R10, R10, R27, RZ, 0x3c, !PT ;  /* 0x0000001b0a0a1212 */ /* 0x010fe400078e3cff */
[----:B--2---:R-:W-:Y:S02]  /*0cb0*/  @P2 LOP3.LUT R9, R9, R30, RZ, 0x3c, !PT ;  /* 0x0000001e09092212 */ /* 0x004fe400078e3cff */
        /* <DEDUP_REMOVED lines=25> */
[----:B------:R-:W-:Y:S01]  /*0e50*/  @P0 LOP3.LUT R10, R10, R51, RZ, 0x3c, !PT ;  /* 0x000000330a0a0212 */ /* 0x000fe200078e3cff */
[----:B------:R-:W-:Y:S06]  /*0e60*/  BRA.U UP0, `(.L_x_181) ;  /* 0xfffffff5004c7547 */ /* 0x000fec000b83ffff */
[----:B------:R-:W-:-:S05]  /*0e70*/  VIADD R24, R24, 0x1 ;  /* 0x0000000118187836 */ /* 0x000fca0000000000 */
[----:B------:R-:W-:-:S13]  /*0e80*/  ISETP.NE.AND P0, PT, R24, 0x5, PT ;  /* 0x000000051800780c */ /* 0x000fda0003f05270 */
[----:B------:R-:W-:Y:S05]  /*0e90*/  @P0 BRA `(.L_x_182) ;  /* 0xfffffff400300947 */ /* 0x000fea000383ffff */
[----:B------:R0:W-:Y:S01]  /*0ea0*/  STL [R1+0x4], R9 ;  /* 0x0000040901007387 */ /* 0x0001e20000100800 */
[----:B------:R-:W-:-:S03]  /*0eb0*/  ISETP.NE.U32.AND P0, PT, R41, 0x1, PT ;  /* 0x000000012900780c */ /* 0x000fc60003f05070 */
[----:B------:R0:W-:Y:S01]  /*0ec0*/  STL.64 [R1+0x8], R10 ;  /* 0x0000080a01007387 */ /* 0x0001e20000100a00 */
[----:B------:R-:W-:-:S03]  /*0ed0*/  ISETP.NE.AND.EX P0, PT, RZ, RZ, PT, P0 ;  /* 0x000000ffff00720c */ /* 0x000fc60003f05300 */
[----:B------:R0:W-:Y:S10]  /*0ee0*/  STL.64 [R1+0x10], R4 ;  /* 0x0000100401007387 */ /* 0x0001f40000100a00 */
[----:B------:R-:W-:Y:S05]  /*0ef0*/  @!P0 BRA `(.L_x_180) ;  /* 0x0000001800048947 */ /* 0x000fea0003800000 */
[----:B------:R-:W-:Y:S01]  /*0f00*/  UMOV UR4, URZ ;  /* 0x000000ff00047c82 */ /* 0x000fe20008000000 */
[----:B------:R-:W-:Y:S01]  /*0f10*/  UMOV UR5, URZ ;  /* 0x000000ff00057c82 */ /* 0x000fe20008000000 */
[----:B------:R-:W-:Y:S02]  /*0f20*/  IMAD.MOV.U32 R24, RZ, RZ, RZ ;  /* 0x000000ffff187224 */ /* 0x000fe400078e00ff */
[----:B0-----:R-:W-:Y:S02]  /*0f30*/  IMAD.MOV.U32 R11, RZ, RZ, RZ ;  /* 0x000000ffff0b7224 */ /* 0x001fe400078e00ff */
[----:B------:R-:W-:Y:S02]  /*0f40*/  IMAD.MOV.U32 R4, RZ, RZ, RZ ;  /* 0x000000ffff047224 */ /* 0x000fe400078e00ff */
[----:B------:R-:W-:Y:S02]  /*0f50*/  IMAD.MOV.U32 R9, RZ, RZ, RZ ;  /* 0x000000ffff097224 */ /* 0x000fe400078e00ff */
[----:B------:R-:W-:-:S02]  /*0f60*/  IMAD.U32 R5, RZ, RZ, UR5 ;  /* 0x00000005ff057e24 */ /* 0x000fc4000f8e00ff */
[----:B------:R-:W-:-:S07]  /*0f70*/  IMAD.U32 R10, RZ, RZ, UR4 ;  /* 0x00000004ff0a7e24 */ /* 0x000fce000f8e00ff */
.L_x_184:
[----:B------:R-:W-:-:S06]  /*0f80*/  IMAD R25, R24, 0x4, R1 ;  /* 0x0000000418197824 */ /* 0x000fcc00078e0201 */
[----:B------:R-:W5:Y:S01]  /*0f90*/  LDL R25, [R25+0x4] ;  /* 0x0000040019197983 */ /* 0x000f620000100800 */
[----:B------:R-:W-:Y:S01]  /*0fa0*/  IMAD.SHL.U32 R26, R24, 0x20, RZ ;  /* 0x00000020181a7824 */ /* 0x000fe200078e00ff */
[----:B------:R-:W-:-:S06]  /*0fb0*/  UMOV UR4, URZ ;  /* 0x000000ff00047c82 */ /* 0x000fcc0008000000 */
.L_x_183:
        /* <DEDUP_REMOVED lines=181> */
[----:B------:R-:W-:Y:S05]  /*1b10*/  @P0 BRA `(.L_x_180) ;  /* 0x0000000800fc0947 */ /* 0x000fea0003800000 */
[----:B------:R-:W-:Y:S01]  /*1b20*/  UMOV UR4, URZ ;  /* 0x000000ff00047c82 */ /* 0x000fe20008000000 */
[----:B------:R-:W-:Y:S01]  /*1b30*/  UMOV UR5, URZ ;  /* 0x000000ff00057c82 */ /* 0x000fe20008000000 */
[----:B------:R-:W-:Y:S02]  /*1b40*/  IMAD.MOV.U32 R24, RZ, RZ, RZ ;  /* 0x000000ffff187224 */ /* 0x000fe400078e00ff */
[----:B-1----:R-:W-:Y:S02]  /*1b50*/  IMAD.MOV.U32 R11, RZ, RZ, RZ ;  /* 0x000000ffff0b7224 */ /* 0x002fe400078e00ff */
[----:B------:R-:W-:Y:S02]  /*1b60*/  IMAD.MOV.U32 R4, RZ, RZ, RZ ;  /* 0x000000ffff047224 */ /* 0x000fe400078e00ff */
[----:B------:R-:W-:Y:S02]  /*1b70*/  IMAD.MOV.U32 R9, RZ, RZ, RZ ;  /* 0x000000ffff097224 */ /* 0x000fe400078e00ff */
[----:B------:R-:W-:-:S02]  /*1b80*/  IMAD.U32 R5, RZ, RZ, UR5 ;  /* 0x00000005ff057e24 */ /* 0x000fc4000f8e00ff */
[----:B------:R-:W-:-:S07]  /*1b90*/  IMAD.U32 R10, RZ, RZ, UR4 ;  /* 0x00000004ff0a7e24 */ /* 0x000fce000f8e00ff */
.L_x_186:
[----:B------:R-:W-:-:S06]  /*1ba0*/  IMAD R25, R24, 0x4, R1 ;  /* 0x0000000418197824 */ /* 0x000fcc00078e0201 */
[----:B------:R-:W5:Y:S01]  /*1bb0*/  LDL R25, [R25+0x4] ;  /* 0x0000040019197983 */ /* 0x000f620000100800 */
[----:B------:R-:W-:Y:S01]  /*1bc0*/  IMAD.SHL.U32 R26, R24, 0x20, RZ ;  /* 0x00000020181a7824 */ /* 0x000fe200078e00ff */
[----:B------:R-:W-:-:S06]  /*1bd0*/  UMOV UR4, URZ ;  /* 0x000000ff00047c82 */ /* 0x000fcc0008000000 */
.L_x_185:
        /* <DEDUP_REMOVED lines=9> */
[----:B------:R-:W4:Y:S04]  /*1c70*/  @!P0 LDG.E R31, desc[UR36][R18.64+0xc] ;  /* 0x00000c24121f8981 */ /* 0x000f28000c1e1900 */
[----:B------:R-:W4:Y:S04]  /*1c80*/  @P1 LDG.E R38, desc[UR36][R18.64+0x24] ;  /* 0x0000242412261981 */ /* 0x000f28000c1e1900 */
        /* <DEDUP_REMOVED lines=23> */
[----:B----4-:R-:W-:-:S03]  /*1e00*/  @!P0 LOP3.LUT R4, R4, R31, RZ, 0x3c, !PT ;  /* 0x0000001f04048212 */ /* 0x010fc600078e3cff */
[----:B------:R-:W4:Y:S01]  /*1e10*/  @P1 LDG.E R31, desc[UR36][R18.64+0x20] ;  /* 0x00002024121f1981 */ /* 0x000f22000c1e1900 */
[----:B------:R-:W-:-:S03]  /*1e20*/  @P1 LOP3.LUT R5, R5, R38, RZ, 0x3c, !PT ;  /* 0x0000002605051212 */ /* 0x000fc600078e3cff */
[----:B------:R-:W2:Y:S01]  /*1e30*/  @P4 LDG.E R38, desc[UR36][R18.64+0x58] ;  /* 0x0000582412264981 */ /* 0x000ea2000c1e1900 */
[----:B------:R-:W-:-:S03]  /*1e40*/  @!P0 LOP3.LUT R11, R11, R30, RZ, 0x3c, !PT ;  /* 0x0000001e0b0b8212 */ /* 0x000fc600078e3cff */
[----:B------:R-:W2:Y:S01]  /*1e50*/  @P2 LDG.E R30, desc[UR36][R18.64+0x30] ;  /* 0x00003024121e2981 */ /* 0x000ea2000c1e1900 */
[----:B------:R-:W-:-:S03]  /*1e60*/  @!P0 LOP3.LUT R9, R9, R28, RZ, 0x3c, !PT ;  /* 0x0000001c09098212 */ /* 0x000fc600078e3cff */
[----:B------:R-:W2:Y:S01]  /*1e70*/  @P2 LDG.E R28, desc[UR36][R18.64+0x28] ;  /* 0x00002824121c2981 */ /* 0x000ea2000c1e1900 */
[----:B------:R-:W-:Y:S02]  /*1e80*/  @P2 LOP3.LUT R5, R5, R40, RZ, 0x3c, !PT ;  /* 0x0000002805052212 */ /* 0x000fe400078e3cff */
[----:B------:R-:W-:Y:S01]  /*1e90*/  LOP3.LUT P0, RZ, R54, 0x80, RZ, 0xc0, !PT ;  /* 0x0000008036ff7812 */ /* 0x000fe2000780c0ff */
        /* <DEDUP_REMOVED lines=10> */
[----:B------:R-:W2:Y:S04]  /*1f40*/  @P6 LDG.E R48, desc[UR36][R18.64+0x80] ;  /* 0x0000802412306981 */ /* 0x000ea8000c1e1900 */
[----:B------:R-:W2:Y:S04]  /*1f50*/  @P0 LDG.E R56, desc[UR36][R18.64+0x94] ;  /* 0x0000942412380981 */ /* 0x000ea8000c1e1900 */
[----:B------:R-:W2:Y:S04]  /*1f60*/  @P0 LDG.E R55, desc[UR36][R18.64+0x98] ;  /* 0x0000982412370981 */ /* 0x000ea8000c1e1900 */
[----:B------:R-:W2:Y:S04]  /*1f70*/  @P0 LDG.E R58, desc[UR36][R18.64+0x9c] ;  /* 0x00009c24123a0981 */ /* 0x000ea8000c1e1900 */
[----:B------:R-:W2:Y:S04]  /*1f80*/  @P0 LDG.E R52, desc[UR36][R18.64+0x8c] ;  /* 0x00008c2412340981 */ /* 0x000ea8000c1e1900 */
[----:B------:R-:W2:Y:S01]  /*1f90*/  @P0 LDG.E R53, desc[UR36][R18.64+0x90] ;  /* 0x0000902412350981 */ /* 0x000ea2000c1e1900 */
[----:B------:R-:W-:-:S02]  /*1fa0*/  @P6 LOP3.LUT R5, R5, R50, RZ, 0x3c, !PT ;  /* 0x0000003205056212 */ /* 0x000fc400078e3cff */
[----:B---3--:R-:W-:Y:S02]  /*1fb0*/  @P1 LOP3.LUT R10, R10, R27, RZ, 0x3c, !PT ;  /* 0x0000001b0a0a1212 */ /* 0x008fe400078e3cff */
[----:B----4-:R-:W-:Y:S02]  /*1fc0*/  @P1 LOP3.LUT R4, R4, R31, RZ, 0x3c, !PT ;  /* 0x0000001f04041212 */ /* 0x010fe400078e3cff */
[----:B------:R-:W-:Y:S02]  /*1fd0*/  @P2 LOP3.LUT R10, R10, R33, RZ, 0x3c, !PT ;  /* 0x000000210a0a2212 */ /* 0x000fe400078e3cff */
[----:B------:R-:W-:Y:S02]  /*1fe0*/  @P2 LOP3.LUT R4, R4, R35, RZ, 0x3c, !PT ;  /* 0x0000002304042212 */ /* 0x000fe400078e3cff */
[----:B--2---:R-:W-:Y:S02]  /*1ff0*/  @P2 LOP3.LUT R11, R11, R30, RZ, 0x3c, !PT ;  /* 0x0000001e0b0b2212 */ /* 0x004fe400078e3cff */
        /* <DEDUP_REMOVED lines=66> */
[----:B------:R-:W-:Y:S01]  /*2420*/  @P2 LOP3.LUT R4, R4, R35, RZ, 0x3c, !PT ;  /* 0x0000002304042212 */ /* 0x000fe200078e3cff */
[----:B------:R-:W2:Y:S04]  /*2430*/  @P6 LDG.E R54, desc[UR36][R18.64+0x118] ;  /* 0x0001182412366981 */ /* 0x000ea8000c1e1900 */
[----:B------:R-:W2:Y:S06]  /*2440*/  @P6 LDG.E R35, desc[UR36][R18.64+0x11c] ;  /* 0x00011c2412236981 */ /* 0x000eac000c1e1900 */
[----:B------:R-:W2:Y:S04]  /*2450*/  @P0 LDG.E R62, desc[UR36][R18.64+0x134] ;  /* 0x00013424123e0981 */ /* 0x000ea8000c1e1900 */
[----:B------:R-:W2:Y:S04]  /*2460*/  @P0 LDG.E R64, desc[UR36][R18.64+0x13c] ;  /* 0x00013c2412400981 */ /* 0x000ea8000c1e1900 */
[----:B------:R-:W2:Y:S04]  /*2470*/  @P0 LDG.E R51, desc[UR36][R18.64+0x138] ;  /* 0x0001382412330981 */ /* 0x000ea8000c1e1900 */
[----:B------:R-:W2:Y:S04]  /*2480*/  @P0 LDG.E R60, desc[UR36][R18.64+0x12c] ;  /* 0x00012c24123c0981 */ /* 0x000ea8000c1e1900 */
[----:B------:R-:W2:Y:S01]  /*2490*/  @P0 LDG.E R49, desc[UR36][R18.64+0x130] ;  /* 0x0001302412310981 */ /* 0x000ea2000c1e1900 */
[----:B------:R-:W-:Y:S01]  /*24a0*/  @P3 LOP3.LUT R4, R4, R37, RZ, 0x3c, !PT ;  /* 0x0000002504043212 */ /* 0x000fe200078e3cff */
[----:B------:R-:W-:-:S03]  /*24b0*/  UIADD3 UR4, UPT, UPT, UR4, 0x10, URZ ;  /* 0x0000001004047890 */ /* 0x000fc6000fffe0ff */
[----:B------:R-:W-:Y:S01]  /*24c0*/  @P4 LOP3.LUT R4, R4, R41, RZ, 0x3c, !PT ;  /* 0x0000002904044212 */ /* 0x000fe200078e3cff */
[----:B------:R-:W-:-:S03]  /*24d0*/  UISETP.NE.AND UP0, UPT, UR4, 0x20, UPT ;  /* 0x000000200400788c */ /* 0x000fc6000bf05270 */
[----:B------:R-:W-:-:S04]  /*24e0*/  @P5 LOP3.LUT R4, R4, R45, RZ, 0x3c, !PT ;  /* 0x0000002d04045212 */ /* 0x000fc800078e3cff */
[----:B------:R-:W-:Y:S02]  /*24f0*/  @P6 LOP3.LUT R4, R4, R47, RZ, 0x3c, !PT ;  /* 0x0000002f04046212 */ /* 0x000fe400078e3cff */
[----:B---3--:R-:W-:Y:S02]  /*2500*/  @P1 LOP3.LUT R9, R9, R28, RZ, 0x3c, !PT ;  /* 0x0000001c09091212 */ /* 0x008fe400078e3cff */
[----:B----4-:R-:W-:Y:S02]  /*2510*/  @P1 LOP3.LUT R10, R10, R27, RZ, 0x3c, !PT ;  /* 0x0000001b0a0a1212 */ /* 0x010fe400078e3cff */
[----:B--2---:R-:W-:Y:S02]  /*2520*/  @P2 LOP3.LUT R9, R9, R30, RZ, 0x3c, !PT ;  /* 0x0000001e09092212 */ /* 0x004fe400078e3cff */
        /* <DEDUP_REMOVED lines=22> */
[----:B------:R-:W-:Y:S01]  /*2690*/  @P0 LOP3.LUT R10, R10, R49, RZ, 0x3c, !PT ;  /* 0x000000310a0a0212 */ /* 0x000fe200078e3cff */
[----:B------:R-:W-:Y:S06]  /*26a0*/  BRA.U UP0, `(.L_x_185) ;  /* 0xfffffff5004c7547 */ /* 0x000fec000b83ffff */
[----:B------:R-:W-:-:S05]  /*26b0*/  VIADD R24, R24, 0x1 ;  /* 0x0000000118187836 */ /* 0x000fca0000000000 */
[----:B------:R-:W-:-:S13]  /*26c0*/  ISETP.NE.AND P0, PT, R24, 0x5, PT ;  /* 0x000000051800780c */ /* 0x000fda0003f05270 */
[----:B------:R-:W-:Y:S05]  /*26d0*/  @P0 BRA `(.L_x_186) ;  /* 0xfffffff400300947 */ /* 0x000fea000383ffff */
[----:B------:R2:W-:Y:S04]  /*26e0*/  STL [R1+0x4], R9 ;  /* 0x0000040901007387 */ /* 0x0005e80000100800 */
[----:B------:R2:W-:Y:S04]  /*26f0*/  STL.64 [R1+0x8], R10 ;  /* 0x0000080a01007387 */ /* 0x0005e80000100a00 */
[----:B------:R2:W-:Y:S02]  /*2700*/  STL.64 [R1+0x10], R4 ;  /* 0x0000100401007387 */ /* 0x0005e40000100a00 */
.L_x_180:
[----:B------:R-:W-:Y:S05]  /*2710*/  BSYNC.RECONVERGENT B1 ;  /* 0x0000000000017941 */ /* 0x000fea0003800200 */
.L_x_179:
[----:B------:R-:W-:Y:S01]  /*2720*/  ISETP.GT.U32.AND P0, PT, R20, 0x3, PT ;  /* 0x000000031400780c */ /* 0x000fe20003f04070 */
[----:B------:R-:W-:Y:S01]  /*2730*/  VIADD R8, R8, 0x1 ;  /* 0x0000000108087836 */ /* 0x000fe20000000000 */
[--C-:B------:R-:W-:Y:S02]  /*2740*/  SHF.R.U64 R20, R20, 0x2, R21.reuse ;  /* 0x0000000214147819 */ /* 0x100fe40000001215 */
[----:B------:R-:W-:Y:S02]  /*2750*/  ISETP.GT.U32.AND.EX P0, PT, R21, RZ, PT, P0 ;  /* 0x000000ff1500720c */ /* 0x000fe40003f04100 */
[----:B------:R-:W-:-:S11]  /*2760*/  SHF.R.U32.HI R21, RZ, 0x2, R21 ;  /* 0x00000002ff157819 */ /* 0x000fd60000011615 */
[----:B------:R-:W-:Y:S05]  /*2770*/  @P0 BRA `(.L_x_187) ;  /* 0xffffffd800cc0947 */ /* 0x000fea000383ffff */
.L_x_178:
[----:B------:R-:W-:Y:S05]  /*2780*/  BSYNC.RECONVERGENT B0 ;  /* 0x0000000000007941 */ /* 0x000fea0003800200 */
.L_x_177:
[----:B012---:R-:W-:Y:S01]  /*2790*/  SHF.R.U32.HI R4, RZ, 0x2, R9 ;  /* 0x00000002ff047819 */ /* 0x007fe20000011609 */
[----:B------:R-:W0:Y:S01]  /*27a0*/  LDCU.64 UR4, c[0x0][0x380] ;  /* 0x00007000ff0477ac */ /* 0x000e220008000a00 */
[----:B------:R-:W-:Y:S02]  /*27b0*/  SHF.R.U32.HI R11, RZ, 0x2, R10 ;  /* 0x00000002ff0b7819 */ /* 0x000fe4000001160a */
[----:B------:R-:W-:Y:S01]  /*27c0*/  LOP3.LUT R4, R4, R9, RZ, 0x3c, !PT ;  /* 0x0000000904047212 */ /* 0x000fe200078e3cff */
[----:B------:R-:W-:Y:S01]  /*27d0*/  IMAD.SHL.U32 R9, R5, 0x10, RZ ;  /* 0x0000001005097824 */ /* 0x000fe200078e00ff */
[----:B------:R-:W-:Y:S01]  /*27e0*/  LOP3.LUT R11, R11, R10, RZ, 0x3c, !PT ;  /* 0x0000000a0b0b7212 */ /* 0x000fe200078e3cff */
[----:B------:R-:W-:Y:S01]  /*27f0*/  IMAD.MOV.U32 R10, RZ, RZ, 0x0 ;  /* 0x00000000ff0a7424 */ /* 0x000fe200078e00ff */
[----:B------:R-:W-:Y:S01]  /*2800*/  UPLOP3.LUT UP0, UPT, UPT, UPT, UPT, 0x40, 0x4 ;  /* 0x000000000004789c */ /* 0x000fe20003f0e870 */
[----:B------:R-:W-:-:S05]  /*2810*/  IMAD.SHL.U32 R8, R4, 0x2, RZ ;  /* 0x0000000204087824 */ /* 0x000fca00078e00ff */
[----:B------:R-:W-:-:S04]  /*2820*/  LOP3.LUT R8, R4, R8, R9, 0x96, !PT ;  /* 0x0000000804087212 */ /* 0x000fc800078e9609 */
[----:B------:R-:W-:Y:S01]  /*2830*/  LOP3.LUT R9, R8, R5, RZ, 0x3c, !PT ;  /* 0x0000000508097212 */ /* 0x000fe200078e3cff */
[----:B------:R-:W-:-:S04]  /*2840*/  IMAD.SHL.U32 R5, R11, 0x2, RZ ;  /* 0x000000020b057824 */ /* 0x000fc800078e00ff */
[----:B------:R-:W-:-:S05]  /*2850*/  IMAD.SHL.U32 R4, R9, 0x10, RZ ;  /* 0x0000001009047824 */ /* 0x000fca00078e00ff */
[----:B------:R-:W-:Y:S01]  /*2860*/  LOP3.LUT R4, R11, R5, R4, 0x96, !PT ;  /* 0x000000050b047212 */ /* 0x000fe200078e9604 */
[----:B------:R-:W-:-:S03]  /*2870*/  IMAD.MOV.U32 R11, RZ, RZ, 0x3ca00000 ;  /* 0x3ca00000ff0b7424 */ /* 0x000fc600078e00ff */
[----:B------:R-:W-:Y:S02]  /*2880*/  LOP3.LUT R5, R4, R9, RZ, 0x3c, !PT ;  /* 0x0000000904057212 */ /* 0x000fe400078e3cff */
[C---:B------:R-:W-:Y:S02]  /*2890*/  IADD3 R9, PT, PT, R16.reuse, -0x26039c23, R9 ;  /* 0xd9fc63dd10097810 */ /* 0x040fe40007ffe009 */
[----:B------:R-:W-:-:S05]  /*28a0*/  IADD3 R5, PT, PT, R16, -0x25fe145e, R5 ;  /* 0xda01eba210057810 */ /* 0x000fca0007ffe005 */
[----:B------:R-:W-:-:S03]  /*28b0*/  IMAD.WIDE.U32 R4, R5, 0x200000, RZ ;  /* 0x0020000005047825 */ /* 0x000fc600078e00ff */
[----:B------:R-:W-:Y:S01]  /*28c0*/  LOP3.LUT R8, R4, R9, RZ, 0x3c, !PT ;  /* 0x0000000904087212 */ /* 0x000fe200078e3cff */
[----:B------:R-:W-:-:S04]  /*28d0*/  IMAD.MOV.U32 R9, RZ, RZ, R5 ;  /* 0x000000ffff097224 */ /* 0x000fc800078e0005 */
[----:B------:R-:W1:Y:S02]  /*28e0*/  I2F.F64.U64 R4, R8 ;  /* 0x0000000800047312 */ /* 0x000e640000301800 */
[----:B-1----:R-:W-:Y:S01]  /*28f0*/  DFMA R4, R4, R10, 5.5511151231257827021e-17 ;  /* 0x3c9000000404742b */ /* 0x002fe2000000000a */
[----:B------:R-:W-:Y:S02]  /*2900*/  IMAD R11, R0, 0x8, R3 ;  /* 0x00000008000b7824 */ /* 0x000fe400078e0203 */
[----:B------:R-:W-:-:S05]  /*2910*/  IMAD.MOV.U32 R0, RZ, RZ, 0x1 ;  /* 0x00000001ff007424 */ /* 0x000fca00078e00ff */
[----:B0-----:R-:W-:-:S07]  /*2920*/  DFMA R4, R12, R4, UR4 ;  /* 0x000000040c047e2b */ /* 0x001fce0008000004 */
[----:B------:R0:W-:Y:S01]  /*2930*/  STL.64 [R11], R4 ;  /* 0x000000040b007387 */ /* 0x0001e20000100a00 */
[----:B------:R-:W-:Y:S05]  /*2940*/  BRA.U UP1, `(.L_x_188) ;  /* 0xffffffd901107547 */ /* 0x000fea000b83ffff */
[----:B------:R-:W2:Y:S01]  /*2950*/  LDL.128 R24, [R1+0x30] ;  /* 0x0000300001187983 */ /* 0x000ea20000100c00 */
[----:B------:R-:W-:Y:S01]  /*2960*/  BSSY.RECONVERGENT B0, `(.L_x_189) ;  /* 0x0000007000007945 */ /* 0x000fe20003800200 */
[----:B------:R-:W-:Y:S01]  /*2970*/  MOV R0, 0x29d0 ;  /* 0x000029d000007802 */ /* 0x000fe20000000f00 */
[----:B--2---:R-:W-:-:S08]  /*2980*/  DFMA R18, R24, R24, R26 ;  /* 0x000000181812722b */ /* 0x004fd0000000001a */
[----:B------:R-:W-:-:S08]  /*2990*/  DADD R18, R18, -11 ;  /* 0xc026000012127429 */ /* 0x000fd00000000000 */
[----:B------:R-:W-:-:S10]  /*29a0*/  DADD R8, -RZ, |R18| ;  /* 0x00000000ff087229 */ /* 0x000fd40000000512 */
[----:B------:R-:W-:-:S07]  /*29b0*/  IMAD.MOV.U32 R3, RZ, RZ, R9 ;  /* 0x000000ffff037224 */ /* 0x000fce00078e0009 */
[----:B0-----:R-:W-:Y:S05]  /*29c0*/  CALL.REL.NOINC `($_Z14optimizeKernelIN4util10HimmelblauILi2EEELi2ELj256EEvddPdPiS3_S3_iib$__internal_accurate_pow) ;  /* 0x0000003400ac7944 */ /* 0x001fea0003c00000 */
[----:B------:R-:W-:Y:S05]  /*29d0*/  BSYNC.RECONVERGENT B0 ;  /* 0x0000000000007941 */ /* 0x000fea0003800200 */
.L_x_189:
[----:B------:R-:W-:Y:S01]  /*29e0*/  DADD R8, R18, 2 ;  /* 0x4000000012087429 */ /* 0x000fe20000000000 */
[----:B------:R-:W-:Y:S01]  /*29f0*/  BSSY.RECONVERGENT B0, `(.L_x_190) ;  /* 0x0000011000007945 */ /* 0x000fe20003800200 */
[----:B------:R-:W-:Y:S01]  /*2a00*/  DFMA R30, R26, R26, R24 ;  /* 0x0000001a1a1e722b */ /* 0x000fe20000000018 */
[----:B------:R-:W-:Y:S01]  /*2a10*/  IMAD.MOV.U32 R16, RZ, RZ, R4 ;  /* 0x000000ffff107224 */ /* 0x000fe200078e0004 */
[----:B------:R-:W-:Y:S01]  /*2a20*/  DSETP.NEU.AND P0, PT, R18, RZ, PT ;  /* 0x000000ff1200722a */ /* 0x000fe20003f0d000 */
[----:B------:R-:W-:-:S05]  /*2a30*/  IMAD.MOV.U32 R17, RZ, RZ, R5 ;  /* 0x000000ffff117224 */ /* 0x000fca00078e0005 */
[----:B------:R-:W-:Y:S01]  /*2a40*/  LOP3.LUT R8, R9, 0x7ff00000, RZ, 0xc0, !PT ;  /* 0x7ff0000009087812 */ /* 0x000fe200078ec0ff */
[----:B------:R-:W-:-:S03]  /*2a50*/  DADD R30, R30, -7 ;  /* 0xc01c00001e1e7429 */ /* 0x000fc60000000000 */
[----:B------:R-:W-:-:S04]  /*2a60*/  ISETP.NE.AND P1, PT, R8, 0x7ff00000, PT ;  /* 0x7ff000000800780c */ /* 0x000fc80003f25270 */
[----:B------:R-:W-:Y:S01]  /*2a70*/  @!P0 CS2R R16, SRZ ;  /* 0x0000000000108805 */ /* 0x000fe2000001ff00 */
[----:B------:R-:W-:-:S08]  /*2a80*/  DADD R8, -RZ, |R30| ;  /* 0x00000000ff087229 */ /* 0x000fd0000000051e */
[----:B------:R-:W-:Y:S05]  /*2a90*/  @P1 BRA `(.L_x_191) ;  /* 0x0000000000181947 */ /* 0x000fea0003800000 */
[----:B------:R-:W-:-:S14]  /*2aa0*/  DSETP.NAN.AND P0, PT, R18, R18, PT ;  /* 0x000000121200722a */ /* 0x000fdc0003f08000 */
[----:B------:R-:W-:Y:S01]  /*2ab0*/  @P0 DADD R16, R18, 2 ;  /* 0x4000000012100429 */ /* 0x000fe20000000000 */
[----:B------:R-:W-:Y:S10]  /*2ac0*/  @P0 BRA `(.L_x_191) ;  /* 0x00000000000c0947 */ /* 0x000ff40003800000 */
[----:B------:R-:W-:-:S14]  /*2ad0*/  DSETP.NEU.AND P0, PT, |R18|, +INF , PT ;  /* 0x7ff000001200742a */ /* 0x000fdc0003f0d200 */
[----:B------:R-:W-:Y:S02]  /*2ae0*/  @!P0 IMAD.MOV.U32 R16, RZ, RZ, 0x0 ;  /* 0x00000000ff108424 */ /* 0x000fe400078e00ff */
[----:B------:R-:W-:-:S07]  /*2af0*/  @!P0 IMAD.MOV.U32 R17, RZ, RZ, 0x7ff00000 ;  /* 0x7ff00000ff118424 */ /* 0x000fce00078e00ff */
.L_x_191:
[----:B------:R-:W-:Y:S05]  /*2b00*/  BSYNC.RECONVERGENT B0 ;  /* 0x0000000000007941 */ /* 0x000fea0003800200 */
.L_x_190:
[----:B------:R-:W-:Y:S01]  /*2b10*/  BSSY.RECONVERGENT B0, `(.L_x_192) ;  /* 0x0000004000007945 */ /* 0x000fe20003800200 */
[----:B------:R-:W-:Y:S01]  /*2b20*/  IMAD.MOV.U32 R3, RZ, RZ, R9 ;  /* 0x000000ffff037224 */ /* 0x000fe200078e0009 */
[----:B------:R-:W-:-:S07]  /*2b30*/  MOV R0, 0x2b50 ;  /* 0x00002b5000007802 */ /* 0x000fce0000000f00 */
[----:B------:R-:W-:Y:S05]  /*2b40*/  CALL.REL.NOINC `($_Z14optimizeKernelIN4util10HimmelblauILi2EEELi2ELj256EEvddPdPiS3_S3_iib$__internal_accurate_pow) ;  /* 0x00000034004c7944 */ /* 0x000fea0003c00000 */
[----:B------:R-:W-:Y:S05]  /*2b50*/  BSYNC.RECONVERGENT B0 ;  /* 0x0000000000007941 */ /* 0x000fea0003800200 */
.L_x_192:
[C---:B------:R-:W-:Y:S01]  /*2b60*/  DADD R8, R30.reuse, 2 ;  /* 0x400000001e087429 */ /* 0x040fe20000000000 */
[----:B------:R-:W-:Y:S01]  /*2b70*/  BSSY.RECONVERGENT B0, `(.L_x_193) ;  /* 0x000000c000007945 */ /* 0x000fe20003800200 */
[----:B------:R-:W-:-:S08]  /*2b80*/  DSETP.NEU.AND P0, PT, R30, RZ, PT ;  /* 0x000000ff1e00722a */ /* 0x000fd00003f0d000 */
[----:B------:R-:W-:-:S04]  /*2b90*/  LOP3.LUT R8, R9, 0x7ff00000, RZ, 0xc0, !PT ;  /* 0x7ff0000009087812 */ /* 0x000fc800078ec0ff */
[----:B------:R-:W-:Y:S02]  /*2ba0*/  ISETP.NE.AND P1, PT, R8, 0x7ff00000, PT ;  /* 0x7ff000000800780c */ /* 0x000fe40003f25270 */
[----:B------:R-:W-:-:S11]  /*2bb0*/  @!P0 CS2R R4, SRZ ;  /* 0x0000000000048805 */ /* 0x000fd6000001ff00 */
[----:B------:R-:W-:Y:S05]  /*2bc0*/  @P1 BRA `(.L_x_194) ;  /* 0x0000000000181947 */ /* 0x000fea0003800000 */
[----:B------:R-:W-:-:S14]  /*2bd0*/  DSETP.NAN.AND P0, PT, R30, R30, PT ;  /* 0x0000001e1e00722a */ /* 0x000fdc0003f08000 */
[----:B------:R-:W-:Y:S01]  /*2be0*/  @P0 DADD R4, R30, 2 ;  /* 0x400000001e040429 */ /* 0x000fe20000000000 */
[----:B------:R-:W-:Y:S10]  /*2bf0*/  @P0 BRA `(.L_x_194) ;  /* 0x00000000000c0947 */ /* 0x000ff40003800000 */
[----:B------:R-:W-:-:S14]  /*2c00*/  DSETP.NEU.AND P0, PT, |R30|, +INF , PT ;  /* 0x7ff000001e00742a */ /* 0x000fdc0003f0d200 */
[----:B------:R-:W-:Y:S02]  /*2c10*/  @!P0 IMAD.MOV.U32 R4, RZ, RZ, 0x0 ;  /* 0x00000000ff048424 */ /* 0x000fe400078e00ff */
[----:B------:R-:W-:-:S07]  /*2c20*/  @!P0 IMAD.MOV.U32 R5, RZ, RZ, 0x7ff00000 ;  /* 0x7ff00000ff058424 */ /* 0x000fce00078e00ff */
.L_x_194:
[----:B------:R-:W-:Y:S05]  /*2c30*/  BSYNC.RECONVERGENT B0 ;  /* 0x0000000000007941 */ /* 0x000fea0003800200 */
.L_x_193:
[----:B------:R-:W0:Y:S01]  /*2c40*/  LDCU.64 UR4, c[0x0][0x390] ;  /* 0x00007200ff0477ac */ /* 0x000e220008000a00 */
[----:B------:R-:W-:Y:S01]  /*2c50*/  DSETP.NEU.AND P1, PT, R18, 1, PT ;  /* 0x3ff000001200742a */ /* 0x000fe20003f2d000 */
[----:B------:R-:W-:Y:S01]  /*2c60*/  BSSY.RECONVERGENT B6, `(.L_x_195) ;  /* 0x0000014000067945 */ /* 0x000fe20003800200 */
[----:B------:R-:W-:-:S04]  /*2c70*/  DSETP.NEU.AND P0, PT, R30, 1, PT ;  /* 0x3ff000001e00742a */ /* 0x000fc80003f0d000 */
[----:B------:R-:W-:Y:S02]  /*2c80*/  FSEL R16, R16, RZ, P1 ;  /* 0x000000ff10107208 */ /* 0x000fe40000800000 */
[----:B------:R-:W-:Y:S02]  /*2c90*/  FSEL R17, R17, 1.875, P1 ;  /* 0x3ff0000011117808 */ /* 0x000fe40000800000 */
[----:B------:R-:W-:Y:S02]  /*2ca0*/  FSEL R4, R4, RZ, P0 ;  /* 0x000000ff04047208 */ /* 0x000fe40000000000 */
[----:B------:R-:W-:Y:S02]  /*2cb0*/  FSEL R5, R5, 1.875, P0 ;  /* 0x3ff0000005057808 */ /* 0x000fe40000000000 */
[----:B0-----:R-:W-:-:S04]  /*2cc0*/  LEA R28, P0, R22, UR4, 0x3 ;  /* 0x00000004161c7c11 */ /* 0x001fc8000f8018ff */
[----:B------:R-:W-:Y:S01]  /*2cd0*/  DADD R16, R16, R4 ;  /* 0x0000000010107229 */ /* 0x000fe20000000004 */
[C---:B------:R-:W-:Y:S02]  /*2ce0*/  LEA.HI.X R29, R22.reuse, UR5, R29, 0x3, P0 ;  /* 0x00000005161d7c11 */ /* 0x040fe400080f1c1d */
[----:B------:R-:W-:-:S04]  /*2cf0*/  ISETP.NE.AND P0, PT, R22, RZ, PT ;  /* 0x000000ff1600720c */ /* 0x000fc80003f05270 */
[----:B------:R0:W-:Y:S09]  /*2d00*/  STG.E.64 desc[UR36][R28.64], R16 ;  /* 0x000000101c007986 */ /* 0x0001f2000c101b24 */
[----:B------:R-:W-:Y:S05]  /*2d10*/  @P0 BRA `(.L_x_196) ;  /* 0x0000000000200947 */ /* 0x000fea0003800000 */
[----:B------:R-:W-:Y:S01]  /*2d20*/  MOV R0, 0x1a8 ;  /* 0x000001a800007802 */ /* 0x000fe20000000f00 */
[----:B------:R1:W-:Y:S01]  /*2d30*/  STL.64 [R1+0x40], R16 ;  /* 0x0000401001007387 */ /* 0x0003e20000100a00 */
[----:B------:R-:W2:Y:S02]  /*2d40*/  LDCU.64 UR4, c[0x4][0x180] ;  /* 0x01003000ff0477ac */ /* 0x000ea40008000a00 */
[----:B------:R1:W3:Y:S01]  /*2d50*/  LDC.64 R8, c[0x4][R0] ;  /* 0x0100000000087b82 */ /* 0x0002e20000000a00 */
[----:B--2---:R-:W-:Y:S02]  /*2d60*/  IMAD.U32 R4, RZ, RZ, UR4 ;  /* 0x00000004ff047e24 */ /* 0x004fe4000f8e00ff */
[----:B-1----:R-:W-:-:S07]  /*2d70*/  IMAD.U32 R5, RZ, RZ, UR5 ;  /* 0x00000005ff057e24 */ /* 0x002fce000f8e00ff */
[----:B------:R-:W-:-:S07]  /*2d80*/  LEPC R20, `(.L_x_196) ;  /* 0x000000001014794e */ /* 0x000fce0000000000 */
[----:B0--3--:R-:W-:Y:S05]  /*2d90*/  CALL.ABS.NOINC R8 ;  /* 0x0000000008007343 */ /* 0x009fea0003c00000 */
.L_x_196:
[----:B------:R-:W-:Y:S05]  /*2da0*/  BSYNC.RECONVERGENT B6 ;  /* 0x0000000000067941 */ /* 0x000fea0003800200 */
.L_x_195:
[----:B------:R-:W1:Y:S01]  /*2db0*/  F2F.F32.F64 R18, R18 ;  /* 0x0000001200127310 */ /* 0x000e620000301000 */
[----:B------:R-:W2:Y:S07]  /*2dc0*/  LDCU UR4, c[0x0][0x3b4] ;  /* 0x00007680ff0477ac */ /* 0x000eae0008000800 */
[----:B------:R-:W3:Y:S01]  /*2dd0*/  F2F.F32.F64 R30, R30 ;  /* 0x0000001e001e7310 */ /* 0x000ee20000301000 */
[C---:B-1----:R-:W-:Y:S01]  /*2de0*/  FMUL R3, |R18|.reuse, 16777216 ;  /* 0x4b80000012037820 */ /* 0x042fe20000400200 */
[----:B------:R-:W-:Y:S01]  /*2df0*/  FSETP.GEU.AND P0, PT, |R18|, 1.175494350822287508e-38, PT ;  /* 0x008000001200780b */ /* 0x000fe20003f0e200 */
[----:B--2---:R-:W-:-:S03]  /*2e00*/  UISETP.GE.AND UP0, UPT, UR4, 0x1, UPT ;  /* 0x000000010400788c */ /* 0x004fc6000bf06270 */
[----:B------:R-:W-:Y:S01]  /*2e10*/  FSEL R3, R3, |R18|, !P0 ;  /* 0x4000001203037208 */ /* 0x000fe20004000000 */
[C---:B---3--:R-:W-:Y:S01]  /*2e20*/  FMUL R5, |R30|.reuse, 16777216 ;  /* 0x4b8000001e057820 */ /* 0x048fe20000400200 */
[----:B------:R-:W-:-:S03]  /*2e30*/  FSETP.GEU.AND P1, PT, |R30|, 1.175494350822287508e-38, PT ;  /* 0x008000001e00780b */ /* 0x000fc60003f2e200 */
[----:B------:R-:W-:Y:S01]  /*2e40*/  VIADD R0, R3, 0xc0cafb0d ;  /* 0xc0cafb0d03007836 */ /* 0x000fe20000000000 */
[----:B------:R-:W-:Y:S02]  /*2e50*/  FSETP.NEU.AND P3, PT, R30, RZ, PT ;  /* 0x000000ff1e00720b */ /* 0x000fe40003f6d000 */
[-C--:B------:R-:W-:Y:S02]  /*2e60*/  FSEL R5, R5, |R30|.reuse, !P1 ;  /* 0x4000001e05057208 */ /* 0x080fe40004800000 */
[----:B------:R-:W-:Y:S02]  /*2e70*/  LOP3.LUT R4, R0, 0xff800000, RZ, 0xc0, !PT ;  /* 0xff80000000047812 */ /* 0x000fe400078ec0ff */
[----:B------:R-:W-:Y:S01]  /*2e80*/  FSEL R8, RZ, -24, P1 ;  /* 0xc1c00000ff087808 */ /* 0x000fe20000800000 */
[----:B------:R-:W-:Y:S01]  /*2e90*/  VIADD R6, R5, 0xc0cafb0d ;  /* 0xc0cafb0d05067836 */ /* 0x000fe20000000000 */
[C---:B------:R-:W-:Y:S01]  /*2ea0*/  FSETP.GEU.AND P4, PT, R30.reuse, RZ, PT ;  /* 0x000000ff1e00720b */ /* 0x040fe20003f8e000 */
[----:B------:R-:W-:Y:S01]  /*2eb0*/  IMAD.IADD R3, R3, 0x1, -R4 ;  /* 0x0000000103037824 */ /* 0x000fe200078e0a04 */
[----:B------:R-:W-:-:S02]  /*2ec0*/  FSETP.NAN.AND P1, PT, |R30|, |R30|, PT ;  /* 0x4000001e1e00720b */ /* 0x000fc40003f28200 */
[----:B------:R-:W-:Y:S01]  /*2ed0*/  LOP3.LUT R10, R6, 0xff800000, RZ, 0xc0, !PT ;  /* 0xff800000060a7812 */ /* 0x000fe200078ec0ff */
[----:B------:R-:W-:Y:S01]  /*2ee0*/  FADD R6, R3, 1 ;  /* 0x3f80000003067421 */ /* 0x000fe20000000000 */
[----:B------:R-:W-:-:S03]  /*2ef0*/  FSETP.NEU.AND P6, PT, |R30|, +INF , PT ;  /* 0x7f8000001e00780b */ /* 0x000fc60003fcd200 */
[----:B------:R-:W-:Y:S02]  /*2f00*/  IMAD.IADD R0, R5, 0x1, -R10 ;  /* 0x0000000105007824 */ /* 0x000fe400078e0a0a */
[----:B------:R-:W-:Y:S01]  /*2f10*/  FADD R5, R3, -1 ;  /* 0xbf80000003057421 */ /* 0x000fe20000000000 */
[----:B------:R-:W1:Y:S01]  /*2f20*/  MUFU.RCP R6, R6 ;  /* 0x0000000600067308 */ /* 0x000e620000001000 */
[C---:B------:R-:W-:Y:S01]  /*2f30*/  FADD R9, R0.reuse, 1 ;  /* 0x3f80000000097421 */ /* 0x040fe20000000000 */
[----:B------:R-:W-:Y:S01]  /*2f40*/  FADD R11, R0, -1 ;  /* 0xbf800000000b7421 */ /* 0x000fe20000000000 */
[----:B------:R-:W-:Y:S01]  /*2f50*/  FADD R3, R5, R5 ;  /* 0x0000000505037221 */ /* 0x000fe20000000000 */
[----:B------:R-:W-:Y:S02]  /*2f60*/  FSEL R0, RZ, -24, P0 ;  /* 0xc1c00000ff007808 */ /* 0x000fe40000000000 */
[----:B------:R-:W-:Y:S02]  /*2f70*/  FADD R13, R11, R11 ;  /* 0x0000000b0b0d7221 */ /* 0x000fe40000000000 */
[----:B------:R2:W3:Y:S01]  /*2f80*/  MUFU.RCP R12, R9 ;  /* 0x00000009000c7308 */ /* 0x0004e20000001000 */
[----:B-1----:R-:W-:Y:S01]  /*2f90*/  FMUL R7, R6, R3 ;  /* 0x0000000306077220 */ /* 0x002fe20000400000 */
[----:B------:R-:W-:-:S02]  /*2fa0*/  I2FP.F32.S32 R3, R4 ;  /* 0x0000000400037245 */ /* 0x000fc40000201400 */
[----:B--2---:R-:W-:Y:S01]  /*2fb0*/  I2FP.F32.S32 R9, R10 ;  /* 0x0000000a00097245 */ /* 0x004fe20000201400 */
[----:B------:R-:W-:Y:S02]  /*2fc0*/  FADD R4, R5, -R7 ;  /* 0x8000000705047221 */ /* 0x000fe40000000000 */
[----:B------:R-:W-:Y:S01]  /*2fd0*/  FFMA R0, R3, 1.1920928955078125e-07, R0 ;  /* 0x3400000003007823 */ /* 0x000fe20000000000 */
[----:B------:R-:W-:Y:S01]  /*2fe0*/  FMUL R3, R7, R7 ;  /* 0x0000000707037220 */ /* 0x000fe20000400000 */
[----:B---3--:R-:W-:Y:S01]  /*2ff0*/  FMUL R13, R12, R13 ;  /* 0x0000000d0c0d7220 */ /* 0x008fe20000400000 */
[----:B------:R-:W-:Y:S01]  /*3000*/  FADD R4, R4, R4 ;  /* 0x0000000404047221 */ /* 0x000fe20000000000 */
[----:B------:R-:W-:Y:S02]  /*3010*/  FFMA R8, R9, 1.1920928955078125e-07, R8 ;  /* 0x3400000009087823 */ /* 0x000fe40000000008 */
[----:B------:R-:W-:Y:S01]  /*3020*/  FADD R10, R11, -R13 ;  /* 0x8000000d0b0a7221 */ /* 0x000fe20000000000 */
[----:B------:R-:W-:Y:S01]  /*3030*/  FFMA R5, R5, -R7, R4 ;  /* 0x8000000705057223 */ /* 0x000fe20000000004 */
[----:B------:R-:W-:-:S02]  /*3040*/  IMAD.MOV.U32 R4, RZ, RZ, 0x3a2c32e4 ;  /* 0x3a2c32e4ff047424 */ /* 0x000fc400078e00ff */
[C---:B------:R-:W-:Y:S01]  /*3050*/  FFMA R19, R13.reuse, 1.4426950216293334961, R8 ;  /* 0x3fb8aa3b0d137823 */ /* 0x040fe20000000008 */
[----:B------:R-:W-:Y:S01]  /*3060*/  FADD R14, R10, R10 ;  /* 0x0000000a0a0e7221 */ /* 0x000fe20000000000 */
[----:B------:R-:W-:Y:S01]  /*3070*/  FMUL R10, R13, R13 ;  /* 0x0000000d0d0a7220 */ /* 0x000fe20000400000 */
[----:B------:R-:W-:Y:S01]  /*3080*/  FMUL R5, R6, R5 ;  /* 0x0000000506057220 */ /* 0x000fe20000400000 */
[----:B------:R-:W-:Y:S01]  /*3090*/  FADD R8, R8, -R19 ;  /* 0x8000001308087221 */ /* 0x000fe20000000000 */
[----:B------:R-:W-:Y:S01]  /*30a0*/  FFMA R11, R11, -R13, R14 ;  /* 0x8000000d0b0b7223 */ /* 0x000fe2000000000e */
[-C--:B------:R-:W-:Y:S01]  /*30b0*/  FFMA R9, R10, R4.reuse, 0.0032181653659790754318 ;  /* 0x3b52e7db0a097423 */ /* 0x080fe20000000004 */
[----:B------:R-:W-:Y:S01]  /*30c0*/  FFMA R4, R3, R4, 0.0032181653659790754318 ;  /* 0x3b52e7db03047423 */ /* 0x000fe20000000004 */
[----:B------:R-:W-:Y:S01]  /*30d0*/  FFMA R8, R13, 1.4426950216293334961, R8 ;  /* 0x3fb8aa3b0d087823 */ /* 0x000fe20000000008 */
[----:B------:R-:W-:Y:S01]  /*30e0*/  FMUL R11, R12, R11 ;  /* 0x0000000b0c0b7220 */ /* 0x000fe20000400000 */
[C---:B------:R-:W-:Y:S01]  /*30f0*/  FFMA R15, R10.reuse, R9, 0.018033718690276145935 ;  /* 0x3c93bb730a0f7423 */ /* 0x040fe20000000009 */
[----:B------:R-:W-:Y:S01]  /*3100*/  FFMA R9, R7, 1.4426950216293334961, R0 ;  /* 0x3fb8aa3b07097823 */ /* 0x000fe20000000000 */
[----:B------:R-:W-:Y:S01]  /*3110*/  FFMA R4, R3, R4, 0.018033718690276145935 ;  /* 0x3c93bb7303047423 */ /* 0x000fe20000000004 */
[----:B------:R-:W-:Y:S01]  /*3120*/  FFMA R8, R11, 1.4426950216293334961, R8 ;  /* 0x3fb8aa3b0b087823 */ /* 0x000fe20000000008 */
[----:B------:R-:W-:Y:S01]  /*3130*/  FFMA R15, R10, R15, 0.12022458761930465698 ;  /* 0x3df6384f0a0f7423 */ /* 0x000fe2000000000f */
[----:B------:R-:W-:Y:S01]  /*3140*/  FADD R0, R0, -R9 ;  /* 0x8000000900007221 */ /* 0x000fe20000000000 */
[----:B------:R-:W-:Y:S01]  /*3150*/  FFMA R4, R3, R4, 0.12022458761930465698 ;  /* 0x3df6384f03047423 */ /* 0x000fe20000000004 */
[----:B------:R-:W-:Y:S01]  /*3160*/  FFMA R8, R13, 1.9251366722983220825e-08, R8 ;  /* 0x32a55e340d087823 */ /* 0x000fe20000000008 */
[----:B------:R-:W-:Y:S01]  /*3170*/  FMUL R10, R10, R15 ;  /* 0x0000000f0a0a7220 */ /* 0x000fe20000400000 */
[----:B------:R-:W-:Y:S01]  /*3180*/  FFMA R0, R7, 1.4426950216293334961, R0 ;  /* 0x3fb8aa3b07007823 */ /* 0x000fe20000000000 */
[----:B------:R-:W-:-:S02]  /*3190*/  FMUL R4, R3, R4 ;  /* 0x0000000403047220 */ /* 0x000fc40000400000 */
[----:B------:R-:W-:Y:S01]  /*31a0*/  FMUL R6, R10, 3 ;  /* 0x404000000a067820 */ /* 0x000fe20000400000 */
[----:B------:R-:W-:Y:S01]  /*31b0*/  FFMA R0, R5, 1.4426950216293334961, R0 ;  /* 0x3fb8aa3b05007823 */ /* 0x000fe20000000000 */
[----:B------:R-:W-:Y:S02]  /*31c0*/  FMUL R3, R4, 3 ;  /* 0x4040000004037820 */ /* 0x000fe40000400000 */
[----:B------:R-:W-:Y:S01]  /*31d0*/  FFMA R6, R11, R6, R8 ;  /* 0x000000060b067223 */ /* 0x000fe20000000008 */
[----:B------:R-:W-:Y:S01]  /*31e0*/  FFMA R0, R7, 1.9251366722983220825e-08, R0 ;  /* 0x32a55e3407007823 */ /* 0x000fe20000000000 */
[----:B------:R-:W-:Y:S02]  /*31f0*/  IMAD.MOV.U32 R11, RZ, RZ, 0x391fcb8e ;  /* 0x391fcb8eff0b7424 */ /* 0x000fe400078e00ff */
[----:B------:R-:W-:Y:S01]  /*3200*/  FFMA R10, R13, R10, R6 ;  /* 0x0000000a0d0a7223 */ /* 0x000fe20000000006 */
[----:B------:R-:W-:-:S03]  /*3210*/  FFMA R0, R5, R3, R0 ;  /* 0x0000000305007223 */ /* 0x000fc60000000000 */
[----:B------:R-:W-:Y:S01]  /*3220*/  FADD R8, R19, R10 ;  /* 0x0000000a13087221 */ /* 0x000fe20000000000 */
[----:B------:R-:W-:-:S03]  /*3230*/  FFMA R0, R7, R4, R0 ;  /* 0x0000000407007223 */ /* 0x000fc60000000000 */
[----:B------:R-:W-:Y:S01]  /*3240*/  FMUL R7, R8, 1 ;  /* 0x3f80000008077820 */ /* 0x000fe20000400000 */
[----:B------:R-:W-:Y:S01]  /*3250*/  FADD R4, R9, R0 ;  /* 0x0000000009047221 */ /* 0x000fe20000000000 */
[----:B------:R-:W-:Y:S02]  /*3260*/  FADD R19, -R19, R8 ;  /* 0x0000000813137221 */ /* 0x000fe40000000100 */
[----:B------:R-:W1:Y:S01]  /*3270*/  FRND R12, R7 ;  /* 0x00000007000c7307 */ /* 0x000e620000201000 */
[----:B------:R-:W-:Y:S01]  /*3280*/  FMUL R3, R4, 1 ;  /* 0x3f80000004037820 */ /* 0x000fe20000400000 */
[----:B------:R-:W-:Y:S01]  /*3290*/  FADD R19, R10, -R19 ;  /* 0x800000130a137221 */ /* 0x000fe20000000000 */
[----:B------:R-:W-:Y:S01]  /*32a0*/  FADD R8, R8, -R7 ;  /* 0x8000000708087221 */ /* 0x000fe20000000000 */
[----:B------:R-:W-:Y:S01]  /*32b0*/  FADD R9, -R9, R4 ;  /* 0x0000000409097221 */ /* 0x000fe20000000100 */
[----:B------:R-:W-:Y:S01]  /*32c0*/  FADD R4, R4, -R3 ;  /* 0x8000000304047221 */ /* 0x000fe20000000000 */
[----:B------:R-:W-:Y:S01]  /*32d0*/  FSETP.GT.AND P2, PT, |R7|, 152, PT ;  /* 0x431800000700780b */ /* 0x000fe20003f44200 */
[----:B------:R-:W-:Y:S01]  /*32e0*/  FADD R8, R19, R8 ;  /* 0x0000000813087221 */ /* 0x000fe20000000000 */
[----:B------:R-:W2:Y:S01]  /*32f0*/  FRND R6, R3 ;  /* 0x0000000300067307 */ /* 0x000ea20000201000 */
[----:B------:R-:W-:Y:S01]  /*3300*/  FADD R9, R0, -R9 ;  /* 0x8000000900097221 */ /* 0x000fe20000000000 */
[----:B------:R-:W-:-:S03]  /*3310*/  FSETP.GEU.AND P5, PT, R7, RZ, PT ;  /* 0x000000ff0700720b */ /* 0x000fc60003fae000 */
[----:B------:R-:W-:Y:S01]  /*3320*/  FADD R4, R9, R4 ;  /* 0x0000000409047221 */ /* 0x000fe20000000000 */
[----:B-1----:R-:W-:Y:S02]  /*3330*/  FADD R5, R7, -R12 ;  /* 0x8000000c07057221 */ /* 0x002fe40000000000 */
[----:B------:R1:W3:Y:S01]  /*3340*/  F2I.NTZ R10, R7 ;  /* 0x00000007000a7305 */ /* 0x0002e20000203100 */
[----:B------:R-:W-:Y:S01]  /*3350*/  FSETP.GT.AND P0, PT, R12, RZ, PT ;  /* 0x000000ff0c00720b */ /* 0x000fe20003f04000 */
[----:B------:R-:W-:Y:S01]  /*3360*/  DMUL R12, RZ, R24 ;  /* 0x00000018ff0c7228 */ /* 0x000fe20000000000 */
[----:B------:R-:W-:Y:S01]  /*3370*/  FADD R8, R8, R5 ;  /* 0x0000000508087221 */ /* 0x000fe20000000000 */
[----:B--2---:R-:W-:-:S03]  /*3380*/  FADD R5, R3, -R6 ;  /* 0x8000000603057221 */ /* 0x004fc60000000000 */
[----:B------:R-:W-:Y:S01]  /*3390*/  FFMA R9, R8, R11, 0.0013391353422775864601 ;  /* 0x3aaf85ed08097423 */ /* 0x000fe2000000000b */
[----:B------:R-:W2:Y:S02]  /*33a0*/  F2I.NTZ R0, R3 ;  /* 0x0000000300007305 */ /* 0x000ea40000203100 */
[----:B------:R-:W-:Y:S01]  /*33b0*/  DFMA R12, RZ, R24, R12 ;  /* 0x00000018ff0c722b */ /* 0x000fe2000000000c */
[----:B------:R-:W-:Y:S01]  /*33c0*/  FADD R4, R4, R5 ;  /* 0x0000000504047221 */ /* 0x000fe20000000000 */
[----:B------:R-:W-:-:S03]  /*33d0*/  FFMA R9, R8, R9, 0.0096188392490148544312 ;  /* 0x3c1d985608097423 */ /* 0x000fc60000000009 */
[----:B------:R-:W-:Y:S01]  /*33e0*/  FFMA R5, R4, R11, 0.0013391353422775864601 ;  /* 0x3aaf85ed04057423 */ /* 0x000fe2000000000b */
[----:B------:R-:W-:Y:S01]  /*33f0*/  FFMA R9, R8, R9, 0.055503588169813156128 ;  /* 0x3d6357bb08097423 */ /* 0x000fe20000000009 */
[----:B------:R-:W-:Y:S01]  /*3400*/  SEL R11, RZ, 0x83000000, P0 ;  /* 0x83000000ff0b7807 */ /* 0x000fe20000000000 */
[----:B------:R-:W-:Y:S01]  /*3410*/  DADD R12, R12, 1 ;  /* 0x3ff000000c0c7429 */ /* 0x000fe20000000000 */
[----:B------:R-:W-:Y:S01]  /*3420*/  FFMA R5, R4, R5, 0.0096188392490148544312 ;  /* 0x3c1d985604057423 */ /* 0x000fe20000000005 */
[----:B------:R-:W-:Y:S01]  /*3430*/  FFMA R9, R8, R9, 0.24022644758224487305 ;  /* 0x3e75fdec08097423 */ /* 0x000fe20000000009 */
[----:B------:R-:W-:Y:S01]  /*3440*/  FSETP.GT.AND P0, PT, R6, RZ, PT ;  /* 0x000000ff0600720b */ /* 0x000fe20003f04000 */
[----:B------:R-:W-:Y:S02]  /*3450*/  VIADD R6, R11, 0x7f000000 ;  /* 0x7f0000000b067836 */ /* 0x000fe40000000000 */
[----:B------:R-:W-:Y:S01]  /*3460*/  FFMA R5, R4, R5, 0.055503588169813156128 ;  /* 0x3d6357bb04057423 */ /* 0x000fe20000000005 */
[----:B------:R-:W-:Y:S01]  /*3470*/  FFMA R9, R8, R9, 0.69314718246459960938 ;  /* 0x3f31721808097423 */ /* 0x000fe20000000009 */
[----:B-1----:R-:W-:Y:S01]  /*3480*/  SEL R7, RZ, 0x83000000, P0 ;  /* 0x83000000ff077807 */ /* 0x002fe20000000000 */
[----:B---3--:R-:W-:-:S02]  /*3490*/  IMAD R11, R10, 0x800000, -R11 ;  /* 0x008000000a0b7824 */ /* 0x008fc400078e0a0b */
[----:B------:R-:W-:Y:S01]  /*34a0*/  FFMA R5, R4, R5, 0.24022644758224487305 ;  /* 0x3e75fdec04057423 */ /* 0x000fe20000000005 */
[----:B------:R-:W-:Y:S01]  /*34b0*/  FFMA R9, R8, R9, 1 ;  /* 0x3f80000008097423 */ /* 0x000fe20000000009 */
[----:B------:R-:W-:Y:S02]  /*34c0*/  FSETP.GT.AND P0, PT, |R3|, 152, PT ;  /* 0x431800000300780b */ /* 0x000fe40003f04200 */
[----:B------:R-:W-:Y:S01]  /*34d0*/  FFMA R5, R4, R5, 0.69314718246459960938 ;  /* 0x3f31721804057423 */ /* 0x000fe20000000005 */
[----:B------:R-:W-:Y:S01]  /*34e0*/  FMUL R6, R9, R6 ;  /* 0x0000000609067220 */ /* 0x000fe20000400000 */
[----:B--2---:R-:W-:Y:S02]  /*34f0*/  IMAD R9, R0, 0x800000, -R7 ;  /* 0x0080000000097824 */ /* 0x004fe400078e0a07 */
[----:B------:R-:W-:Y:S01]  /*3500*/  FFMA R5, R4, R5, 1 ;  /* 0x3f80000004057423 */ /* 0x000fe20000000005 */
[----:B------:R-:W-:Y:S01]  /*3510*/  FMUL R6, R6, R11 ;  /* 0x0000000b06067220 */ /* 0x000fe20000400000 */
[----:B------:R-:W-:Y:S01]  /*3520*/  VIADD R0, R7, 0x7f000000 ;  /* 0x7f00000007007836 */ /* 0x000fe20000000000 */
[----:B------:R-:W-:Y:S01]  /*3530*/  @P2 FSEL R6, RZ, +INF , !P5 ;  /* 0x7f800000ff062808 */ /* 0x000fe20006800000 */
[----:B------:R-:W-:Y:S01]  /*3540*/  FADD R4, R30, R30 ;  /* 0x0000001e1e047221 */ /* 0x000fe20000000000 */
[----:B------:R-:W-:Y:S01]  /*3550*/  FSETP.NEU.AND P2, PT, R18, RZ, PT ;  /* 0x000000ff1200720b */ /* 0x000fe20003f4d000 */
[----:B------:R-:W-:Y:S01]  /*3560*/  FMUL R0, R5, R0 ;  /* 0x0000000005007220 */ /* 0x000fe20000400000 */
[----:B------:R-:W-:-:S02]  /*3570*/  FSEL R5, R6, -R6, P4 ;  /* 0x8000000606057208 */ /* 0x000fc40002000000 */
[----:B------:R-:W-:Y:S01]  /*3580*/  FSETP.GEU.AND P5, PT, R3, RZ, PT ;  /* 0x000000ff0300720b */ /* 0x000fe20003fae000 */
[----:B------:R-:W-:Y:S01]  /*3590*/  FMUL R0, R0, R9 ;  /* 0x0000000900007220 */ /* 0x000fe20000400000 */
[----:B------:R-:W-:Y:S01]  /*35a0*/  @P3 FSEL R4, R4, R5, !P6 ;  /* 0x0000000504043208 */ /* 0x000fe20007000000 */
[----:B------:R-:W-:Y:S01]  /*35b0*/  @P1 FADD R4, R30, 1 ;  /* 0x3f8000001e041421 */ /* 0x000fe20000000000 */
[C---:B------:R-:W-:Y:S01]  /*35c0*/  FSETP.NAN.AND P3, PT, |R18|.reuse, |R18|, PT ;  /* 0x400000121200720b */ /* 0x040fe20003f68200 */
[C---:B------:R-:W-:Y:S01]  /*35d0*/  FADD R3, R18.reuse, R18 ;  /* 0x0000001212037221 */ /* 0x040fe20000000000 */
[----:B------:R-:W-:Y:S01]  /*35e0*/  FSETP.GEU.AND P4, PT, R18, RZ, PT ;  /* 0x000000ff1200720b */ /* 0x000fe20003f8e000 */
[----:B------:R-:W-:Y:S01]  /*35f0*/  DADD R8, R26, R26 ;  /* 0x000000001a087229 */ /* 0x000fe2000000001a */
[----:B------:R-:W-:Y:S02]  /*3600*/  @P0 FSEL R0, RZ, +INF , !P5 ;  /* 0x7f800000ff000808 */ /* 0x000fe40006800000 */
[----:B------:R-:W-:-:S02]  /*3610*/  FSETP.NEU.AND P5, PT, R30, 1, PT ;  /* 0x3f8000001e00780b */ /* 0x000fc40003fad000 */
[----:B------:R-:W-:Y:S02]  /*3620*/  FSETP.NEU.AND P0, PT, |R18|, +INF , PT ;  /* 0x7f8000001200780b */ /* 0x000fe40003f0d200 */
[----:B------:R-:W-:Y:S01]  /*3630*/  FSEL R0, R0, -R0, P4 ;  /* 0x8000000000007208 */ /* 0x000fe20002000000 */
[----:B------:R-:W-:Y:S01]  /*3640*/  DADD R14, RZ, R8 ;  /* 0x00000000ff0e7229 */ /* 0x000fe20000000008 */
[----:B------:R-:W-:Y:S01]  /*3650*/  FSEL R19, R4, 1, P5 ;  /* 0x3f80000004137808 */ /* 0x000fe20002800000 */
[----:B------:R-:W-:Y:S01]  /*3660*/  DMUL R4, RZ, R26 ;  /* 0x0000001aff047228 */ /* 0x000fe20000000000 */
[----:B------:R-:W-:Y:S01]  /*3670*/  @P2 FSEL R3, R3, R0, !P0 ;  /* 0x0000000003032208 */ /* 0x000fe20004000000 */
[C---:B------:R-:W-:Y:S01]  /*3680*/  @P3 FADD R3, R18.reuse, 1 ;  /* 0x3f80000012033421 */ /* 0x040fe20000000000 */
[----:B------:R-:W1:Y:S01]  /*3690*/  F2F.F64.F32 R10, R19 ;  /* 0x00000013000a7310 */ /* 0x000e620000201800 */
[----:B------:R-:W-:-:S04]  /*36a0*/  FSETP.NEU.AND P0, PT, R18, 1, PT ;  /* 0x3f8000001200780b */ /* 0x000fc80003f0d000 */
[----:B------:R-:W-:Y:S01]  /*36b0*/  FSEL R3, R3, 1, P0 ;  /* 0x3f80000003037808 */ /* 0x000fe20000000000 */
[----:B------:R-:W-:-:S03]  /*36c0*/  DFMA R4, RZ, R26, R4 ;  /* 0x0000001aff04722b */ /* 0x000fc60000000004 */
[----:B------:R-:W2:Y:S05]  /*36d0*/  F2F.F64.F32 R6, R3 ;  /* 0x0000000300067310 */ /* 0x000eaa0000201800 */
[----:B------:R-:W-:Y:S02]  /*36e0*/  DADD R8, R4, 1 ;  /* 0x3ff0000004087429 */ /* 0x000fe40000000000 */
[----:B-1----:R-:W-:Y:S02]  /*36f0*/  DADD R10, R10, R10 ;  /* 0x000000000a0a7229 */ /* 0x002fe4000000000a */
[----:B------:R-:W-:-:S06]  /*3700*/  DADD R4, R24, R24 ;  /* 0x0000000018047229 */ /* 0x000fcc0000000018 */
[----:B------:R-:W-:Y:S02]  /*3710*/  DMUL R8, R8, R10 ;  /* 0x0000000a08087228 */ /* 0x000fe40000000000 */
[----:B------:R-:W-:Y:S02]  /*3720*/  DMUL R14, R10, R14 ;  /* 0x0000000e0a0e7228 */ /* 0x000fe40000000000 */
[----:B------:R-:W-:Y:S02]  /*3730*/  DADD R4, RZ, R4 ;  /* 0x00000000ff047229 */ /* 0x000fe40000000004 */
[----:B--2---:R-:W-:-:S08]  /*3740*/  DADD R6, R6, R6 ;  /* 0x0000000006067229 */ /* 0x004fd00000000006 */
[----:B------:R-:W-:Y:S02]  /*3750*/  DFMA R30, R4, R6, R8 ;  /* 0x00000006041e722b */ /* 0x000fe40000000008 */
[----:B------:R-:W-:Y:S01]  /*3760*/  DFMA R32, R6, R12, R14 ;  /* 0x0000000c0620722b */ /* 0x000fe2000000000e */
[----:B------:R-:W-:Y:S10]  /*3770*/  BRA.U !UP0, `(.L_x_197) ;  /* 0x0000001d08e47547 */ /* 0x000ff4000b800000 */
[----:B------:R-:W-:Y:S01]  /*3780*/  IADD3 R18, P0, PT, R2, 0x40, RZ ;  /* 0x0000004002127810 */ /* 0x000fe20007f1e0ff */
[----:B------:R-:W-:Y:S01]  /*3790*/  BSSY.RECONVERGENT B6, `(.L_x_197) ;  /* 0x00001f7000067945 */ /* 0x000fe20003800200 */
[----:B------:R-:W-:Y:S01]  /*37a0*/  IMAD R47, R23, UR4, RZ ;  /* 0x00000004172f7c24 */ /* 0x000fe2000f8e02ff */
[----:B------:R-:W-:Y:S01]  /*37b0*/  CS2R R34, SRZ ;  /* 0x0000000000227805 */ /* 0x000fe2000001ff00 */
[----:B------:R-:W-:Y:S01]  /*37c0*/  IMAD.MOV.U32 R2, RZ, RZ, RZ ;  /* 0x000000ffff027224 */ /* 0x000fe200078e00ff */
[----:B------:R-:W-:Y:S01]  /*37d0*/  CS2R R38, SRZ ;  /* 0x0000000000267805 */ /* 0x000fe2000001ff00 */
[----:B------:R-:W-:Y:S02]  /*37e0*/  IMAD.MOV.U32 R36, RZ, RZ, 0x0 ;  /* 0x00000000ff247424 */ /* 0x000fe400078e00ff */
[----:B------:R-:W-:Y:S02]  /*37f0*/  IMAD.MOV.U32 R37, RZ, RZ, 0x3ff00000 ;  /* 0x3ff00000ff257424 */ /* 0x000fe400078e00ff */
[----:B------:R-:W-:-:S02]  /*3800*/  IMAD.MOV.U32 R40, RZ, RZ, 0x0 ;  /* 0x00000000ff287424 */ /* 0x000fc400078e00ff */
[----:B------:R-:W-:Y:S02]  /*3810*/  IMAD.MOV.U32 R41, RZ, RZ, 0x3ff00000 ;  /* 0x3ff00000ff297424 */ /* 0x000fe400078e00ff */
[----:B------:R-:W-:-:S07]  /*3820*/  IMAD.X R19, RZ, RZ, R42, P0 ;  /* 0x000000ffff137224 */ /* 0x000fce00000e062a */
.L_x_231:
[----:B------:R-:W-:Y:S01]  /*3830*/  DMUL R4, R32, R32 ;  /* 0x0000002020047228 */ /* 0x000fe20000000000 */
[----:B------:R-:W-:Y:S01]  /*3840*/  IMAD.MOV.U32 R8, RZ, RZ, 0x0 ;  /* 0x00000000ff087424 */ /* 0x000fe200078e00ff */
[----:B------:R-:W-:Y:S01]  /*3850*/  BSSY.RECONVERGENT B0, `(.L_x_198) ;  /* 0x0000013000007945 */ /* 0x000fe20003800200 */
[----:B------:R-:W-:-:S05]  /*3860*/  IMAD.MOV.U32 R9, RZ, RZ, 0x3fd80000 ;  /* 0x3fd80000ff097424 */ /* 0x000fca00078e00ff */
[----:B------:R-:W-:-:S06]  /*3870*/  DFMA R10, R30, R30, R4 ;  /* 0x0000001e1e0a722b */ /* 0x000fcc0000000004 */
[----:B------:R-:W1:Y:S04]  /*3880*/  MUFU.RSQ64H R5, R11 ;  /* 0x0000000b00057308 */ /* 0x000e680000001c00 */
[----:B------:R-:W-:-:S05]  /*3890*/  VIADD R4, R11, 0xfcb00000 ;  /* 0xfcb000000b047836 */ /* 0x000fca0000000000 */
[----:B------:R-:W-:Y:S01]  /*38a0*/  ISETP.GE.U32.AND P0, PT, R4, 0x7ca00000, PT ;  /* 0x7ca000000400780c */ /* 0x000fe20003f06070 */
[----:B-1----:R-:W-:-:S08]  /*38b0*/  DMUL R6, R4, R4 ;  /* 0x0000000404067228 */ /* 0x002fd00000000000 */
[----:B------:R-:W-:-:S08]  /*38c0*/  DFMA R6, R10, -R6, 1 ;  /* 0x3ff000000a06742b */ /* 0x000fd00000000806 */
[----:B------:R-:W-:Y:S02]  /*38d0*/  DFMA R8, R6, R8, 0.5 ;  /* 0x3fe000000608742b */ /* 0x000fe40000000008 */
[----:B------:R-:W-:-:S08]  /*38e0*/  DMUL R6, R4, R6 ;  /* 0x0000000604067228 */ /* 0x000fd00000000000 */
[----:B------:R-:W-:-:S08]  /*38f0*/  DFMA R12, R8, R6, R4 ;  /* 0x00000006080c722b */ /* 0x000fd00000000004 */
[----:B------:R-:W-:Y:S02]  /*3900*/  DMUL R14, R10, R12 ;  /* 0x0000000c0a0e7228 */ /* 0x000fe40000000000 */
[----:B------:R-:W-:Y:S02]  /*3910*/  VIADD R9, R13, 0xfff00000 ;  /* 0xfff000000d097836 */ /* 0x000fe40000000000 */
[----:B------:R-:W-:-:S04]  /*3920*/  IMAD.MOV.U32 R8, RZ, RZ, R12 ;  /* 0x000000ffff087224 */ /* 0x000fc800078e000c */
[----:B------:R-:W-:-:S08]  /*3930*/  DFMA R20, R14, -R14, R10 ;  /* 0x8000000e0e14722b */ /* 0x000fd0000000000a */
[----:B------:R-:W-:Y:S01]  /*3940*/  DFMA R6, R20, R8, R14 ;  /* 0x000000081406722b */ /* 0x000fe2000000000e */
[----:B------:R-:W-:Y:S10]  /*3950*/  @!P0 BRA `(.L_x_199) ;  /* 0x0000000000088947 */ /* 0x000ff40003800000 */
[----:B------:R-:W-:-:S07]  /*3960*/  MOV R0, 0x3980 ;  /* 0x0000398000007802 */ /* 0x000fce0000000f00 */
[----:B0-----:R-:W-:Y:S05]  /*3970*/  CALL.REL.NOINC `($__internal_1_$__cuda_sm20_dsqrt_rn_f64_mediumpath_v1) ;  /* 0x0000002400047944 */ /* 0x001fea0003c00000 */
.L_x_199:
[----:B------:R-:W-:Y:S05]  /*3980*/  BSYNC.RECONVERGENT B0 ;  /* 0x0000000000007941 */ /* 0x000fea0003800200 */
.L_x_198:
[----:B------:R-:W-:Y:S01]  /*3990*/  UMOV UR4, 0xe2308c3a ;  /* 0xe2308c3a00047882 */ /* 0x000fe20000000000 */
[----:B------:R-:W-:Y:S02]  /*39a0*/  UMOV UR5, 0x3e45798e ;  /* 0x3e45798e00057882 */ /* 0x000fe40000000000 */
[----:B------:R-:W-:-:S14]  /*39b0*/  DSETP.GEU.AND P0, PT, R6, UR4, PT ;  /* 0x0000000406007e2a */ /* 0x000fdc000bf0e000 */
[----:B------:R-:W-:Y:S05]  /*39c0*/  @!P0 BRA `(.L_x_200) ;  /* 0x0000001c004c8947 */ /* 0x000fea0003800000 */
[C---:B------:R-:W-:Y:S01]  /*39d0*/  DFMA R42, R30.reuse, R36, RZ ;  /* 0x000000241e2a722b */ /* 0x040fe200000000ff */
[----:B------:R-:W-:Y:S01]  /*39e0*/  BSSY.RECONVERGENT B0, `(.L_x_201) ;  /* 0x000008c000007945 */ /* 0x000fe20003800200 */
[----:B------:R-:W-:Y:S01]  /*39f0*/  DFMA R44, R30, R38, RZ ;  /* 0x000000261e2c722b */ /* 0x000fe200000000ff */
[----:B------:R-:W-:Y:S02]  /*3a00*/  IMAD.MOV.U32 R46, RZ, RZ, RZ ;  /* 0x000000ffff2e7224 */ /* 0x000fe400078e00ff */
[----:B------:R-:W-:Y:S02]  /*3a10*/  IMAD.MOV.U32 R52, RZ, RZ, 0x0 ;  /* 0x00000000ff347424 */ /* 0x000fe400078e00ff */
[----:B------:R-:W-:Y:S01]  /*3a20*/  IMAD.MOV.U32 R53, RZ, RZ, 0x3ff00000 ;  /* 0x3ff00000ff357424 */ /* 0x000fe200078e00ff */
[C---:B------:R-:W-:Y:S02]  /*3a30*/  DFMA R42, R32.reuse, R34, R42 ;  /* 0x00000022202a722b */ /* 0x040fe4000000002a */
[----:B------:R-:W-:-:S06]  /*3a40*/  DFMA R44, R32, R40, R44 ;  /* 0x00000028202c722b */ /* 0x000fcc000000002c */
[----:B------:R-:W-:-:S08]  /*3a50*/  DFMA R6, R30, -R42, RZ ;  /* 0x8000002a1e06722b */ /* 0x000fd000000000ff */
[----:B------:R-:W-:-:S11]  /*3a60*/  DFMA R6, R32, -R44, R6 ;  /* 0x8000002c2006722b */ /* 0x000fd60000000006 */
.L_x_217:
[-C--:B------:R-:W-:Y:S01]  /*3a70*/  DFMA R58, -R42, R52.reuse, R24 ;  /* 0x000000342a3a722b */ /* 0x080fe20000000118 */
[----:B------:R-:W-:Y:S01]  /*3a80*/  BSSY.RECONVERGENT B1, `(.L_x_202) ;  /* 0x0000008000017945 */ /* 0x000fe20003800200 */
[----:B------:R-:W-:Y:S01]  /*3a90*/  DFMA R56, -R44, R52, R26 ;  /* 0x000000342c38722b */ /* 0x000fe2000000011a */
[----:B------:R-:W-:-:S07]  /*3aa0*/  MOV R0, 0x3b00 ;  /* 0x00003b0000007802 */ /* 0x000fce0000000f00 */
[----:B------:R-:W-:-:S08]  /*3ab0*/  DFMA R54, R58, R58, R56 ;  /* 0x0000003a3a36722b */ /* 0x000fd00000000038 */
[----:B------:R-:W-:-:S08]  /*3ac0*/  DADD R54, R54, -11 ;  /* 0xc026000036367429 */ /* 0x000fd00000000000 */
[----:B------:R-:W-:-:S10]  /*3ad0*/  DADD R8, -RZ, |R54| ;  /* 0x00000000ff087229 */ /* 0x000fd40000000536 */
[----:B------:R-:W-:-:S07]  /*3ae0*/  IMAD.MOV.U32 R3, RZ, RZ, R9 ;  /* 0x000000ffff037224 */ /* 0x000fce00078e0009 */
[----:B0-----:R-:W-:Y:S05]  /*3af0*/  CALL.REL.NOINC `($_Z14optimizeKernelIN4util10HimmelblauILi2EEELi2ELj256EEvddPdPiS3_S3_iib$__internal_accurate_pow) ;  /* 0x0000002400607944 */ /* 0x001fea0003c00000 */
[----:B------:R-:W-:Y:S05]  /*3b00*/  BSYNC.RECONVERGENT B1 ;  /* 0x0000000000017941 */ /* 0x000fea0003800200 */
.L_x_202:
[----:B------:R-:W-:Y:S01]  /*3b10*/  DADD R8, R54, 2 ;  /* 0x4000000036087429 */ /* 0x000fe20000000000 */
[----:B------:R-:W-:Y:S01]  /*3b20*/  BSSY.RECONVERGENT B1, `(.L_x_203) ;  /* 0x0000012000017945 */ /* 0x000fe20003800200 */
[----:B------:R-:W-:Y:S02]  /*3b30*/  DFMA R56, R56, R56, R58 ;  /* 0x000000383838722b */ /* 0x000fe4000000003a */
[C---:B------:R-:W-:Y:S02]  /*3b40*/  DSETP.NEU.AND P0, PT, R54.reuse, RZ, PT ;  /* 0x000000ff3600722a */ /* 0x040fe40003f0d000 */
[----:B------:R-:W-:-:S04]  /*3b50*/  DSETP.NEU.AND P2, PT, R54, 1, PT ;  /* 0x3ff000003600742a */ /* 0x000fc80003f4d000 */
[----:B------:R-:W-:Y:S01]  /*3b60*/  LOP3.LUT R0, R9, 0x7ff00000, RZ, 0xc0, !PT ;  /* 0x7ff0000009007812 */ /* 0x000fe200078ec0ff */
[----:B------:R-:W-:Y:S01]  /*3b70*/  DADD R56, R56, -7 ;  /* 0xc01c000038387429 */ /* 0x000fe20000000000 */
[----:B------:R-:W-:Y:S02]  /*3b80*/  FSEL R4, R4, RZ, P0 ;  /* 0x000000ff04047208 */ /* 0x000fe40000000000 */
[----:B------:R-:W-:Y:S02]  /*3b90*/  ISETP.NE.AND P1, PT, R0, 0x7ff00000, PT ;  /* 0x7ff000000000780c */ /* 0x000fe40003f25270 */
[----:B------:R-:W-:-:S03]  /*3ba0*/  FSEL R5, R5, RZ, P0 ;  /* 0x000000ff05057208 */ /* 0x000fc60000000000 */
[----:B------:R-:W-:-:S10]  /*3bb0*/  DADD R8, -RZ, |R56| ;  /* 0x00000000ff087229 */ /* 0x000fd40000000538 */
[----:B------:R-:W-:Y:S01]  /*3bc0*/  IMAD.MOV.U32 R3, RZ, RZ, R9 ;  /* 0x000000ffff037224 */ /* 0x000fe200078e0009 */
[----:B------:R-:W-:Y:S06]  /*3bd0*/  @P1 BRA `(.L_x_204) ;  /* 0x0000000000181947 */ /* 0x000fec0003800000 */
[----:B------:R-:W-:-:S14]  /*3be0*/  DSETP.NAN.AND P0, PT, R54, R54, PT ;  /* 0x000000363600722a */ /* 0x000fdc0003f08000 */
[----:B------:R-:W-:Y:S01]  /*3bf0*/  @P0 DADD R4, R54, 2 ;  /* 0x4000000036040429 */ /* 0x000fe20000000000 */
[----:B------:R-:W-:Y:S10]  /*3c00*/  @P0 BRA `(.L_x_204) ;  /* 0x00000000000c0947 */ /* 0x000ff40003800000 */
[----:B------:R-:W-:-:S14]  /*3c10*/  DSETP.NEU.AND P0, PT, |R54|, +INF , PT ;  /* 0x7ff000003600742a */ /* 0x000fdc0003f0d200 */
[----:B------:R-:W-:Y:S02]  /*3c20*/  @!P0 IMAD.MOV.U32 R4, RZ, RZ, 0x0 ;  /* 0x00000000ff048424 */ /* 0x000fe400078e00ff */
[----:B------:R-:W-:-:S07]  /*3c30*/  @!P0 IMAD.MOV.U32 R5, RZ, RZ, 0x7ff00000 ;  /* 0x7ff00000ff058424 */ /* 0x000fce00078e00ff */
.L_x_204:
[----:B------:R-:W-:Y:S05]  /*3c40*/  BSYNC.RECONVERGENT B1 ;  /* 0x0000000000017941 */ /* 0x000fea0003800200 */
.L_x_203:
[----:B------:R-:W-:Y:S01]  /*3c50*/  BSSY.RECONVERGENT B1, `(.L_x_205) ;  /* 0x0000005000017945 */ /* 0x000fe20003800200 */
[----:B------:R-:W-:Y:S02]  /*3c60*/  FSEL R54, R4, RZ, P2 ;  /* 0x000000ff04367208 */ /* 0x000fe40001000000 */
[----:B------:R-:W-:Y:S02]  /*3c70*/  FSEL R55, R5, 1.875, P2 ;  /* 0x3ff0000005377808 */ /* 0x000fe40001000000 */
[----:B------:R-:W-:-:S07]  /*3c80*/  MOV R0, 0x3ca0 ;  /* 0x00003ca000007802 */ /* 0x000fce0000000f00 */
[----:B------:R-:W-:Y:S05]  /*3c90*/  CALL.REL.NOINC `($_Z14optimizeKernelIN4util10HimmelblauILi2EEELi2ELj256EEvddPdPiS3_S3_iib$__internal_accurate_pow) ;  /* 0x0000002000f87944 */ /* 0x000fea0003c00000 */
[----:B------:R-:W-:Y:S05]  /*3ca0*/  BSYNC.RECONVERGENT B1 ;  /* 0x0000000000017941 */ /* 0x000fea0003800200 */
.L_x_205:
[C---:B------:R-:W-:Y:S01]  /*3cb0*/  DADD R8, R56.reuse, 2 ;  /* 0x4000000038087429 */ /* 0x040fe20000000000 */
[----:B------:R-:W-:Y:S01]  /*3cc0*/  BSSY.RECONVERGENT B1, `(.L_x_206) ;  /* 0x000000e000017945 */ /* 0x000fe20003800200 */
[C---:B------:R-:W-:Y:S02]  /*3cd0*/  DSETP.NEU.AND P0, PT, R56.reuse, RZ, PT ;  /* 0x000000ff3800722a */ /* 0x040fe40003f0d000 */
[----:B------:R-:W-:-:S04]  /*3ce0*/  DSETP.NEU.AND P2, PT, R56, 1, PT ;  /* 0x3ff000003800742a */ /* 0x000fc80003f4d000 */
[----:B------:R-:W-:Y:S02]  /*3cf0*/  FSEL R4, R4, RZ, P0 ;  /* 0x000000ff04047208 */ /* 0x000fe40000000000 */
[----:B------:R-:W-:Y:S02]  /*3d00*/  LOP3.LUT R8, R9, 0x7ff00000, RZ, 0xc0, !PT ;  /* 0x7ff0000009087812 */ /* 0x000fe400078ec0ff */
[----:B------:R-:W-:Y:S02]  /*3d10*/  FSEL R5, R5, RZ, P0 ;  /* 0x000000ff05057208 */ /* 0x000fe40000000000 */
[----:B------:R-:W-:-:S13]  /*3d20*/  ISETP.NE.AND P1, PT, R8, 0x7ff00000, PT ;  /* 0x7ff000000800780c */ /* 0x000fda0003f25270 */
[----:B------:R-:W-:Y:S05]  /*3d30*/  @P1 BRA `(.L_x_207) ;  /* 0x0000000000181947 */ /* 0x000fea0003800000 */
[----:B------:R-:W-:-:S14]  /*3d40*/  DSETP.NAN.AND P0, PT, R56, R56, PT ;  /* 0x000000383800722a */ /* 0x000fdc0003f08000 */
[----:B------:R-:W-:Y:S01]  /*3d50*/  @P0 DADD R4, R56, 2 ;  /* 0x4000000038040429 */ /* 0x000fe20000000000 */
[----:B------:R-:W-:Y:S10]  /*3d60*/  @P0 BRA `(.L_x_207) ;  /* 0x00000000000c0947 */ /* 0x000ff40003800000 */
[----:B------:R-:W-:-:S14]  /*3d70*/  DSETP.NEU.AND P0, PT, |R56|, +INF , PT ;  /* 0x7ff000003800742a */ /* 0x000fdc0003f0d200 */
[----:B------:R-:W-:Y:S02]  /*3d80*/  @!P0 IMAD.MOV.U32 R4, RZ, RZ, 0x0 ;  /* 0x00000000ff048424 */ /* 0x000fe400078e00ff */
[----:B------:R-:W-:-:S07]  /*3d90*/  @!P0 IMAD.MOV.U32 R5, RZ, RZ, 0x7ff00000 ;  /* 0x7ff00000ff058424 */ /* 0x000fce00078e00ff */
.L_x_207:
[----:B------:R-:W-:Y:S05]  /*3da0*/  BSYNC.RECONVERGENT B1 ;  /* 0x0000000000017941 */ /* 0x000fea0003800200 */
.L_x_206:
[----:B------:R-:W-:Y:S01]  /*3db0*/  UMOV UR4, 0x33333333 ;  /* 0x3333333300047882 */ /* 0x000fe20000000000 */
[----:B------:R-:W-:Y:S01]  /*3dc0*/  UMOV UR5, 0x3fd33333 ;  /* 0x3fd3333300057882 */ /* 0x000fe20000000000 */
[----:B------:R-:W-:Y:S01]  /*3dd0*/  FSEL R4, R4, RZ, P2 ;  /* 0x000000ff04047208 */ /* 0x000fe20001000000 */
[----:B------:R-:W-:Y:S01]  /*3de0*/  DMUL R8, R52, UR4 ;  /* 0x0000000434087c28 */ /* 0x000fe20008000000 */
[----:B------:R-:W-:-:S06]  /*3df0*/  FSEL R5, R5, 1.875, P2 ;  /* 0x3ff0000005057808 */ /* 0x000fcc0001000000 */
[----:B------:R-:W-:Y:S02]  /*3e00*/  DADD R54, R54, R4 ;  /* 0x0000000036367229 */ /* 0x000fe40000000004 */
[----:B------:R-:W-:-:S08]  /*3e10*/  DFMA R8, R6, R8, R16 ;  /* 0x000000080608722b */ /* 0x000fd00000000010 */
[----:B------:R-:W-:-:S14]  /*3e20*/  DSETP.GTU.AND P0, PT, R54, R8, PT ;  /* 0x000000083600722a */ /* 0x000fdc0003f0c000 */
[----:B------:R-:W-:Y:S05]  /*3e30*/  @!P0 BRA `(.L_x_208) ;  /* 0x0000000400188947 */ /* 0x000fea0003800000 */
[----:B------:R-:W-:Y:S01]  /*3e40*/  DMUL R52, R52, 0.5 ;  /* 0x3fe0000034347828 */ /* 0x000fe20000000000 */
[----:B------:R-:W-:Y:S01]  /*3e50*/  BSSY.RECONVERGENT B1, `(.L_x_209) ;  /* 0x0000009000017945 */ /* 0x000fe20003800200 */
[----:B------:R-:W-:-:S06]  /*3e60*/  MOV R0, 0x3ee0 ;  /* 0x00003ee000007802 */ /* 0x000fcc0000000f00 */
[-C--:B------:R-:W-:Y:S02]  /*3e70*/  DFMA R54, -R42, R52.reuse, R24 ;  /* 0x000000342a36722b */ /* 0x080fe40000000118 */
[----:B------:R-:W-:-:S08]  /*3e80*/  DFMA R56, -R44, R52, R26 ;  /* 0x000000342c38722b */ /* 0x000fd0000000011a */
[----:B------:R-:W-:-:S08]  /*3e90*/  DFMA R58, R54, R54, R56 ;  /* 0x00000036363a722b */ /* 0x000fd00000000038 */
[----:B------:R-:W-:-:S08]  /*3ea0*/  DADD R58, R58, -11 ;  /* 0xc02600003a3a7429 */ /* 0x000fd00000000000 */
[----:B------:R-:W-:-:S10]  /*3eb0*/  DADD R8, -RZ, |R58| ;  /* 0x00000000ff087229 */ /* 0x000fd4000000053a */
[----:B------:R-:W-:-:S07]  /*3ec0*/  IMAD.MOV.U32 R3, RZ, RZ, R9 ;  /* 0x000000ffff037224 */ /* 0x000fce00078e0009 */
[----:B------:R-:W-:Y:S05]  /*3ed0*/  CALL.REL.NOINC `($_Z14optimizeKernelIN4util10HimmelblauILi2EEELi2ELj256EEvddPdPiS3_S3_iib$__internal_accurate_pow) ;  /* 0x0000002000687944 */ /* 0x000fea0003c00000 */
[----:B------:R-:W-:Y:S05]  /*3ee0*/  BSYNC.RECONVERGENT B1 ;  /* 0x0000000000017941 */ /* 0x000fea0003800200 */
.L_x_209:
[C---:B------:R-:W-:Y:S01]  /*3ef0*/  DADD R8, R58.reuse, 2 ;  /* 0x400000003a087429 */ /* 0x040fe20000000000 */
[----:B------:R-:W-:Y:S01]  /*3f00*/  BSSY.RECONVERGENT B1, `(.L_x_210) ;  /* 0x000000f000017945 */ /* 0x000fe20003800200 */
[----:B------:R-:W-:-:S06]  /*3f10*/  DSETP.NEU.AND P0, PT, R58, RZ, PT ;  /* 0x000000ff3a00722a */ /* 0x000fcc0003f0d000 */
[----:B------:R-:W-:Y:S02]  /*3f20*/  FSEL R4, R4, RZ, P0 ;  /* 0x000000ff04047208 */ /* 0x000fe40000000000 */
[----:B------:R-:W-:Y:S02]  /*3f30*/  LOP3.LUT R8, R9, 0x7ff00000, RZ, 0xc0, !PT ;  /* 0x7ff0000009087812 */ /* 0x000fe400078ec0ff */
[----:B------:R-:W-:Y:S02]  /*3f40*/  FSEL R5, R5, RZ, P0 ;  /* 0x000000ff05057208 */ /* 0x000fe40000000000 */
[----:B------:R-:W-:-:S13]  /*3f50*/  ISETP.NE.AND P1, PT, R8, 0x7ff00000, PT ;  /* 0x7ff000000800780c */ /* 0x000fda0003f25270 */
[----:B------:R-:W-:Y:S05]  /*3f60*/  @P1 BRA `(.L_x_211) ;  /* 0x0000000000201947 */ /* 0x000fea0003800000 */
[----:B------:R-:W-:-:S14]  /*3f70*/  DSETP.NAN.AND P0, PT, R58, R58, PT ;  /* 0x0000003a3a00722a */ /* 0x000fdc0003f08000 */
[----:B------:R-:W-:Y:S05]  /*3f80*/  @P0 BRA `(.L_x_212) ;  /* 0x0000000000140947 */ /* 0x000fea0003800000 */
[----:B------:R-:W-:-:S14]  /*3f90*/  DSETP.NEU.AND P0, PT, |R58|, +INF , PT ;  /* 0x7ff000003a00742a */ /* 0x000fdc0003f0d200 */
[----:B------:R-:W-:Y:S05]  /*3fa0*/  @P0 BRA `(.L_x_211) ;  /* 0x0000000000100947 */ /* 0x000fea0003800000 */
[----:B------:R-:W-:Y:S02]  /*3fb0*/  IMAD.MOV.U32 R4, RZ, RZ, 0x0 ;  /* 0x00000000ff047424 */ /* 0x000fe400078e00ff */
[----:B------:R-:W-:Y:S01]  /*3fc0*/  IMAD.MOV.U32 R5, RZ, RZ, 0x7ff00000 ;  /* 0x7ff00000ff057424 */ /* 0x000fe200078e00ff */
[----:B------:R-:W-:Y:S06]  /*3fd0*/  BRA `(.L_x_211) ;  /* 0x0000000000047947 */ /* 0x000fec0003800000 */
.L_x_212:
[----:B------:R-:W-:-:S11]  /*3fe0*/  DADD R4, R58, 2 ;  /* 0x400000003a047429 */ /* 0x000fd60000000000 */
.L_x_211:
[----:B------:R-:W-:Y:S05]  /*3ff0*/  BSYNC.RECONVERGENT B1 ;  /* 0x0000000000017941 */ /* 0x000fea0003800200 */
.L_x_210:
[----:B------:R-:W-:Y:S01]  /*4000*/  DFMA R54, R56, R56, R54 ;  /* 0x000000383836722b */ /* 0x000fe20000000036 */
[----:B------:R-:W-:Y:S01]  /*4010*/  BSSY.RECONVERGENT B1, `(.L_x_213) ;  /* 0x0000009000017945 */ /* 0x000fe20003800200 */
[----:B------:R-:W-:Y:S01]  /*4020*/  DSETP.NEU.AND P0, PT, R58, 1, PT ;  /* 0x3ff000003a00742a */ /* 0x000fe20003f0d000 */
[----:B------:R-:W-:-:S05]  /*4030*/  MOV R0, 0x40a0 ;  /* 0x000040a000007802 */ /* 0x000fca0000000f00 */
[----:B------:R-:W-:Y:S01]  /*4040*/  DADD R54, R54, -7 ;  /* 0xc01c000036367429 */ /* 0x000fe20000000000 */
[----:B------:R-:W-:Y:S02]  /*4050*/  FSEL R56, R4, RZ, P0 ;  /* 0x000000ff04387208 */ /* 0x000fe40000000000 */
[----:B------:R-:W-:-:S05]  /*4060*/  FSEL R57, R5, 1.875, P0 ;  /* 0x3ff0000005397808 */ /* 0x000fca0000000000 */
[----:B------:R-:W-:-:S10]  /*4070*/  DADD R8, -RZ, |R54| ;  /* 0x00000000ff087229 */ /* 0x000fd40000000536 */
[----:B------:R-:W-:-:S07]  /*4080*/  IMAD.MOV.U32 R3, RZ, RZ, R9 ;  /* 0x000000ffff037224 */ /* 0x000fce00078e0009 */
[----:B------:R-:W-:Y:S05]  /*4090*/  CALL.REL.NOINC `($_Z14optimizeKernelIN4util10HimmelblauILi2EEELi2ELj256EEvddPdPiS3_S3_iib$__internal_accurate_pow) ;  /* 0x0000001c00f87944 */ /* 0x000fea0003c00000 */
[----:B------:R-:W-:Y:S05]  /*40a0*/  BSYNC.RECONVERGENT B1 ;  /* 0x0000000000017941 */ /* 0x000fea0003800200 */
.L_x_213:
        /* <DEDUP_REMOVED lines=15> */
.L_x_216:
[----:B------:R-:W-:-:S11]  /*41a0*/  DADD R4, R54, 2 ;  /* 0x4000000036047429 */ /* 0x000fd60000000000 */
.L_x_215:
[----:B------:R-:W-:Y:S05]  /*41b0*/  BSYNC.RECONVERGENT B1 ;  /* 0x0000000000017941 */ /* 0x000fea0003800200 */
.L_x_214:
[----:B------:R-:W-:Y:S01]  /*41c0*/  DSETP.NEU.AND P0, PT, R54, 1, PT ;  /* 0x3ff000003600742a */ /* 0x000fe20003f0d000 */
[----:B------:R-:W-:Y:S01]  /*41d0*/  UMOV UR4, 0x33333333 ;  /* 0x3333333300047882 */ /* 0x000fe20000000000 */
[----:B------:R-:W-:Y:S02]  /*41e0*/  UMOV UR5, 0x3fd33333 ;  /* 0x3fd3333300057882 */ /* 0x000fe40000000000 */
[----:B------:R-:W-:Y:S02]  /*41f0*/  DMUL R8, R52, UR4 ;  /* 0x0000000434087c28 */ /* 0x000fe40008000000 */
[----:B------:R-:W-:Y:S02]  /*4200*/  FSEL R4, R4, RZ, P0 ;  /* 0x000000ff04047208 */ /* 0x000fe40000000000 */
[----:B------:R-:W-:-:S04]  /*4210*/  FSEL R5, R5, 1.875, P0 ;  /* 0x3ff0000005057808 */ /* 0x000fc80000000000 */
[----:B------:R-:W-:Y:S02]  /*4220*/  DFMA R8, R6, R8, R16 ;  /* 0x000000080608722b */ /* 0x000fe40000000010 */
[----:B------:R-:W-:-:S08]  /*4230*/  DADD R56, R56, R4 ;  /* 0x0000000038387229 */ /* 0x000fd00000000004 */
[----:B------:R-:W-:-:S14]  /*4240*/  DSETP.GTU.AND P0, PT, R56, R8, PT ;  /* 0x000000083800722a */ /* 0x000fdc0003f0c000 */
[----:B------:R-:W-:Y:S05]  /*4250*/  @!P0 BRA `(.L_x_208) ;  /* 0x0000000000108947 */ /* 0x000fea0003800000 */
[----:B------:R-:W-:Y:S01]  /*4260*/  VIADD R46, R46, 0x2 ;  /* 0x000000022e2e7836 */ /* 0x000fe20000000000 */
[----:B------:R-:W-:-:S04]  /*4270*/  DMUL R52, R52, 0.5 ;  /* 0x3fe0000034347828 */ /* 0x000fc80000000000 */
[----:B------:R-:W-:-:S13]  /*4280*/  ISETP.NE.AND P0, PT, R46, 0x14, PT ;  /* 0x000000142e00780c */ /* 0x000fda0003f05270 */
[----:B------:R-:W-:Y:S05]  /*4290*/  @P0 BRA `(.L_x_217) ;  /* 0xfffffff400f40947 */ /* 0x000fea000383ffff */
.L_x_208:
[----:B------:R-:W-:Y:S05]  /*42a0*/  BSYNC.RECONVERGENT B0 ;  /* 0x0000000000007941 */ /* 0x000fea0003800200 */
.L_x_201:
[----:B------:R-:W-:Y:S01]  /*42b0*/  DSETP.NEU.AND P0, PT, R52, RZ, PT ;  /* 0x000000ff3400722a */ /* 0x000fe20003f0d000 */
[----:B------:R-:W-:-:S13]  /*42c0*/  BSSY.RECONVERGENT B7, `(.L_x_218) ;  /* 0x0000010000077945 */ /* 0x000fda0003800200 */
[----:B------:R-:W-:Y:S05]  /*42d0*/  @P0 BRA `(.L_x_219) ;  /* 0x0000000000380947 */ /* 0x000fea0003800000 */
[----:B------:R-:W0:Y:S01]  /*42e0*/  LDCU UR4, c[0x0][0x2f8] ;  /* 0x00005f00ff0477ac */ /* 0x000e220008000800 */
[----:B------:R-:W-:Y:S01]  /*42f0*/  MOV R0, 0x1a8 ;  /* 0x000001a800007802 */ /* 0x000fe20000000f00 */
[----:B------:R-:W-:Y:S02]  /*4300*/  IMAD.MOV.U32 R6, RZ, RZ, R18 ;  /* 0x000000ffff067224 */ /* 0x000fe400078e0012 */
[----:B------:R-:W-:Y:S01]  /*4310*/  IMAD.MOV.U32 R7, RZ, RZ, R19 ;  /* 0x000000ffff077224 */ /* 0x000fe200078e0013 */
[----:B------:R1:W2:Y:S01]  /*4320*/  LDC.64 R8, c[0x4][R0] ;  /* 0x0100000000087b82 */ /* 0x0002a20000000a00 */
[----:B0-----:R-:W-:Y:S01]  /*4330*/  VIADD R3, R18, -UR4 ;  /* 0x8000000412037c36 */ /* 0x001fe20008000000 */
[----:B------:R-:W0:Y:S04]  /*4340*/  LDCU.64 UR4, c[0x4][0x188] ;  /* 0x01003100ff0477ac */ /* 0x000e280008000a00 */
[----:B------:R1:W-:Y:S01]  /*4350*/  STL [R3], R2 ;  /* 0x0000000203007387 */ /* 0x0003e20000100800 */
[----:B0-----:R-:W-:-:S02]  /*4360*/  IMAD.U32 R4, RZ, RZ, UR4 ;  /* 0x00000004ff047e24 */ /* 0x001fc4000f8e00ff */
[----:B-1----:R-:W-:-:S07]  /*4370*/  IMAD.U32 R5, RZ, RZ, UR5 ;  /* 0x00000005ff057e24 */ /* 0x002fce000f8e00ff */
[----:B------:R-:W-:-:S07]  /*4380*/  LEPC R20, `(.L_x_220) ;  /* 0x000000001014794e */ /* 0x000fce0000000000 */
[----:B--2---:R-:W-:Y:S05]  /*4390*/  CALL.ABS.NOINC R8 ;  /* 0x0000000008007343 */ /* 0x004fea0003c00000 */
.L_x_220:
[----:B------:R-:W-:Y:S02]  /*43a0*/  IMAD.MOV.U32 R52, RZ, RZ, -0x2d0e5604 ;  /* 0xd2f1a9fcff347424 */ /* 0x000fe400078e00ff */
[----:B------:R-:W-:-:S07]  /*43b0*/  IMAD.MOV.U32 R53, RZ, RZ, 0x3f50624d ;  /* 0x3f50624dff357424 */ /* 0x000fce00078e00ff */
.L_x_219:
[----:B------:R-:W-:Y:S05]  /*43c0*/  BSYNC.RECONVERGENT B7 ;  /* 0x0000000000077941 */ /* 0x000fea0003800200 */
.L_x_218:
[-C--:B------:R-:W-:Y:S01]  /*43d0*/  DFMA R42, -R42, R52.reuse, R24 ;  /* 0x000000342a2a722b */ /* 0x080fe20000000118 */
[----:B------:R-:W-:Y:S01]  /*43e0*/  BSSY.RECONVERGENT B0, `(.L_x_221) ;  /* 0x000000a000007945 */ /* 0x000fe20003800200 */
[----:B------:R-:W-:Y:S01]  /*43f0*/  DFMA R54, -R44, R52, R26 ;  /* 0x000000342c36722b */ /* 0x000fe2000000011a */
[----:B------:R-:W-:-:S05]  /*4400*/  MOV R0, 0x4480 ;  /* 0x0000448000007802 */ /* 0x000fca0000000f00 */
[----:B------:R-:W-:Y:S02]  /*4410*/  DADD R56, -R24, R42 ;  /* 0x0000000018387229 */ /* 0x000fe4000000012a */
[--C-:B------:R-:W-:Y:S02]  /*4420*/  DFMA R44, R42, R42, R54.reuse ;  /* 0x0000002a2a2c722b */ /* 0x100fe40000000036 */
[----:B------:R-:W-:-:S06]  /*4430*/  DADD R52, -R26, R54 ;  /* 0x000000001a347229 */ /* 0x000fcc0000000136 */
[----:B------:R-:W-:-:S08]  /*4440*/  DADD R44, R44, -11 ;  /* 0xc02600002c2c7429 */ /* 0x000fd00000000000 */
[----:B------:R-:W-:-:S10]  /*4450*/  DADD R8, -RZ, |R44| ;  /* 0x00000000ff087229 */ /* 0x000fd4000000052c */
[----:B------:R-:W-:-:S07]  /*4460*/  IMAD.MOV.U32 R3, RZ, RZ, R9 ;  /* 0x000000ffff037224 */ /* 0x000fce00078e0009 */
[----:B------:R-:W-:Y:S05]  /*4470*/  CALL.REL.NOINC `($_Z14optimizeKernelIN4util10HimmelblauILi2EEELi2ELj256EEvddPdPiS3_S3_iib$__internal_accurate_pow) ;  /* 0x0000001c00007944 */ /* 0x000fea0003c00000 */
[----:B------:R-:W-:Y:S05]  /*4480*/  BSYNC.RECONVERGENT B0 ;  /* 0x0000000000007941 */ /* 0x000fea0003800200 */
.L_x_221:
[----:B------:R-:W-:Y:S01]  /*4490*/  DADD R8, R44, 2 ;  /* 0x400000002c087429 */ /* 0x000fe20000000000 */
[----:B------:R-:W-:Y:S01]  /*44a0*/  BSSY.RECONVERGENT B0, `(.L_x_222) ;  /* 0x0000010000007945 */ /* 0x000fe20003800200 */
[----:B------:R-:W-:Y:S02]  /*44b0*/  DFMA R6, R54, R54, R42 ;  /* 0x000000363606722b */ /* 0x000fe4000000002a */
[----:B------:R-:W-:-:S06]  /*44c0*/  DSETP.NEU.AND P0, PT, R44, RZ, PT ;  /* 0x000000ff2c00722a */ /* 0x000fcc0003f0d000 */
[----:B------:R-:W-:Y:S01]  /*44d0*/  LOP3.LUT R8, R9, 0x7ff00000, RZ, 0xc0, !PT ;  /* 0x7ff0000009087812 */ /* 0x000fe200078ec0ff */
[----:B------:R-:W-:Y:S01]  /*44e0*/  DADD R6, R6, -7 ;  /* 0xc01c000006067429 */ /* 0x000fe20000000000 */
[----:B------:R-:W-:Y:S02]  /*44f0*/  FSEL R58, R4, RZ, P0 ;  /* 0x000000ff043a7208 */ /* 0x000fe40000000000 */
[----:B------:R-:W-:Y:S02]  /*4500*/  ISETP.NE.AND P1, PT, R8, 0x7ff00000, PT ;  /* 0x7ff000000800780c */ /* 0x000fe40003f25270 */
[----:B------:R-:W-:-:S03]  /*4510*/  FSEL R59, R5, RZ, P0 ;  /* 0x000000ff053b7208 */ /* 0x000fc60000000000 */
        /* <DEDUP_REMOVED lines=8> */
.L_x_223:
[----:B------:R-:W-:Y:S05]  /*45a0*/  BSYNC.RECONVERGENT B0 ;  /* 0x0000000000007941 */ /* 0x000fea0003800200 */
.L_x_222:
[----:B------:R-:W-:Y:S01]  /*45b0*/  BSSY.RECONVERGENT B0, `(.L_x_224) ;  /* 0x0000004000007945 */ /* 0x000fe20003800200 */
[----:B------:R-:W-:Y:S01]  /*45c0*/  IMAD.MOV.U32 R3, RZ, RZ, R9 ;  /* 0x000000ffff037224 */ /* 0x000fe200078e0009 */
[----:B------:R-:W-:-:S07]  /*45d0*/  MOV R0, 0x45f0 ;  /* 0x000045f000007802 */ /* 0x000fce0000000f00 */
[----:B------:R-:W-:Y:S05]  /*45e0*/  CALL.REL.NOINC `($_Z14optimizeKernelIN4util10HimmelblauILi2EEELi2ELj256EEvddPdPiS3_S3_iib$__internal_accurate_pow) ;  /* 0x0000001800a47944 */ /* 0x000fea0003c00000 */
[----:B------:R-:W-:Y:S05]  /*45f0*/  BSYNC.RECONVERGENT B0 ;  /* 0x0000000000007941 */ /* 0x000fea0003800200 */
.L_x_224:
[----:B------:R-:W0:Y:S01]  /*4600*/  F2F.F32.F64 R3, R6 ;  /* 0x0000000600037310 */ /* 0x000e220000301000 */
[-C--:B------:R-:W-:Y:S01]  /*4610*/  DMUL R50, RZ, R42.reuse ;  /* 0x0000002aff327228 */ /* 0x080fe20000000000 */
[----:B------:R-:W-:Y:S07]  /*4620*/  BSSY.RECONVERGENT B0, `(.L_x_225) ;  /* 0x00000bc000007945 */ /* 0x000fee0003800200 */
[----:B------:R-:W-:Y:S01]  /*4630*/  DFMA R50, RZ, R42, R50 ;  /* 0x0000002aff32722b */ /* 0x000fe20000000032 */
[C---:B0-----:R-:W-:Y:S01]  /*4640*/  FMUL R0, |R3|.reuse, 16777216 ;  /* 0x4b80000003007820 */ /* 0x041fe20000400200 */
[----:B------:R-:W-:-:S06]  /*4650*/  FSETP.GEU.AND P1, PT, |R3|, 1.175494350822287508e-38, PT ;  /* 0x008000000300780b */ /* 0x000fcc0003f2e200 */
[----:B------:R-:W-:Y:S01]  /*4660*/  DADD R50, R50, 1 ;  /* 0x3ff0000032327429 */ /* 0x000fe20000000000 */
[C---:B------:R-:W-:Y:S02]  /*4670*/  FSETP.GEU.AND P3, PT, R3.reuse, RZ, PT ;  /* 0x000000ff0300720b */ /* 0x040fe40003f6e000 */
[-C--:B------:R-:W-:Y:S02]  /*4680*/  FSEL R0, R0, |R3|.reuse, !P1 ;  /* 0x4000000300007208 */ /* 0x080fe40004800000 */
[----:B------:R-:W-:-:S03]  /*4690*/  FSETP.NAN.AND P2, PT, |R3|, |R3|, PT ;  /* 0x400000030300720b */ /* 0x000fc60003f48200 */
[----:B------:R-:W-:-:S05]  /*46a0*/  VIADD R8, R0, 0xc0cafb0d ;  /* 0xc0cafb0d00087836 */ /* 0x000fca0000000000 */
[----:B------:R-:W-:-:S04]  /*46b0*/  LOP3.LUT R15, R8, 0xff800000, RZ, 0xc0, !PT ;  /* 0xff800000080f7812 */ /* 0x000fc800078ec0ff */
[----:B------:R-:W-:Y:S01]  /*46c0*/  I2FP.F32.S32 R10, R15 ;  /* 0x0000000f000a7245 */ /* 0x000fe20000201400 */
[----:B------:R-:W-:Y:S02]  /*46d0*/  IMAD.IADD R8, R0, 0x1, -R15 ;  /* 0x0000000100087824 */ /* 0x000fe400078e0a0f */
[----:B------:R-:W0:Y:S02]  /*46e0*/  F2F.F32.F64 R0, R44 ;  /* 0x0000002c00007310 */ /* 0x000e240000301000 */
[C---:B------:R-:W-:Y:S01]  /*46f0*/  FADD R14, R8.reuse, 1 ;  /* 0x3f800000080e7421 */ /* 0x040fe20000000000 */
[----:B------:R-:W-:-:S04]  /*4700*/  FADD R12, R8, -1 ;  /* 0xbf800000080c7421 */ /* 0x000fc80000000000 */
[----:B------:R-:W-:Y:S01]  /*4710*/  FADD R11, R12, R12 ;  /* 0x0000000c0c0b7221 */ /* 0x000fe20000000000 */
[----:B------:R-:W1:Y:S01]  /*4720*/  MUFU.RCP R20, R14 ;  /* 0x0000000e00147308 */ /* 0x000e620000001000 */
[C---:B0-----:R-:W-:Y:S01]  /*4730*/  FMUL R9, |R0|.reuse, 16777216 ;  /* 0x4b80000000097820 */ /* 0x041fe20000400200 */
[----:B------:R-:W-:-:S04]  /*4740*/  FSETP.GEU.AND P0, PT, |R0|, 1.175494350822287508e-38, PT ;  /* 0x008000000000780b */ /* 0x000fc80003f0e200 */
[----:B------:R-:W-:Y:S02]  /*4750*/  FSEL R8, R9, |R0|, !P0 ;  /* 0x4000000009087208 */ /* 0x000fe40004000000 */
[----:B------:R-:W-:Y:S02]  /*4760*/  FSEL R9, RZ, -24, P1 ;  /* 0xc1c00000ff097808 */ /* 0x000fe40000800000 */
[----:B------:R-:W-:Y:S01]  /*4770*/  FSETP.NEU.AND P1, PT, R3, 1, PT ;  /* 0x3f8000000300780b */ /* 0x000fe20003f2d000 */
[----:B-1----:R-:W-:Y:S01]  /*4780*/  FMUL R11, R20, R11 ;  /* 0x0000000b140b7220 */ /* 0x002fe20000400000 */
[----:B------:R-:W-:Y:S02]  /*4790*/  VIADD R13, R8, 0xc0cafb0d ;  /* 0xc0cafb0d080d7836 */ /* 0x000fe40000000000 */
[----:B------:R-:W-:Y:S01]  /*47a0*/  FFMA R14, R10, 1.1920928955078125e-07, R9 ;  /* 0x340000000a0e7823 */ /* 0x000fe20000000009 */
[----:B------:R-:W-:Y:S02]  /*47b0*/  IMAD.MOV.U32 R10, RZ, RZ, 0x3a2c32e4 ;  /* 0x3a2c32e4ff0a7424 */ /* 0x000fe400078e00ff */
[----:B------:R-:W-:Y:S01]  /*47c0*/  FADD R21, R12, -R11 ;  /* 0x8000000b0c157221 */ /* 0x000fe20000000000 */
[----:B------:R-:W-:Y:S01]  /*47d0*/  FMUL R15, R11, R11 ;  /* 0x0000000b0b0f7220 */ /* 0x000fe20000400000 */
[----:B------:R-:W-:-:S02]  /*47e0*/  LOP3.LUT R13, R13, 0xff800000, RZ, 0xc0, !PT ;  /* 0xff8000000d0d7812 */ /* 0x000fc400078ec0ff */
[----:B------:R-:W-:-:S03]  /*47f0*/  FADD R21, R21, R21 ;  /* 0x0000001515157221 */ /* 0x000fc60000000000 */
[----:B------:R-:W-:Y:S02]  /*4800*/  IMAD.IADD R9, R8, 0x1, -R13 ;  /* 0x0000000108097824 */ /* 0x000fe400078e0a0d */
[----:B------:R-:W-:Y:S01]  /*4810*/  FFMA R21, R12, -R11, R21 ;  /* 0x8000000b0c157223 */ /* 0x000fe20000000015 */
[----:B------:R-:W-:Y:S01]  /*4820*/  FFMA R8, R11, 1.4426950216293334961, R14 ;  /* 0x3fb8aa3b0b087823 */ /* 0x000fe2000000000e */
[----:B------:R-:W-:Y:S01]  /*4830*/  I2FP.F32.S32 R13, R13 ;  /* 0x0000000d000d7245 */ /* 0x000fe20000201400 */
[----:B------:R-:W-:Y:S01]  /*4840*/  FADD R12, R9, 1 ;  /* 0x3f800000090c7421 */ /* 0x000fe20000000000 */
[----:B------:R-:W-:Y:S01]  /*4850*/  FMUL R21, R20, R21 ;  /* 0x0000001514157220 */ /* 0x000fe20000400000 */
[----:B------:R-:W-:Y:S01]  /*4860*/  FFMA R20, R15, R10, 0.0032181653659790754318 ;  /* 0x3b52e7db0f147423 */ /* 0x000fe2000000000a */
[----:B------:R-:W-:-:S03]  /*4870*/  FADD R14, R14, -R8 ;  /* 0x800000080e0e7221 */ /* 0x000fc60000000000 */
[----:B------:R-:W-:Y:S01]  /*4880*/  FFMA R20, R15, R20, 0.018033718690276145935 ;  /* 0x3c93bb730f147423 */ /* 0x000fe20000000014 */
[----:B------:R-:W0:Y:S01]  /*4890*/  MUFU.RCP R12, R12 ;  /* 0x0000000c000c7308 */ /* 0x000e220000001000 */
[----:B------:R-:W-:Y:S02]  /*48a0*/  FFMA R14, R11, 1.4426950216293334961, R14 ;  /* 0x3fb8aa3b0b0e7823 */ /* 0x000fe4000000000e */
[----:B------:R-:W-:Y:S02]  /*48b0*/  FFMA R20, R15, R20, 0.12022458761930465698 ;  /* 0x3df6384f0f147423 */ /* 0x000fe40000000014 */
[----:B------:R-:W-:Y:S02]  /*48c0*/  FFMA R14, R21, 1.4426950216293334961, R14 ;  /* 0x3fb8aa3b150e7823 */ /* 0x000fe4000000000e */
[----:B------:R-:W-:Y:S01]  /*48d0*/  FMUL R46, R15, R20 ;  /* 0x000000140f2e7220 */ /* 0x000fe20000400000 */
[----:B------:R-:W-:Y:S01]  /*48e0*/  FADD R20, R9, -1 ;  /* 0xbf80000009147421 */ /* 0x000fe20000000000 */
[----:B------:R-:W-:-:S02]  /*48f0*/  FFMA R14, R11, 1.9251366722983220825e-08, R14 ;  /* 0x32a55e340b0e7823 */ /* 0x000fc4000000000e */
[----:B------:R-:W-:Y:S01]  /*4900*/  FMUL R15, R46, 3 ;  /* 0x404000002e0f7820 */ /* 0x000fe20000400000 */
[----:B------:R-:W-:-:S03]  /*4910*/  FADD R9, R20, R20 ;  /* 0x0000001414097221 */ /* 0x000fc60000000000 */
[----:B------:R-:W-:Y:S01]  /*4920*/  FFMA R48, R21, R15, R14 ;  /* 0x0000000f15307223 */ /* 0x000fe2000000000e */
[----:B------:R-:W-:Y:S01]  /*4930*/  FSEL R14, RZ, -24, P0 ;  /* 0xc1c00000ff0e7808 */ /* 0x000fe20000000000 */
[----:B0-----:R-:W-:Y:S02]  /*4940*/  FMUL R9, R12, R9 ;  /* 0x000000090c097220 */ /* 0x001fe40000400000 */
[----:B------:R-:W-:Y:S02]  /*4950*/  FFMA R11, R11, R46, R48 ;  /* 0x0000002e0b0b7223 */ /* 0x000fe40000000030 */
[----:B------:R-:W-:Y:S01]  /*4960*/  FADD R21, R20, -R9 ;  /* 0x8000000914157221 */ /* 0x000fe20000000000 */
[-C--:B------:R-:W-:Y:S01]  /*4970*/  FMUL R15, R9, R9.reuse ;  /* 0x00000009090f7220 */ /* 0x080fe20000400000 */
[----:B------:R-:W-:Y:S01]  /*4980*/  FFMA R14, R13, 1.1920928955078125e-07, R14 ;  /* 0x340000000d0e7823 */ /* 0x000fe2000000000e */
[C---:B------:R-:W-:Y:S01]  /*4990*/  FADD R49, R8.reuse, R11 ;  /* 0x0000000b08317221 */ /* 0x040fe20000000000 */
[----:B------:R-:W-:Y:S01]  /*49a0*/  FADD R21, R21, R21 ;  /* 0x0000001515157221 */ /* 0x000fe20000000000 */
[----:B------:R-:W-:Y:S01]  /*49b0*/  FFMA R46, R15, R10, 0.0032181653659790754318 ;  /* 0x3b52e7db0f2e7423 */ /* 0x000fe2000000000a */
[----:B------:R-:W-:Y:S01]  /*49c0*/  FFMA R10, R9, 1.4426950216293334961, R14 ;  /* 0x3fb8aa3b090a7823 */ /* 0x000fe2000000000e */
[----:B------:R-:W-:Y:S01]  /*49d0*/  FADD R8, -R8, R49 ;  /* 0x0000003108087221 */ /* 0x000fe20000000100 */
[----:B------:R-:W-:Y:S01]  /*49e0*/  FFMA R21, R20, -R9, R21 ;  /* 0x8000000914157223 */ /* 0x000fe20000000015 */
[----:B------:R-:W-:Y:S01]  /*49f0*/  FFMA R46, R15, R46, 0.018033718690276145935 ;  /* 0x3c93bb730f2e7423 */ /* 0x000fe2000000002e */
[----:B------:R-:W-:Y:S01]  /*4a00*/  FADD R14, R14, -R10 ;  /* 0x8000000a0e0e7221 */ /* 0x000fe20000000000 */
[----:B------:R-:W-:Y:S01]  /*4a10*/  FADD R8, R11, -R8 ;  /* 0x800000080b087221 */ /* 0x000fe20000000000 */
[----:B------:R-:W-:Y:S01]  /*4a20*/  FMUL R21, R12, R21 ;  /* 0x000000150c157220 */ /* 0x000fe20000400000 */
[----:B------:R-:W-:Y:S01]  /*4a30*/  FFMA R46, R15, R46, 0.12022458761930465698 ;  /* 0x3df6384f0f2e7423 */ /* 0x000fe2000000002e */
[----:B------:R-:W-:Y:S01]  /*4a40*/  FFMA R14, R9, 1.4426950216293334961, R14 ;  /* 0x3fb8aa3b090e7823 */ /* 0x000fe2000000000e */
[----:B------:R-:W-:-:S02]  /*4a50*/  FMUL R12, R49, 1 ;  /* 0x3f800000310c7820 */ /* 0x000fc40000400000 */
[----:B------:R-:W-:Y:S01]  /*4a60*/  FMUL R46, R15, R46 ;  /* 0x0000002e0f2e7220 */ /* 0x000fe20000400000 */
[----:B------:R-:W-:Y:S01]  /*4a70*/  FFMA R14, R21, 1.4426950216293334961, R14 ;  /* 0x3fb8aa3b150e7823 */ /* 0x000fe2000000000e */
[----:B------:R-:W0:Y:S01]  /*4a80*/  FRND R13, R12 ;  /* 0x0000000c000d7307 */ /* 0x000e220000201000 */
[----:B------:R-:W-:Y:S01]  /*4a90*/  FADD R49, R49, -R12 ;  /* 0x8000000c31317221 */ /* 0x000fe20000000000 */
[----:B------:R-:W-:Y:S01]  /*4aa0*/  FMUL R15, R46, 3 ;  /* 0x404000002e0f7820 */ /* 0x000fe20000400000 */
[----:B------:R-:W-:Y:S01]  /*4ab0*/  FFMA R14, R9, 1.9251366722983220825e-08, R14 ;  /* 0x32a55e34090e7823 */ /* 0x000fe2000000000e */
[----:B------:R-:W-:Y:S01]  /*4ac0*/  FSETP.GT.AND P4, PT, |R12|, 152, PT ;  /* 0x431800000c00780b */ /* 0x000fe20003f84200 */
[----:B------:R-:W-:Y:S01]  /*4ad0*/  FADD R8, R8, R49 ;  /* 0x0000003108087221 */ /* 0x000fe20000000000 */
[----:B------:R-:W-:Y:S01]  /*4ae0*/  FSETP.GEU.AND P6, PT, R12, RZ, PT ;  /* 0x000000ff0c00720b */ /* 0x000fe20003fce000 */
[----:B------:R-:W-:Y:S01]  /*4af0*/  FFMA R14, R21, R15, R14 ;  /* 0x0000000f150e7223 */ /* 0x000fe2000000000e */
[----:B------:R-:W-:Y:S03]  /*4b00*/  F2I.NTZ R20, R12 ;  /* 0x0000000c00147305 */ /* 0x000fe60000203100 */
[----:B------:R-:W-:Y:S01]  /*4b10*/  FFMA R11, R9, R46, R14 ;  /* 0x0000002e090b7223 */ /* 0x000fe2000000000e */
[----:B------:R-:W-:-:S02]  /*4b20*/  IMAD.MOV.U32 R9, RZ, RZ, 0x391fcb8e ;  /* 0x391fcb8eff097424 */ /* 0x000fc400078e00ff */
[----:B0-----:R-:W-:Y:S01]  /*4b30*/  FADD R21, R12, -R13 ;  /* 0x8000000d0c157221 */ /* 0x001fe20000000000 */
[----:B------:R-:W-:Y:S01]  /*4b40*/  FADD R15, R10, R11 ;  /* 0x0000000b0a0f7221 */ /* 0x000fe20000000000 */
[----:B------:R-:W-:Y:S02]  /*4b50*/  FSETP.GT.AND P0, PT, R13, RZ, PT ;  /* 0x000000ff0d00720b */ /* 0x000fe40003f04000 */
[----:B------:R-:W-:Y:S01]  /*4b60*/  FADD R14, R8, R21 ;  /* 0x00000015080e7221 */ /* 0x000fe20000000000 */
[----:B------:R-:W-:Y:S01]  /*4b70*/  FMUL R8, R15, 1 ;  /* 0x3f8000000f087820 */ /* 0x000fe20000400000 */
[----:B------:R-:W-:Y:S01]  /*4b80*/  FADD R10, -R10, R15 ;  /* 0x0000000f0a0a7221 */ /* 0x000fe20000000100 */
[----:B------:R-:W-:Y:S01]  /*4b90*/  SEL R13, RZ, 0x83000000, P0 ;  /* 0x83000000ff0d7807 */ /* 0x000fe20000000000 */
[C---:B------:R-:W-:Y:S01]  /*4ba0*/  FFMA R49, R14.reuse, R9, 0.0013391353422775864601 ;  /* 0x3aaf85ed0e317423 */ /* 0x040fe20000000009 */
[----:B------:R-:W0:Y:S01]  /*4bb0*/  FRND R21, R8 ;  /* 0x0000000800157307 */ /* 0x000e220000201000 */
[----:B------:R-:W-:Y:S01]  /*4bc0*/  FADD R10, R11, -R10 ;  /* 0x8000000a0b0a7221 */ /* 0x000fe20000000000 */
[----:B------:R-:W-:Y:S01]  /*4bd0*/  FADD R15, R15, -R8 ;  /* 0x800000080f0f7221 */ /* 0x000fe20000000000 */
[----:B------:R-:W-:Y:S01]  /*4be0*/  FFMA R49, R14, R49, 0.0096188392490148544312 ;  /* 0x3c1d98560e317423 */ /* 0x000fe20000000031 */
[----:B------:R-:W-:-:S02]  /*4bf0*/  FSETP.NEU.AND P0, PT, |R3|, +INF , PT ;  /* 0x7f8000000300780b */ /* 0x000fc40003f0d200 */
[----:B------:R-:W-:Y:S01]  /*4c00*/  FADD R10, R10, R15 ;  /* 0x0000000f0a0a7221 */ /* 0x000fe20000000000 */
[C---:B------:R-:W-:Y:S01]  /*4c10*/  FFMA R49, R14.reuse, R49, 0.055503588169813156128 ;  /* 0x3d6357bb0e317423 */ /* 0x040fe20000000031 */
[C---:B------:R-:W-:Y:S01]  /*4c20*/  FADD R15, R3.reuse, R3 ;  /* 0x00000003030f7221 */ /* 0x040fe20000000000 */
[----:B------:R-:W-:Y:S02]  /*4c30*/  FSETP.EQ.OR P0, PT, R3, RZ, !P0 ;  /* 0x000000ff0300720b */ /* 0x000fe40004702400 */
[----:B------:R-:W-:Y:S01]  /*4c40*/  FFMA R49, R14, R49, 0.24022644758224487305 ;  /* 0x3e75fdec0e317423 */ /* 0x000fe20000000031 */
[----:B0-----:R-:W-:-:S03]  /*4c50*/  FADD R11, R8, -R21 ;  /* 0x80000015080b7221 */ /* 0x001fc60000000000 */
[----:B------:R-:W-:Y:S01]  /*4c60*/  FFMA R49, R14, R49, 0.69314718246459960938 ;  /* 0x3f3172180e317423 */ /* 0x000fe20000000031 */
[----:B------:R-:W-:Y:S01]  /*4c70*/  FSETP.GT.AND P5, PT, R21, RZ, PT ;  /* 0x000000ff1500720b */ /* 0x000fe20003fa4000 */
[----:B------:R-:W-:Y:S01]  /*4c80*/  FADD R21, R0, 1 ;  /* 0x3f80000000157421 */ /* 0x000fe20000000000 */
[----:B------:R-:W-:Y:S01]  /*4c90*/  FADD R10, R10, R11 ;  /* 0x0000000b0a0a7221 */ /* 0x000fe20000000000 */
[----:B------:R-:W-:Y:S01]  /*4ca0*/  FFMA R49, R14, R49, 1 ;  /* 0x3f8000000e317423 */ /* 0x000fe20000000031 */
[----:B------:R-:W-:Y:S01]  /*4cb0*/  VIADD R14, R13, 0x7f000000 ;  /* 0x7f0000000d0e7836 */ /* 0x000fe20000000000 */
[----:B------:R-:W0:Y:S01]  /*4cc0*/  F2I.NTZ R11, R8 ;  /* 0x00000008000b7305 */ /* 0x000e220000203100 */
[----:B------:R-:W-:Y:S01]  /*4cd0*/  FFMA R9, R10, R9, 0.0013391353422775864601 ;  /* 0x3aaf85ed0a097423 */ /* 0x000fe20000000009 */
[----:B------:R-:W-:Y:S02]  /*4ce0*/  IMAD R13, R20, 0x800000, -R13 ;  /* 0x00800000140d7824 */ /* 0x000fe400078e0a0d */
[----:B------:R-:W-:Y:S01]  /*4cf0*/  FMUL R14, R49, R14 ;  /* 0x0000000e310e7220 */ /* 0x000fe20000400000 */
[----:B------:R-:W-:Y:S01]  /*4d00*/  FADD R20, R3, 1 ;  /* 0x3f80000003147421 */ /* 0x000fe20000000000 */
[----:B------:R-:W-:Y:S01]  /*4d10*/  FFMA R9, R10, R9, 0.0096188392490148544312 ;  /* 0x3c1d98560a097423 */ /* 0x000fe20000000009 */
[----:B------:R-:W-:Y:S01]  /*4d20*/  SEL R12, RZ, 0x83000000, P5 ;  /* 0x83000000ff0c7807 */ /* 0x000fe20002800000 */
[----:B------:R-:W-:Y:S01]  /*4d30*/  FMUL R13, R14, R13 ;  /* 0x0000000d0e0d7220 */ /* 0x000fe20000400000 */
[----:B------:R-:W-:Y:S01]  /*4d40*/  @P4 FSEL R13, RZ, +INF , !P6 ;  /* 0x7f800000ff0d4808 */ /* 0x000fe20007000000 */
[----:B------:R-:W-:Y:S01]  /*4d50*/  FFMA R9, R10, R9, 0.055503588169813156128 ;  /* 0x3d6357bb0a097423 */ /* 0x000fe20000000009 */
[----:B------:R-:W-:-:S02]  /*4d60*/  FSEL R3, R20, R15, P2 ;  /* 0x0000000f14037208 */ /* 0x000fc40001000000 */
[----:B------:R-:W-:Y:S01]  /*4d70*/  FSETP.GEU.AND P5, PT, R8, RZ, PT ;  /* 0x000000ff0800720b */ /* 0x000fe20003fae000 */
[----:B------:R-:W-:Y:S01]  /*4d80*/  FFMA R9, R10, R9, 0.24022644758224487305 ;  /* 0x3e75fdec0a097423 */ /* 0x000fe20000000009 */
[----:B------:R-:W-:Y:S01]  /*4d90*/  FSETP.GEU.AND P4, PT, R0, RZ, PT ;  /* 0x000000ff0000720b */ /* 0x000fe20003f8e000 */
[----:B0-----:R-:W-:Y:S01]  /*4da0*/  IMAD R14, R11, 0x800000, -R12 ;  /* 0x008000000b0e7824 */ /* 0x001fe200078e0a0c */
[----:B------:R-:W-:Y:S01]  /*4db0*/  FSEL R11, R3, 1, P1 ;  /* 0x3f800000030b7808 */ /* 0x000fe20000800000 */
[----:B------:R-:W-:Y:S01]  /*4dc0*/  FFMA R9, R10, R9, 0.69314718246459960938 ;  /* 0x3f3172180a097423 */ /* 0x000fe20000000009 */
[----:B------:R-:W-:-:S03]  /*4dd0*/  VIADD R12, R12, 0x7f000000 ;  /* 0x7f0000000c0c7836 */ /* 0x000fc60000000000 */
[----:B------:R-:W-:Y:S01]  /*4de0*/  FFMA R9, R10, R9, 1 ;  /* 0x3f8000000a097423 */ /* 0x000fe20000000009 */
[----:B------:R-:W-:Y:S02]  /*4df0*/  FSEL R10, R13, -R13, P3 ;  /* 0x8000000d0d0a7208 */ /* 0x000fe40001800000 */
[----:B------:R-:W-:Y:S01]  /*4e00*/  FSETP.GT.AND P3, PT, |R8|, 152, PT ;  /* 0x431800000800780b */ /* 0x000fe20003f64200 */
[----:B------:R-:W-:Y:S01]  /*4e10*/  FMUL R9, R9, R12 ;  /* 0x0000000c09097220 */ /* 0x000fe20000400000 */
[-C--:B------:R-:W-:Y:S02]  /*4e20*/  FSEL R12, R11, R10.reuse, P0 ;  /* 0x0000000a0b0c7208 */ /* 0x080fe40000000000 */
[----:B------:R-:W-:Y:S01]  /*4e30*/  FSEL R15, R15, R10, P0 ;  /* 0x0000000a0f0f7208 */ /* 0x000fe20000000000 */
[----:B------:R-:W-:Y:S01]  /*4e40*/  FMUL R3, R9, R14 ;  /* 0x0000000e09037220 */ /* 0x000fe20000400000 */
[----:B------:R-:W-:Y:S01]  /*4e50*/  @P1 FSEL R11, R11, R12, P2 ;  /* 0x0000000c0b0b1208 */ /* 0x000fe20001000000 */
[----:B------:R-:W-:Y:S01]  /*4e60*/  DMUL R12, RZ, R54 ;  /* 0x00000036ff0c7228 */ /* 0x000fe20000000000 */
[----:B------:R-:W-:-:S02]  /*4e70*/  FSETP.NEU.AND P0, PT, |R0|, +INF , PT ;  /* 0x7f8000000000780b */ /* 0x000fc40003f0d200 */
[----:B------:R-:W-:Y:S01]  /*4e80*/  FSEL R10, R20, R15, P2 ;  /* 0x0000000f140a7208 */ /* 0x000fe20001000000 */
[----:B------:R-:W0:Y:S01]  /*4e90*/  F2F.F64.F32 R8, R11 ;  /* 0x0000000b00087310 */ /* 0x000e220000201800 */
[C---:B------:R-:W-:Y:S01]  /*4ea0*/  FADD R20, R0.reuse, R0 ;  /* 0x0000000000147221 */ /* 0x040fe20000000000 */
[----:B------:R-:W-:Y:S01]  /*4eb0*/  @P3 FSEL R3, RZ, +INF , !P5 ;  /* 0x7f800000ff033808 */ /* 0x000fe20006800000 */
[----:B------:R-:W-:Y:S01]  /*4ec0*/  DADD R14, R54, R54 ;  /* 0x00000000360e7229 */ /* 0x000fe20000000036 */
[----:B------:R-:W-:Y:S01]  /*4ed0*/  FSETP.EQ.OR P0, PT, R0, RZ, !P0 ;  /* 0x000000ff0000720b */ /* 0x000fe20004702400 */
[----:B------:R-:W-:Y:S01]  /*4ee0*/  DFMA R12, RZ, R54, R12 ;  /* 0x00000036ff0c722b */ /* 0x000fe2000000000c */
[----:B------:R-:W-:Y:S01]  /*4ef0*/  FSEL R3, R3, -R3, P4 ;  /* 0x8000000303037208 */ /* 0x000fe20002000000 */
[----:B------:R-:W-:Y:S01]  /*4f00*/  DSETP.NEU.AND P3, PT, R44, 1, PT ;  /* 0x3ff000002c00742a */ /* 0x000fe20003f6d000 */
[----:B------:R-:W-:Y:S02]  /*4f10*/  FSEL R10, R10, 1, P1 ;  /* 0x3f8000000a0a7808 */ /* 0x000fe40000800000 */
[C---:B------:R-:W-:Y:S01]  /*4f20*/  FSETP.NEU.AND P2, PT, R0.reuse, 1, PT ;  /* 0x3f8000000000780b */ /* 0x040fe20003f4d000 */
[----:B------:R-:W-:Y:S01]  /*4f30*/  DADD R14, RZ, R14 ;  /* 0x00000000ff0e7229 */ /* 0x000fe2000000000e */
[----:B------:R-:W-:Y:S01]  /*4f40*/  FSETP.NAN.AND P1, PT, |R0|, |R0|, PT ;  /* 0x400000000000720b */ /* 0x000fe20003f28200 */
[----:B------:R-:W-:Y:S01]  /*4f50*/  DADD R12, R12, 1 ;  /* 0x3ff000000c0c7429 */ /* 0x000fe20000000000 */
[----:B------:R-:W-:Y:S01]  /*4f60*/  FSEL R0, R20, R3, P0 ;  /* 0x0000000314007208 */ /* 0x000fe20000000000 */
[----:B------:R-:W1:Y:S01]  /*4f70*/  F2F.F64.F32 R10, R10 ;  /* 0x0000000a000a7310 */ /* 0x000e620000201800 */
[----:B------:R-:W-:-:S02]  /*4f80*/  FSEL R46, R21, R20, P1 ;  /* 0x00000014152e7208 */ /* 0x000fc40000800000 */
[----:B------:R-:W-:Y:S01]  /*4f90*/  FSEL R0, R21, R0, P1 ;  /* 0x0000000015007208 */ /* 0x000fe20000800000 */
[----:B0-----:R-:W-:Y:S01]  /*4fa0*/  DADD R20, R8, R8 ;  /* 0x0000000008147229 */ /* 0x001fe20000000008 */
[----:B------:R-:W-:Y:S02]  /*4fb0*/  FSEL R46, R46, 1, P2 ;  /* 0x3f8000002e2e7808 */ /* 0x000fe40001000000 */
[----:B------:R-:W-:Y:S02]  /*4fc0*/  FSEL R0, R0, 1, P2 ;  /* 0x3f80000000007808 */ /* 0x000fe40001000000 */
[C---:B------:R-:W-:Y:S01]  /*4fd0*/  FSEL R3, R46.reuse, R3, P0 ;  /* 0x000000032e037208 */ /* 0x040fe20000000000 */
[----:B------:R-:W-:Y:S01]  /*4fe0*/  DSETP.NEU.AND P0, PT, R6, RZ, PT ;  /* 0x000000ff0600722a */ /* 0x000fe20003f0d000 */
[----:B------:R-:W0:Y:S01]  /*4ff0*/  F2F.F64.F32 R8, R0 ;  /* 0x0000000000087310 */ /* 0x000e220000201800 */
[----:B------:R-:W-:Y:S01]  /*5000*/  DMUL R14, R14, R20 ;  /* 0x000000140e0e7228 */ /* 0x000fe20000000000 */
[----:B------:R-:W-:Y:S01]  /*5010*/  @P2 FSEL R46, R46, R3, P1 ;  /* 0x000000032e2e2208 */ /* 0x000fe20000800000 */
[----:B------:R-:W-:Y:S01]  /*5020*/  DADD R20, R42, R42 ;  /* 0x000000002a147229 */ /* 0x000fe2000000002a */
[----:B------:R-:W-:Y:S01]  /*5030*/  FSEL R44, R58, RZ, P3 ;  /* 0x000000ff3a2c7208 */ /* 0x000fe20001800000 */
[----:B-1----:R-:W-:Y:S01]  /*5040*/  DADD R48, R10, R10 ;  /* 0x000000000a307229 */ /* 0x002fe2000000000a */
[----:B------:R-:W-:Y:S01]  /*5050*/  FSEL R4, R4, RZ, P0 ;  /* 0x000000ff04047208 */ /* 0x000fe20000000000 */
[----:B------:R-:W-:Y:S01]  /*5060*/  DSETP.NEU.AND P2, PT, R6, 1, PT ;  /* 0x3ff000000600742a */ /* 0x000fe20003f4d000 */
[----:B------:R-:W1:Y:S01]  /*5070*/  F2F.F64.F32 R10, R46 ;  /* 0x0000002e000a7310 */ /* 0x000e620000201800 */
[----:B------:R-:W-:-:S02]  /*5080*/  FSEL R5, R5, RZ, P0 ;  /* 0x000000ff05057208 */ /* 0x000fc40000000000 */
[----:B------:R-:W-:Y:S01]  /*5090*/  DADD R20, RZ, R20 ;  /* 0x00000000ff147229 */ /* 0x000fe20000000014 */
[----:B------:R-:W-:Y:S01]  /*50a0*/  FSEL R45, R59, 1.875, P3 ;  /* 0x3ff000003b2d7808 */ /* 0x000fe20001800000 */
[----:B------:R-:W-:Y:S02]  /*50b0*/  DMUL R12, R12, R48 ;  /* 0x000000300c0c7228 */ /* 0x000fe40000000000 */
[----:B0-----:R-:W-:-:S08]  /*50c0*/  DADD R8, R8, R8 ;  /* 0x0000000008087229 */ /* 0x001fd00000000008 */
[----:B------:R-:W-:Y:S02]  /*50d0*/  DFMA R8, R20, R8, R12 ;  /* 0x000000081408722b */ /* 0x000fe4000000000c */
[----:B------:R-:W-:Y:S02]  /*50e0*/  DADD R20, R6, 2 ;  /* 0x4000000006147429 */ /* 0x000fe40000000000 */
[----:B-1----:R-:W-:-:S04]  /*50f0*/  DADD R10, R10, R10 ;  /* 0x000000000a0a7229 */ /* 0x002fc8000000000a */
[----:B------:R-:W-:-:S04]  /*5100*/  DADD R12, -R30, R8 ;  /* 0x000000001e0c7229 */ /* 0x000fc80000000108 */
[----:B------:R-:W-:Y:S01]  /*5110*/  LOP3.LUT R0, R21, 0x7ff00000, RZ, 0xc0, !PT ;  /* 0x7ff0000015007812 */ /* 0x000fe200078ec0ff */
[----:B------:R-:W-:-:S03]  /*5120*/  DFMA R14, R50, R10, R14 ;  /* 0x0000000a320e722b */ /* 0x000fc6000000000e */
[----:B------:R-:W-:Y:S01]  /*5130*/  ISETP.NE.AND P1, PT, R0, 0x7ff00000, PT ;  /* 0x7ff000000000780c */ /* 0x000fe20003f25270 */
[----:B------:R-:W-:-:S04]  /*5140*/  DFMA R20, R56, R12, RZ ;  /* 0x0000000c3814722b */ /* 0x000fc800000000ff */
[----:B------:R-:W-:-:S08]  /*5150*/  DADD R10, -R32, R14 ;  /* 0x00000000200a7229 */ /* 0x000fd0000000010e */
[----:B------:R-:W-:Y:S01]  /*5160*/  DFMA R20, R52, R10, R20 ;  /* 0x0000000a3414722b */ /* 0x000fe20000000014 */
[----:B------:R-:W-:Y:S10]  /*5170*/  @P1 BRA `(.L_x_226) ;  /* 0x0000000000181947 */ /* 0x000ff40003800000 */
[----:B------:R-:W-:-:S14]  /*5180*/  DSETP.NAN.AND P0, PT, R6, R6, PT ;  /* 0x000000060600722a */ /* 0x000fdc0003f08000 */
[----:B------:R-:W-:Y:S01]  /*5190*/  @P0 DADD R4, R6, 2 ;  /* 0x4000000006040429 */ /* 0x000fe20000000000 */
[----:B------:R-:W-:Y:S10]  /*51a0*/  @P0 BRA `(.L_x_226) ;  /* 0x00000000000c0947 */ /* 0x000ff40003800000 */
[----:B------:R-:W-:-:S14]  /*51b0*/  DSETP.NEU.AND P0, PT, |R6|, +INF , PT ;  /* 0x7ff000000600742a */ /* 0x000fdc0003f0d200 */
[----:B------:R-:W-:Y:S02]  /*51c0*/  @!P0 IMAD.MOV.U32 R4, RZ, RZ, 0x0 ;  /* 0x00000000ff048424 */ /* 0x000fe400078e00ff */
[----:B------:R-:W-:-:S07]  /*51d0*/  @!P0 IMAD.MOV.U32 R5, RZ, RZ, 0x7ff00000 ;  /* 0x7ff00000ff058424 */ /* 0x000fce00078e00ff */
.L_x_226:
[----:B------:R-:W-:Y:S05]  /*51e0*/  BSYNC.RECONVERGENT B0 ;  /* 0x0000000000007941 */ /* 0x000fea0003800200 */
.L_x_225:
[----:B------:R-:W-:Y:S01]  /*51f0*/  UMOV UR4, 0x86a12b9b ;  /* 0x86a12b9b00047882 */ /* 0x000fe20000000000 */
[----:B------:R-:W-:Y:S01]  /*5200*/  UMOV UR5, 0x3d06849b ;  /* 0x3d06849b00057882 */ /* 0x000fe20000000000 */
[----:B------:R-:W-:Y:S01]  /*5210*/  FSEL R4, R4, RZ, P2 ;  /* 0x000000ff04047208 */ /* 0x000fe20001000000 */
[----:B------:R-:W-:Y:S01]  /*5220*/  DSETP.GEU.AND P0, PT, |R20|, UR4, PT ;  /* 0x0000000414007e2a */ /* 0x000fe2000bf0e200 */
[----:B------:R-:W-:Y:S01]  /*5230*/  FSEL R5, R5, 1.875, P2 ;  /* 0x3ff0000005057808 */ /* 0x000fe20001000000 */
[----:B------:R-:W-:Y:S05]  /*5240*/  BSSY.RECONVERGENT B0, `(.L_x_227) ;  /* 0x0000034000007945 */ /* 0x000fea0003800200 */
[----:B------:R-:W-:-:S07]  /*5250*/  DADD R4, R44, R4 ;  /* 0x000000002c047229 */ /* 0x000fce0000000004 */
[----:B------:R-:W-:Y:S05]  /*5260*/  @!P0 BRA `(.L_x_228) ;  /* 0x0000000000c48947 */ /* 0x000fea0003800000 */
[----:B------:R-:W0:Y:S01]  /*5270*/  MUFU.RCP64H R7, R21 ;  /* 0x0000001500077308 */ /* 0x000e220000001800 */
[----:B------:R-:W-:Y:S01]  /*5280*/  VIADD R6, R21, 0x300402 ;  /* 0x0030040215067836 */ /* 0x000fe20000000000 */
[----:B------:R-:W-:Y:S04]  /*5290*/  BSSY.RECONVERGENT B1, `(.L_x_229) ;  /* 0x000000c000017945 */ /* 0x000fe80003800200 */
[----:B------:R-:W-:Y:S01]  /*52a0*/  FSETP.GEU.AND P0, PT, |R6|, 5.8789094863358348022e-39, PT ;  /* 0x004004020600780b */ /* 0x000fe20003f0e200 */
[----:B0-----:R-:W-:-:S08]  /*52b0*/  DFMA R44, -R20, R6, 1 ;  /* 0x3ff00000142c742b */ /* 0x001fd00000000106 */
[----:B------:R-:W-:-:S08]  /*52c0*/  DFMA R44, R44, R44, R44 ;  /* 0x0000002c2c2c722b */ /* 0x000fd0000000002c */
[----:B------:R-:W-:-:S08]  /*52d0*/  DFMA R44, R6, R44, R6 ;  /* 0x0000002c062c722b */ /* 0x000fd00000000006 */
[----:B------:R-:W-:-:S08]  /*52e0*/  DFMA R48, -R20, R44, 1 ;  /* 0x3ff000001430742b */ /* 0x000fd0000000012c */
[----:B------:R-:W-:Y:S01]  /*52f0*/  DFMA R44, R44, R48, R44 ;  /* 0x000000302c2c722b */ /* 0x000fe2000000002c */
[----:B------:R-:W-:Y:S10]  /*5300*/  @P0 BRA `(.L_x_230) ;  /* 0x0000000000100947 */ /* 0x000ff40003800000 */
[----:B------:R-:W-:-:S05]  /*5310*/  LOP3.LUT R0, R21, 0x7fffffff, RZ, 0xc0, !PT ;  /* 0x7fffffff15007812 */ /* 0x000fca00078ec0ff */
[----:B------:R-:W-:Y:S01]  /*5320*/  VIADD R44, R0, 0xfff00000 ;  /* 0xfff00000002c7836 */ /* 0x000fe20000000000 */
[----:B------:R-:W-:-:S07]  /*5330*/  MOV R0, 0x5350 ;  /* 0x0000535000007802 */ /* 0x000fce0000000f00 */
[----:B------:R-:W-:Y:S05]  /*5340*/  CALL.REL.NOINC `($__internal_0_$__cuda_sm20_dblrcp_rn_slowpath_v3) ;  /* 0x0000000400e07944 */ /* 0x000fea0003c00000 */
.L_x_230:
[----:B------:R-:W-:Y:S05]  /*5350*/  BSYNC.RECONVERGENT B1 ;  /* 0x0000000000017941 */ /* 0x000fea0003800200 */
.L_x_229:
[-C--:B------:R-:W-:Y:S02]  /*5360*/  DMUL R6, R12, R44.reuse ;  /* 0x0000002c0c067228 */ /* 0x080fe40000000000 */
[----:B------:R-:W-:-:S06]  /*5370*/  DMUL R48, R10, R44 ;  /* 0x0000002c0a307228 */ /* 0x000fcc0000000000 */
[-C--:B------:R-:W-:Y:S02]  /*5380*/  DFMA R20, R52, -R6.reuse, RZ ;  /* 0x800000063414722b */ /* 0x080fe400000000ff */
[----:B------:R-:W-:Y:S02]  /*5390*/  DFMA R6, R56, -R6, 1 ;  /* 0x3ff000003806742b */ /* 0x000fe40000000806 */
[-C--:B------:R-:W-:Y:S02]  /*53a0*/  DFMA R62, R52, -R48.reuse, 1 ;  /* 0x3ff00000343e742b */ /* 0x080fe40000000830 */
[----:B------:R-:W-:Y:S02]  /*53b0*/  DFMA R48, R56, -R48, RZ ;  /* 0x800000303830722b */ /* 0x000fe400000000ff */
[-C--:B------:R-:W-:Y:S02]  /*53c0*/  DFMA R60, R36, R20.reuse, RZ ;  /* 0x00000014243c722b */ /* 0x080fe400000000ff */
[----:B------:R-:W-:-:S02]  /*53d0*/  DFMA R64, R38, R20, RZ ;  /* 0x000000142640722b */ /* 0x000fc400000000ff */
[-C--:B------:R-:W-:Y:S02]  /*53e0*/  DFMA R50, R36, R6.reuse, RZ ;  /* 0x000000062432722b */ /* 0x080fe400000000ff */
[----:B------:R-:W-:Y:S02]  /*53f0*/  DFMA R58, R38, R6, RZ ;  /* 0x00000006263a722b */ /* 0x000fe400000000ff */
[----:B------:R-:W-:Y:S02]  /*5400*/  DMUL R38, R56, R44 ;  /* 0x0000002c38267228 */ /* 0x000fe40000000000 */
[----:B------:R-:W-:Y:S02]  /*5410*/  DFMA R20, R34, R62, R60 ;  /* 0x0000003e2214722b */ /* 0x000fe4000000003c */
[----:B------:R-:W-:Y:S02]  /*5420*/  DMUL R36, R52, R44 ;  /* 0x0000002c34247228 */ /* 0x000fe40000000000 */
[----:B------:R-:W-:-:S02]  /*5430*/  DFMA R50, R34, R48, R50 ;  /* 0x000000302232722b */ /* 0x000fc40000000032 */
[----:B------:R-:W-:Y:S02]  /*5440*/  DFMA R34, R12, -R38, 1 ;  /* 0x3ff000000c22742b */ /* 0x000fe40000000826 */
[C---:B------:R-:W-:Y:S02]  /*5450*/  DFMA R6, R40.reuse, R62, R64 ;  /* 0x0000003e2806722b */ /* 0x040fe40000000040 */
[----:B------:R-:W-:Y:S02]  /*5460*/  DFMA R58, R40, R48, R58 ;  /* 0x00000030283a722b */ /* 0x000fe4000000003a */
[----:B------:R-:W-:Y:S02]  /*5470*/  DFMA R44, R12, -R36, RZ ;  /* 0x800000240c2c722b */ /* 0x000fe400000000ff */
[----:B------:R-:W-:Y:S02]  /*5480*/  DFMA R12, R10, -R38, RZ ;  /* 0x800000260a0c722b */ /* 0x000fe400000000ff */
[----:B------:R-:W-:-:S02]  /*5490*/  DFMA R40, R34, R50, RZ ;  /* 0x000000322228722b */ /* 0x000fc400000000ff */
[----:B------:R-:W-:Y:S02]  /*54a0*/  DFMA R34, R34, R20, RZ ;  /* 0x000000142222722b */ /* 0x000fe400000000ff */
[----:B------:R-:W-:Y:S02]  /*54b0*/  DFMA R10, R10, -R36, 1 ;  /* 0x3ff000000a0a742b */ /* 0x000fe40000000824 */
[----:B------:R-:W-:Y:S02]  /*54c0*/  DFMA R20, R20, R44, RZ ;  /* 0x0000002c1414722b */ /* 0x000fe400000000ff */
[----:B------:R-:W-:Y:S02]  /*54d0*/  DFMA R40, R12, R58, R40 ;  /* 0x0000003a0c28722b */ /* 0x000fe40000000028 */
[----:B------:R-:W-:Y:S02]  /*54e0*/  DFMA R50, R50, R44, RZ ;  /* 0x0000002c3232722b */ /* 0x000fe400000000ff */
[----:B------:R-:W-:-:S02]  /*54f0*/  DFMA R34, R12, R6, R34 ;  /* 0x000000060c22722b */ /* 0x000fc40000000022 */
[----:B------:R-:W-:Y:S02]  /*5500*/  DFMA R20, R6, R10, R20 ;  /* 0x0000000a0614722b */ /* 0x000fe40000000014 */
[----:B------:R-:W-:Y:S02]  /*5510*/  DFMA R6, R56, R38, R40 ;  /* 0x000000263806722b */ /* 0x000fe40000000028 */
[----:B------:R-:W-:Y:S02]  /*5520*/  DFMA R50, R58, R10, R50 ;  /* 0x0000000a3a32722b */ /* 0x000fe40000000032 */
[C---:B------:R-:W-:Y:S02]  /*5530*/  DFMA R34, R52.reuse, R38, R34 ;  /* 0x000000263422722b */ /* 0x040fe40000000022 */
[----:B------:R-:W-:-:S04]  /*5540*/  DFMA R40, R52, R36, R20 ;  /* 0x000000243428722b */ /* 0x000fc80000000014 */
[----:B------:R-:W-:Y:S01]  /*5550*/  DFMA R38, R56, R36, R50 ;  /* 0x000000243826722b */ /* 0x000fe20000000032 */
[----:B------:R-:W-:Y:S02]  /*5560*/  IMAD.MOV.U32 R36, RZ, RZ, R6 ;  /* 0x000000ffff247224 */ /* 0x000fe400078e0006 */
[----:B------:R-:W-:-:S08]  /*5570*/  IMAD.MOV.U32 R37, RZ, RZ, R7 ;  /* 0x000000ffff257224 */ /* 0x000fd000078e0007 */
.L_x_228:
[----:B------:R-:W-:Y:S05]  /*5580*/  BSYNC.RECONVERGENT B0 ;  /* 0x0000000000007941 */ /* 0x000fea0003800200 */
.L_x_227:
[----:B------:R-:W0:Y:S01]  /*5590*/  LDCU.U8 UR4, c[0x0][0x3b8] ;  /* 0x00007700ff0477ac */ /* 0x000e220008000000 */
[----:B------:R-:W-:-:S14]  /*55a0*/  DSETP.GEU.AND P0, PT, R4, R16, PT ;  /* 0x000000100400722a */ /* 0x000fdc0003f0e000 */
[----:B------:R-:W-:Y:S02]  /*55b0*/  @!P0 IMAD.MOV.U32 R24, RZ, RZ, R42 ;  /* 0x000000ffff188224 */ /* 0x000fe400078e002a */
[----:B------:R-:W-:Y:S01]  /*55c0*/  @!P0 IMAD.MOV.U32 R25, RZ, RZ, R43 ;  /* 0x000000ffff198224 */ /* 0x000fe200078e002b */
[----:B0-----:R-:W-:Y:S01]  /*55d0*/  UPRMT UR4, UR4, 0x8880, URZ ;  /* 0x0000888004047896 */ /* 0x001fe200080000ff */
[----:B------:R-:W-:Y:S02]  /*55e0*/  @!P0 IMAD.MOV.U32 R26, RZ, RZ, R54 ;  /* 0x000000ffff1a8224 */ /* 0x000fe400078e0036 */
[----:B------:R-:W-:Y:S02]  /*55f0*/  @!P0 IMAD.MOV.U32 R27, RZ, RZ, R55 ;  /* 0x000000ffff1b8224 */ /* 0x000fe400078e0037 */
[----:B------:R-:W-:Y:S01]  /*5600*/  @!P0 IMAD.MOV.U32 R32, RZ, RZ, R14 ;  /* 0x000000ffff208224 */ /* 0x000fe200078e000e */
[----:B------:R-:W-:Y:S01]  /*5610*/  ISETP.NE.AND P1, PT, RZ, UR4, PT ;  /* 0x00000004ff007c0c */ /* 0x000fe2000bf25270 */
[----:B------:R-:W-:-:S02]  /*5620*/  @!P0 IMAD.MOV.U32 R33, RZ, RZ, R15 ;  /* 0x000000ffff218224 */ /* 0x000fc400078e000f */
[----:B------:R-:W-:Y:S02]  /*5630*/  @!P0 IMAD.MOV.U32 R30, RZ, RZ, R8 ;  /* 0x000000ffff1e8224 */ /* 0x000fe400078e0008 */
[----:B------:R-:W0:Y:S01]  /*5640*/  LDCU UR4, c[0x0][0x3b4] ;  /* 0x00007680ff0477ac */ /* 0x000e220008000800 */
[----:B------:R-:W-:Y:S02]  /*5650*/  @!P0 IMAD.MOV.U32 R31, RZ, RZ, R9 ;  /* 0x000000ffff1f8224 */ /* 0x000fe400078e0009 */
[----:B------:R-:W-:Y:S02]  /*5660*/  @!P0 IMAD.MOV.U32 R16, RZ, RZ, R4 ;  /* 0x000000ffff108224 */ /* 0x000fe400078e0004 */
[----:B------:R-:W-:-:S03]  /*5670*/  @!P0 IMAD.MOV.U32 R17, RZ, RZ, R5 ;  /* 0x000000ffff118224 */ /* 0x000fc600078e0005 */
[----:B------:R-:W1:Y:S01]  /*5680*/  @P1 LDC.64 R6, c[0x0][0x3a8] ;  /* 0x0000ea00ff061b82 */ /* 0x000e620000000a00 */
[C---:B------:R-:W-:Y:S02]  /*5690*/  @P1 IMAD R3, R2.reuse, 0x2, R47 ;  /* 0x0000000202031824 */ /* 0x040fe400078e022f */
[----:B------:R-:W-:Y:S02]  /*56a0*/  VIADD R2, R2, 0x1 ;  /* 0x0000000102027836 */ /* 0x000fe40000000000 */
[----:B-1----:R-:W-:-:S05]  /*56b0*/  @P1 IMAD.WIDE R6, R3, 0x8, R6 ;  /* 0x0000000803061825 */ /* 0x002fca00078e0206 */
[----:B------:R1:W-:Y:S04]  /*56c0*/  @P1 STG.E.64 desc[UR36][R6.64], R24 ;  /* 0x0000001806001986 */ /* 0x0003e8000c101b24 */
[----:B------:R1:W-:Y:S01]  /*56d0*/  @P1 STG.E.64 desc[UR36][R6.64+0x8], R26 ;  /* 0x0000081a06001986 */ /* 0x0003e2000c101b24 */
[----:B0-----:R-:W-:-:S13]  /*56e0*/  ISETP.NE.AND P1, PT, R2, UR4, PT ;  /* 0x0000000402007c0c */ /* 0x001fda000bf25270 */
[----:B-1----:R-:W-:Y:S05]  /*56f0*/  @P1 BRA `(.L_x_231) ;  /* 0xffffffe0004c1947 */ /* 0x002fea000383ffff */
.L_x_200:
[----:B------:R-:W-:Y:S05]  /*5700*/  BSYNC.RECONVERGENT B6 ;  /* 0x0000000000067941 */ /* 0x000fea0003800200 */
.L_x_197:
[----:B0-----:R-:W-:Y:S01]  /*5710*/  DFMA R16, R24, R24, R26 ;  /* 0x000000181810722b */ /* 0x001fe2000000001a */
[----:B------:R-:W-:Y:S01]  /*5720*/  BSSY.RECONVERGENT B0, `(.L_x_232) ;  /* 0x0000006000007945 */ /* 0x000fe20003800200 */
[----:B------:R-:W-:-:S06]  /*5730*/  MOV R0, 0x5780 ;  /* 0x0000578000007802 */ /* 0x000fcc0000000f00 */
[----:B------:R-:W-:-:S08]  /*5740*/  DADD R16, R16, -11 ;  /* 0xc026000010107429 */ /* 0x000fd00000000000 */
[----:B------:R-:W-:-:S10]  /*5750*/  DADD R2, -RZ, |R16| ;  /* 0x00000000ff027229 */ /* 0x000fd40000000510 */
[----:B------:R-:W-:-:S07]  /*5760*/  IMAD.MOV.U32 R8, RZ, RZ, R2 ;  /* 0x000000ffff087224 */ /* 0x000fce00078e0002 */
[----:B------:R-:W-:Y:S05]  /*5770*/  CALL.REL.NOINC `($_Z14optimizeKernelIN4util10HimmelblauILi2EEELi2ELj256EEvddPdPiS3_S3_iib$__internal_accurate_pow) ;  /* 0x0000000800407944 */ /* 0x000fea0003c00000 */
[----:B------:R-:W-:Y:S05]  /*5780*/  BSYNC.RECONVERGENT B0 ;  /* 0x0000000000007941 */ /* 0x000fea0003800200 */
.L_x_232:
[----:B------:R-:W-:Y:S01]  /*5790*/  DADD R2, R16, 2 ;  /* 0x4000000010027429 */ /* 0x000fe20000000000 */
[----:B------:R-:W-:Y:S01]  /*57a0*/  BSSY.RECONVERGENT B0, `(.L_x_233) ;  /* 0x0000011000007945 */ /* 0x000fe20003800200 */
[----:B------:R-:W-:Y:S02]  /*57b0*/  DFMA R6, R26, R26, R24 ;  /* 0x0000001a1a06722b */ /* 0x000fe40000000018 */
[C---:B------:R-:W-:Y:S02]  /*57c0*/  DSETP.NEU.AND P0, PT, R16.reuse, RZ, PT ;  /* 0x000000ff1000722a */ /* 0x040fe40003f0d000 */
[----:B------:R-:W-:-:S04]  /*57d0*/  DSETP.NEU.AND P2, PT, R16, 1, PT ;  /* 0x3ff000001000742a */ /* 0x000fc80003f4d000 */
[----:B------:R-:W-:Y:S01]  /*57e0*/  LOP3.LUT R0, R3, 0x7ff00000, RZ, 0xc0, !PT ;  /* 0x7ff0000003007812 */ /* 0x000fe200078ec0ff */
[----:B------:R-:W-:-:S03]  /*57f0*/  DADD R6, R6, -7 ;  /* 0xc01c000006067429 */ /* 0x000fc60000000000 */
[----:B------:R-:W-:-:S04]  /*5800*/  ISETP.NE.AND P1, PT, R0, 0x7ff00000, PT ;  /* 0x7ff000000000780c */ /* 0x000fc80003f25270 */
[----:B------:R-:W-:Y:S01]  /*5810*/  @!P0 CS2R R4, SRZ ;  /* 0x0000000000048805 */ /* 0x000fe2000001ff00 */
        /* <DEDUP_REMOVED lines=9> */
.L_x_234:
[----:B------:R-:W-:Y:S05]  /*58b0*/  BSYNC.RECONVERGENT B0 ;  /* 0x0000000000007941 */ /* 0x000fea0003800200 */
.L_x_233:
[----:B------:R-:W-:Y:S01]  /*58c0*/  BSSY.RECONVERGENT B0, `(.L_x_235) ;  /* 0x0000005000007945 */ /* 0x000fe20003800200 */
[----:B------:R-:W-:Y:S02]  /*58d0*/  FSEL R16, R4, RZ, P2 ;  /* 0x000000ff04107208 */ /* 0x000fe40001000000 */
[----:B------:R-:W-:Y:S02]  /*58e0*/  FSEL R17, R5, 1.875, P2 ;  /* 0x3ff0000005117808 */ /* 0x000fe40001000000 */
[----:B------:R-:W-:-:S07]  /*58f0*/  MOV R0, 0x5910 ;  /* 0x0000591000007802 */ /* 0x000fce0000000f00 */
[----:B------:R-:W-:Y:S05]  /*5900*/  CALL.REL.NOINC `($_Z14optimizeKernelIN4util10HimmelblauILi2EEELi2ELj256EEvddPdPiS3_S3_iib$__internal_accurate_pow) ;  /* 0x0000000400dc7944 */ /* 0x000fea0003c00000 */
[----:B------:R-:W-:Y:S05]  /*5910*/  BSYNC.RECONVERGENT B0 ;  /* 0x0000000000007941 */ /* 0x000fea0003800200 */
.L_x_235:
[C---:B------:R-:W-:Y:S01]  /*5920*/  DADD R2, R6.reuse, 2 ;  /* 0x4000000006027429 */ /* 0x040fe20000000000 */
[----:B------:R-:W0:Y:S01]  /*5930*/  LDC.64 R8, c[0x0][0x398] ;  /* 0x0000e600ff087b82 */ /* 0x000e220000000a00 */
[C---:B------:R-:W-:Y:S01]  /*5940*/  DSETP.NEU.AND P0, PT, R6.reuse, RZ, PT ;  /* 0x000000ff0600722a */ /* 0x040fe20003f0d000 */
[----:B------:R-:W-:Y:S01]  /*5950*/  BSSY.RECONVERGENT B0, `(.L_x_236) ;  /* 0x000000d000007945 */ /* 0x000fe20003800200 */
[----:B------:R-:W-:-:S05]  /*5960*/  DSETP.NEU.AND P2, PT, R6, 1, PT ;  /* 0x3ff000000600742a */ /* 0x000fca0003f4d000 */
[----:B------:R-:W1:Y:S01]  /*5970*/  LDC.64 R10, c[0x0][0x3a0] ;  /* 0x0000e800ff0a7b82 */ /* 0x000e620000000a00 */
        /* <DEDUP_REMOVED lines=10> */
.L_x_237:
[----:B------:R-:W-:Y:S05]  /*5a20*/  BSYNC.RECONVERGENT B0 ;  /* 0x0000000000007941 */ /* 0x000fea0003800200 */
.L_x_236:
[----:B------:R-:W-:Y:S02]  /*5a30*/  FSEL R2, R4, RZ, P2 ;  /* 0x000000ff04027208 */ /* 0x000fe40001000000 */
[----:B------:R-:W-:Y:S01]  /*5a40*/  FSEL R3, R5, 1.875, P2 ;  /* 0x3ff0000005037808 */ /* 0x000fe20001000000 */
[----:B-1----:R-:W-:-:S05]  /*5a50*/  IMAD.WIDE R4, R23, 0x8, R10 ;  /* 0x0000000817047825 */ /* 0x002fca00078e020a */
[----:B------:R-:W-:Y:S01]  /*5a60*/  DADD R16, R16, R2 ;  /* 0x0000000010107229 */ /* 0x000fe20000000002 */
[----:B0-----:R-:W-:-:S06]  /*5a70*/  IMAD.WIDE R2, R22, 0x4, R8 ;  /* 0x0000000416027825 */ /* 0x001fcc00078e0208 */
[----:B------:R-:W-:Y:S04]  /*5a80*/  STG.E.64 desc[UR36][R28.64], R16 ;  /* 0x000000101c007986 */ /* 0x000fe8000c101b24 */
[----:B------:R-:W-:Y:S04]  /*5a90*/  STG.E desc[UR36][R2.64], R22 ;  /* 0x0000001602007986 */ /* 0x000fe8000c101924 */
[----:B------:R-:W-:Y:S04]  /*5aa0*/  STG.E.64 desc[UR36][R4.64], R24 ;  /* 0x0000001804007986 */ /* 0x000fe8000c101b24 */
[----:B------:R-:W-:Y:S01]  /*5ab0*/  STG.E.64 desc[UR36][R4.64+0x8], R26 ;  /* 0x0000081a04007986 */ /* 0x000fe2000c101b24 */
[----:B------:R-:W-:Y:S05]  /*5ac0*/  EXIT ;  /* 0x000000000000794d */ /* 0x000fea0003800000 */
        .weak           $__internal_0_$__cuda_sm20_dblrcp_rn_slowpath_v3
        .type           $__internal_0_$__cuda_sm20_dblrcp_rn_slowpath_v3,@function
        .size           $__internal_0_$__cuda_sm20_dblrcp_rn_slowpath_v3,($__internal_1_$__cuda_sm20_dsqrt_rn_f64_mediumpath_v1 - $__internal_0_$__cuda_sm20_dblrcp_rn_slowpath_v3)
$__internal_0_$__cuda_sm20_dblrcp_rn_slowpath_v3:
[----:B------:R-:W-:Y:S01]  /*5ad0*/  IMAD.MOV.U32 R6, RZ, RZ, R20 ;  /* 0x000000ffff067224 */ /* 0x000fe200078e0014 */
[----:B------:R-:W-:Y:S01]  /*5ae0*/  BSSY.RECONVERGENT B2, `(.L_x_238) ;  /* 0x0000025000027945 */ /* 0x000fe20003800200 */
[----:B------:R-:W-:-:S06]  /*5af0*/  IMAD.MOV.U32 R7, RZ, RZ, R21 ;  /* 0x000000ffff077224 */ /* 0x000fcc00078e0015 */
[----:B------:R-:W-:-:S14]  /*5b00*/  DSETP.GTU.AND P0, PT, |R6|, +INF , PT ;  /* 0x7ff000000600742a */ /* 0x000fdc0003f0c200 */
[----:B------:R-:W-:Y:S05]  /*5b10*/  @P0 BRA `(.L_x_239) ;  /* 0x00000000007c0947 */ /* 0x000fea0003800000 */
[----:B------:R-:W-:-:S05]  /*5b20*/  LOP3.LUT R3, R21, 0x7fffffff, RZ, 0xc0, !PT ;  /* 0x7fffffff15037812 */ /* 0x000fca00078ec0ff */
[----:B------:R-:W-:-:S05]  /*5b30*/  VIADD R20, R3, 0xffffffff ;  /* 0xffffffff03147836 */ /* 0x000fca0000000000 */
[----:B------:R-:W-:-:S13]  /*5b40*/  ISETP.GE.U32.AND P0, PT, R20, 0x7fefffff, PT ;  /* 0x7fefffff1400780c */ /* 0x000fda0003f06070 */
[----:B------:R-:W-:Y:S01]  /*5b50*/  @P0 LOP3.LUT R21, R7, 0x7ff00000, RZ, 0x3c, !PT ;  /* 0x7ff0000007150812 */ /* 0x000fe200078e3cff */
[----:B------:R-:W-:Y:S01]  /*5b60*/  @P0 IMAD.MOV.U32 R20, RZ, RZ, RZ ;  /* 0x000000ffff140224 */ /* 0x000fe200078e00ff */
[----:B------:R-:W-:Y:S06]  /*5b70*/  @P0 BRA `(.L_x_240) ;  /* 0x00000000006c0947 */ /* 0x000fec0003800000 */
[----:B------:R-:W-:-:S13]  /*5b80*/  ISETP.GE.U32.AND P0, PT, R3, 0x1000001, PT ;  /* 0x010000010300780c */ /* 0x000fda0003f06070 */
[----:B------:R-:W-:Y:S05]  /*5b90*/  @!P0 BRA `(.L_x_241) ;  /* 0x0000000000348947 */ /* 0x000fea0003800000 */
[----:B------:R-:W-:Y:S02]  /*5ba0*/  VIADD R21, R7, 0xc0200000 ;  /* 0xc020000007157836 */ /* 0x000fe40000000000 */
[----:B------:R-:W-:Y:S02]  /*5bb0*/  IMAD.MOV.U32 R20, RZ, RZ, R6 ;  /* 0x000000ffff147224 */ /* 0x000fe400078e0006 */
[----:B------:R-:W0:Y:S04]  /*5bc0*/  MUFU.RCP64H R45, R21 ;  /* 0x00000015002d7308 */ /* 0x000e280000001800 */
[----:B0-----:R-:W-:-:S08]  /*5bd0*/  DFMA R48, -R20, R44, 1 ;  /* 0x3ff000001430742b */ /* 0x001fd0000000012c */
[----:B------:R-:W-:-:S08]  /*5be0*/  DFMA R48, R48, R48, R48 ;  /* 0x000000303030722b */ /* 0x000fd00000000030 */
[----:B------:R-:W-:-:S08]  /*5bf0*/  DFMA R48, R44, R48, R44 ;  /* 0x000000302c30722b */ /* 0x000fd0000000002c */
[----:B------:R-:W-:-:S08]  /*5c00*/  DFMA R44, -R20, R48, 1 ;  /* 0x3ff00000142c742b */ /* 0x000fd00000000130 */
[----:B------:R-:W-:-:S08]  /*5c10*/  DFMA R44, R48, R44, R48 ;  /* 0x0000002c302c722b */ /* 0x000fd00000000030 */
[----:B------:R-:W-:-:S08]  /*5c20*/  DMUL R44, R44, 2.2250738585072013831e-308 ;  /* 0x001000002c2c7828 */ /* 0x000fd00000000000 */
[----:B------:R-:W-:-:S08]  /*5c30*/  DFMA R6, -R6, R44, 1 ;  /* 0x3ff000000606742b */ /* 0x000fd0000000012c */
[----:B------:R-:W-:-:S08]  /*5c40*/  DFMA R6, R6, R6, R6 ;  /* 0x000000060606722b */ /* 0x000fd00000000006 */
[----:B------:R-:W-:Y:S01]  /*5c50*/  DFMA R20, R44, R6, R44 ;  /* 0x000000062c14722b */ /* 0x000fe2000000002c */
[----:B------:R-:W-:Y:S10]  /*5c60*/  BRA `(.L_x_240) ;  /* 0x0000000000307947 */ /* 0x000ff40003800000 */
.L_x_241:
[----:B------:R-:W-:Y:S01]  /*5c70*/  DMUL R6, R6, 8.11296384146066816958e+31 ;  /* 0x4690000006067828 */ /* 0x000fe20000000000 */
[----:B------:R-:W-:-:S05]  /*5c80*/  IMAD.MOV.U32 R20, RZ, RZ, R44 ;  /* 0x000000ffff147224 */ /* 0x000fca00078e002c */
[----:B------:R-:W0:Y:S02]  /*5c90*/  MUFU.RCP64H R21, R7 ;  /* 0x0000000700157308 */ /* 0x000e240000001800 */
[----:B0-----:R-:W-:-:S08]  /*5ca0*/  DFMA R44, -R6, R20, 1 ;  /* 0x3ff00000062c742b */ /* 0x001fd00000000114 */
[----:B------:R-:W-:-:S08]  /*5cb0*/  DFMA R44, R44, R44, R44 ;  /* 0x0000002c2c2c722b */ /* 0x000fd0000000002c */
[----:B------:R-:W-:-:S08]  /*5cc0*/  DFMA R44, R20, R44, R20 ;  /* 0x0000002c142c722b */ /* 0x000fd00000000014 */
[----:B------:R-:W-:-:S08]  /*5cd0*/  DFMA R20, -R6, R44, 1 ;  /* 0x3ff000000614742b */ /* 0x000fd0000000012c */
[----:B------:R-:W-:-:S08]  /*5ce0*/  DFMA R20, R44, R20, R44 ;  /* 0x000000142c14722b */ /* 0x000fd0000000002c */
[----:B------:R-:W-:Y:S01]  /*5cf0*/  DMUL R20, R20, 8.11296384146066816958e+31 ;  /* 0x4690000014147828 */ /* 0x000fe20000000000 */
[----:B------:R-:W-:Y:S10]  /*5d00*/  BRA `(.L_x_240) ;  /* 0x0000000000087947 */ /* 0x000ff40003800000 */
.L_x_239:
[----:B------:R-:W-:Y:S01]  /*5d10*/  LOP3.LUT R21, R7, 0x80000, RZ, 0xfc, !PT ;  /* 0x0008000007157812 */ /* 0x000fe200078efcff */
[----:B------:R-:W-:-:S07]  /*5d20*/  IMAD.MOV.U32 R20, RZ, RZ, R6 ;  /* 0x000000ffff147224 */ /* 0x000fce00078e0006 */
.L_x_240:
[----:B------:R-:W-:Y:S05]  /*5d30*/  BSYNC.RECONVERGENT B2 ;  /* 0x0000000000027941 */ /* 0x000fea0003800200 */
.L_x_238:
[----:B------:R-:W-:Y:S02]  /*5d40*/  IMAD.MOV.U32 R6, RZ, RZ, R0 ;  /* 0x000000ffff067224 */ /* 0x000fe400078e0000 */
[----:B------:R-:W-:Y:S02]  /*5d50*/  IMAD.MOV.U32 R7, RZ, RZ, 0x0 ;  /* 0x00000000ff077424 */ /* 0x000fe400078e00ff */
[----:B------:R-:W-:Y:S02]  /*5d60*/  IMAD.MOV.U32 R44, RZ, RZ, R20 ;  /* 0x000000ffff2c7224 */ /* 0x000fe400078e0014 */
[----:B------:R-:W-:Y:S01]  /*5d70*/  IMAD.MOV.U32 R45, RZ, RZ, R21 ;  /* 0x000000ffff2d7224 */ /* 0x000fe200078e0015 */
[----:B------:R-:W-:Y:S06]  /*5d80*/  RET.REL.NODEC R6 `(_Z14optimizeKernelIN4util10HimmelblauILi2EEELi2ELj256EEvddPdPiS3_S3_iib) ;  /* 0xffffffa0069c7950 */ /* 0x000fec0003c3ffff */
        .weak           $__internal_1_$__cuda_sm20_dsqrt_rn_f64_mediumpath_v1
        .type           $__internal_1_$__cuda_sm20_dsqrt_rn_f64_mediumpath_v1,@function
        .size           $__internal_1_$__cuda_sm20_dsqrt_rn_f64_mediumpath_v1,($_Z14optimizeKernelIN4util10HimmelblauILi2EEELi2ELj256EEvddPdPiS3_S3_iib$__internal_accurate_pow - $__internal_1_$__cuda_sm20_dsqrt_rn_f64_mediumpath_v1)
$__internal_1_$__cuda_sm20_dsqrt_rn_f64_mediumpath_v1:
[----:B------:R-:W-:Y:S01]  /*5d90*/  ISETP.GE.U32.AND P0, PT, R4, -0x3400000, PT ;  /* 0xfcc000000400780c */ /* 0x000fe20003f06070 */
[----:B------:R-:W-:Y:S01]  /*5da0*/  BSSY.RECONVERGENT B1, `(.L_x_242) ;  /* 0x0000028000017945 */ /* 0x000fe20003800200 */
[----:B------:R-:W-:Y:S02]  /*5db0*/  IMAD.MOV.U32 R8, RZ, RZ, R12 ;  /* 0x000000ffff087224 */ /* 0x000fe400078e000c */
[----:B------:R-:W-:Y:S02]  /*5dc0*/  IMAD.MOV.U32 R6, RZ, RZ, R10 ;  /* 0x000000ffff067224 */ /* 0x000fe400078e000a */
[----:B------:R-:W-:Y:S02]  /*5dd0*/  IMAD.MOV.U32 R7, RZ, RZ, R11 ;  /* 0x000000ffff077224 */ /* 0x000fe400078e000b */
[----:B------:R-:W-:Y:S02]  /*5de0*/  IMAD.MOV.U32 R4, RZ, RZ, R20 ;  /* 0x000000ffff047224 */ /* 0x000fe400078e0014 */
[----:B------:R-:W-:-:S03]  /*5df0*/  IMAD.MOV.U32 R5, RZ, RZ, R21 ;  /* 0x000000ffff057224 */ /* 0x000fc600078e0015 */
[----:B------:R-:W-:Y:S05]  /*5e00*/  @!P0 BRA `(.L_x_243) ;  /* 0x0000000000208947 */ /* 0x000fea0003800000 */
[----:B------:R-:W-:-:S10]  /*5e10*/  DFMA.RM R4, R4, R8, R14 ;  /* 0x000000080404722b */ /* 0x000fd4000000400e */
[----:B------:R-:W-:-:S05]  /*5e20*/  IADD3 R8, P0, PT, R4, 0x1, RZ ;  /* 0x0000000104087810 */ /* 0x000fca0007f1e0ff */
[----:B------:R-:W-:-:S06]  /*5e30*/  IMAD.X R9, RZ, RZ, R5, P0 ;  /* 0x000000ffff097224 */ /* 0x000fcc00000e0605 */
[----:B------:R-:W-:-:S08]  /*5e40*/  DFMA.RP R6, -R4, R8, R6 ;  /* 0x000000080406722b */ /* 0x000fd00000008106 */
[----:B------:R-:W-:-:S06]  /*5e50*/  DSETP.GT.AND P0, PT, R6, RZ, PT ;  /* 0x000000ff0600722a */ /* 0x000fcc0003f04000 */
[----:B------:R-:W-:Y:S02]  /*5e60*/  FSEL R4, R8, R4, P0 ;  /* 0x0000000408047208 */ /* 0x000fe40000000000 */
[----:B------:R-:W-:Y:S01]  /*5e70*/  FSEL R5, R9, R5, P0 ;  /* 0x0000000509057208 */ /* 0x000fe20000000000 */
[----:B------:R-:W-:Y:S06]  /*5e80*/  BRA `(.L_x_244) ;  /* 0x0000000000647947 */ /* 0x000fec0003800000 */
.L_x_243:
[----:B------:R-:W-:-:S14]  /*5e90*/  DSETP.NE.AND P0, PT, R6, RZ, PT ;  /* 0x000000ff0600722a */ /* 0x000fdc0003f05000 */
[----:B------:R-:W-:Y:S05]  /*5ea0*/  @!P0 BRA `(.L_x_245) ;  /* 0x0000000000588947 */ /* 0x000fea0003800000 */
[----:B------:R-:W-:-:S13]  /*5eb0*/  ISETP.GE.AND P0, PT, R7, RZ, PT ;  /* 0x000000ff0700720c */ /* 0x000fda0003f06270 */
[----:B------:R-:W-:Y:S02]  /*5ec0*/  @!P0 IMAD.MOV.U32 R4, RZ, RZ, 0x0 ;  /* 0x00000000ff048424 */ /* 0x000fe400078e00ff */
[----:B------:R-:W-:Y:S01]  /*5ed0*/  @!P0 IMAD.MOV.U32 R5, RZ, RZ, -0x80000 ;  /* 0xfff80000ff058424 */ /* 0x000fe200078e00ff */
[----:B------:R-:W-:Y:S06]  /*5ee0*/  @!P0 BRA `(.L_x_244) ;  /* 0x00000000004c8947 */ /* 0x000fec0003800000 */
[----:B------:R-:W-:-:S13]  /*5ef0*/  ISETP.GT.AND P0, PT, R7, 0x7fefffff, PT ;  /* 0x7fefffff0700780c */ /* 0x000fda0003f04270 */
[----:B------:R-:W-:Y:S05]  /*5f00*/  @P0 BRA `(.L_x_245) ;  /* 0x0000000000400947 */ /* 0x000fea0003800000 */
[----:B------:R-:W-:Y:S01]  /*5f10*/  DMUL R4, R6, 8.11296384146066816958e+31 ;  /* 0x4690000006047828 */ /* 0x000fe20000000000 */
[----:B------:R-:W-:Y:S02]  /*5f20*/  IMAD.MOV.U32 R10, RZ, RZ, 0x0 ;  /* 0x00000000ff0a7424 */ /* 0x000fe400078e00ff */
[----:B------:R-:W-:Y:S02]  /*5f30*/  IMAD.MOV.U32 R6, RZ, RZ, RZ ;  /* 0x000000ffff067224 */ /* 0x000fe400078e00ff */
[----:B------:R-:W-:Y:S01]  /*5f40*/  IMAD.MOV.U32 R11, RZ, RZ, 0x3fd80000 ;  /* 0x3fd80000ff0b7424 */ /* 0x000fe200078e00ff */
[----:B------:R-:W0:Y:S03]  /*5f50*/  MUFU.RSQ64H R7, R5 ;  /* 0x0000000500077308 */ /* 0x000e260000001c00 */
[----:B0-----:R-:W-:-:S08]  /*5f60*/  DMUL R8, R6, R6 ;  /* 0x0000000606087228 */ /* 0x001fd00000000000 */
[----:B------:R-:W-:-:S08]  /*5f70*/  DFMA R8, R4, -R8, 1 ;  /* 0x3ff000000408742b */ /* 0x000fd00000000808 */
[----:B------:R-:W-:Y:S02]  /*5f80*/  DFMA R10, R8, R10, 0.5 ;  /* 0x3fe00000080a742b */ /* 0x000fe4000000000a */
[----:B------:R-:W-:-:S08]  /*5f90*/  DMUL R8, R6, R8 ;  /* 0x0000000806087228 */ /* 0x000fd00000000000 */
[----:B------:R-:W-:-:S08]  /*5fa0*/  DFMA R8, R10, R8, R6 ;  /* 0x000000080a08722b */ /* 0x000fd00000000006 */
[----:B------:R-:W-:Y:S02]  /*5fb0*/  DMUL R6, R4, R8 ;  /* 0x0000000804067228 */ /* 0x000fe40000000000 */
[----:B------:R-:W-:-:S06]  /*5fc0*/  VIADD R9, R9, 0xfff00000 ;  /* 0xfff0000009097836 */ /* 0x000fcc0000000000 */
[----:B------:R-:W-:-:S08]  /*5fd0*/  DFMA R10, R6, -R6, R4 ;  /* 0x80000006060a722b */ /* 0x000fd00000000004 */
[----:B------:R-:W-:-:S10]  /*5fe0*/  DFMA R4, R8, R10, R6 ;  /* 0x0000000a0804722b */ /* 0x000fd40000000006 */
[----:B------:R-:W-:Y:S01]  /*5ff0*/  VIADD R5, R5, 0xfcb00000 ;  /* 0xfcb0000005057836 */ /* 0x000fe20000000000 */
[----:B------:R-:W-:Y:S06]  /*6000*/  BRA `(.L_x_244) ;  /* 0x0000000000047947 */ /* 0x000fec0003800000 */
.L_x_245:
[----:B------:R-:W-:-:S11]  /*6010*/  DADD R4, R6, R6 ;  /* 0x0000000006047229 */ /* 0x000fd60000000006 */
.L_x_244:
[----:B------:R-:W-:Y:S05]  /*6020*/  BSYNC.RECONVERGENT B1 ;  /* 0x0000000000017941 */ /* 0x000fea0003800200 */
.L_x_242:
[----:B------:R-:W-:Y:S02]  /*6030*/  IMAD.MOV.U32 R6, RZ, RZ, R4 ;  /* 0x000000ffff067224 */ /* 0x000fe400078e0004 */
[----:B------:R-:W-:Y:S02]  /*6040*/  IMAD.MOV.U32 R7, RZ, RZ, R5 ;  /* 0x000000ffff077224 */ /* 0x000fe400078e0005 */
[----:B------:R-:W-:Y:S02]  /*6050*/  IMAD.MOV.U32 R4, RZ, RZ, R0 ;  /* 0x000000ffff047224 */ /* 0x000fe400078e0000 */
[----:B------:R-:W-:-:S04]  /*6060*/  IMAD.MOV.U32 R5, RZ, RZ, 0x0 ;  /* 0x00000000ff057424 */ /* 0x000fc800078e00ff */
[----:B------:R-:W-:Y:S05]  /*6070*/  RET.REL.NODEC R4 `(_Z14optimizeKernelIN4util10HimmelblauILi2EEELi2ELj256EEvddPdPiS3_S3_iib) ;  /* 0xffffff9c04e07950 */ /* 0x000fea0003c3ffff */
        .type           $_Z14optimizeKernelIN4util10HimmelblauILi2EEELi2ELj256EEvddPdPiS3_S3_iib$__internal_accurate_pow,@function
        .size           $_Z14optimizeKernelIN4util10HimmelblauILi2EEELi2ELj256EEvddPdPiS3_S3_iib$__internal_accurate_pow,(.L_x_1692 - $_Z14optimizeKernelIN4util10HimmelblauILi2EEELi2ELj256EEvddPdPiS3_S3_iib$__internal_accurate_pow)
$_Z14optimizeKernelIN4util10HimmelblauILi2EEELi2ELj256EEvddPdPiS3_S3_iib$__internal_accurate_pow:
[----:B------:R-:W-:Y:S01]  /*6080*/  ISETP.GT.U32.AND P0, PT, R3, 0xfffff, PT ;  /* 0x000fffff0300780c */ /* 0x000fe20003f04070 */
[--C-:B------:R-:W-:Y:S01]  /*6090*/  IMAD.MOV.U32 R9, RZ, RZ, R3.reuse ;  /* 0x000000ffff097224 */ /* 0x100fe200078e0003 */
[----:B------:R-:W-:Y:S01]  /*60a0*/  UMOV UR4, 0x7d2cafe2 ;  /* 0x7d2cafe200047882 */ /* 0x000fe20000000000 */
[----:B------:R-:W-:Y:S01]  /*60b0*/  IMAD.MOV.U32 R12, RZ, RZ, 0x41ad3b5a ;  /* 0x41ad3b5aff0c7424 */ /* 0x000fe200078e00ff */
[----:B------:R-:W-:Y:S01]  /*60c0*/  UMOV UR5, 0x3eb0f5ff ;  /* 0x3eb0f5ff00057882 */ /* 0x000fe20000000000 */
[----:B------:R-:W-:Y:S01]  /*60d0*/  IMAD.MOV.U32 R13, RZ, RZ, 0x3ed0f5d2 ;  /* 0x3ed0f5d2ff0d7424 */ /* 0x000fe200078e00ff */
[----:B------:R-:W-:Y:S01]  /*60e0*/  SHF.R.U32.HI R3, RZ, 0x14, R3 ;  /* 0x00000014ff037819 */ /* 0x000fe20000011603 */
[----:B------:R-:W-:Y:S01]  /*60f0*/  UMOV UR6, 0x3b39803f ;  /* 0x3b39803f00067882 */ /* 0x000fe20000000000 */
[----:B------:R-:W-:-:S05]  /*6100*/  UMOV UR7, 0x3c7abc9e ;  /* 0x3c7abc9e00077882 */ /* 0x000fca0000000000 */
[----:B------:R-:W-:-:S10]  /*6110*/  @!P0 DMUL R4, R8, 1.80143985094819840000e+16 ;  /* 0x4350000008048828 */ /* 0x000fd40000000000 */
[----:B------:R-:W-:Y:S01]  /*6120*/  @!P0 IMAD.MOV.U32 R9, RZ, RZ, R5 ;  /* 0x000000ffff098224 */ /* 0x000fe200078e0005 */
[----:B------:R-:W-:Y:S01]  /*6130*/  @!P0 LEA.HI R3, R5, 0xffffffca, RZ, 0xc ;  /* 0xffffffca05038811 */ /* 0x000fe200078f60ff */
[----:B------:R-:W-:-:S03]  /*6140*/  @!P0 IMAD.MOV.U32 R8, RZ, RZ, R4 ;  /* 0x000000ffff088224 */ /* 0x000fc600078e0004 */
[----:B------:R-:W-:Y:S01]  /*6150*/  LOP3.LUT R9, R9, 0x800fffff, RZ, 0xc0, !PT ;  /* 0x800fffff09097812 */ /* 0x000fe200078ec0ff */
[----:B------:R-:W-:Y:S02]  /*6160*/  IMAD.MOV.U32 R10, RZ, RZ, R8 ;  /* 0x000000ffff0a7224 */ /* 0x000fe400078e0008 */
[----:B------:R-:W-:Y:S01]  /*6170*/  IMAD.MOV.U32 R8, RZ, RZ, RZ ;  /* 0x000000ffff087224 */ /* 0x000fe200078e00ff */
[----:B------:R-:W-:-:S04]  /*6180*/  LOP3.LUT R9, R9, 0x3ff00000, RZ, 0xfc, !PT ;  /* 0x3ff0000009097812 */ /* 0x000fc800078efcff */
[----:B------:R-:W-:Y:S01]  /*6190*/  ISETP.GE.U32.AND P1, PT, R9, 0x3ff6a09f, PT ;  /* 0x3ff6a09f0900780c */ /* 0x000fe20003f26070 */
[----:B------:R-:W-:-:S12]  /*61a0*/  IMAD.MOV.U32 R11, RZ, RZ, R9 ;  /* 0x000000ffff0b7224 */ /* 0x000fd800078e0009 */
[----:B------:R-:W-:-:S04]  /*61b0*/  @P1 VIADD R4, R11, 0xfff00000 ;  /* 0xfff000000b041836 */ /* 0x000fc80000000000 */
[----:B------:R-:W-:-:S06]  /*61c0*/  @P1 IMAD.MOV.U32 R11, RZ, RZ, R4 ;  /* 0x000000ffff0b1224 */ /* 0x000fcc00078e0004 */
[C---:B------:R-:W-:Y:S02]  /*61d0*/  DADD R14, R10.reuse, 1 ;  /* 0x3ff000000a0e7429 */ /* 0x040fe40000000000 */
[----:B------:R-:W-:-:S04]  /*61e0*/  DADD R10, R10, -1 ;  /* 0xbff000000a0a7429 */ /* 0x000fc80000000000 */
[----:B------:R-:W0:Y:S02]  /*61f0*/  MUFU.RCP64H R9, R15 ;  /* 0x0000000f00097308 */ /* 0x000e240000001800 */
[----:B0-----:R-:W-:-:S08]  /*6200*/  DFMA R20, -R14, R8, 1 ;  /* 0x3ff000000e14742b */ /* 0x001fd00000000108 */
[----:B------:R-:W-:-:S08]  /*6210*/  DFMA R20, R20, R20, R20 ;  /* 0x000000141414722b */ /* 0x000fd00000000014 */
[----:B------:R-:W-:-:S08]  /*6220*/  DFMA R20, R8, R20, R8 ;  /* 0x000000140814722b */ /* 0x000fd00000000008 */
[----:B------:R-:W-:-:S08]  /*6230*/  DMUL R8, R10, R20 ;  /* 0x000000140a087228 */ /* 0x000fd00000000000 */
[----:B------:R-:W-:-:S08]  /*6240*/  DFMA R8, R10, R20, R8 ;  /* 0x000000140a08722b */ /* 0x000fd00000000008 */
[----:B------:R-:W-:Y:S02]  /*6250*/  DMUL R50, R8, R8 ;  /* 0x0000000808327228 */ /* 0x000fe40000000000 */
[----:B------:R-:W-:-:S06]  /*6260*/  DADD R14, R10, -R8 ;  /* 0x000000000a0e7229 */ /* 0x000fcc0000000808 */
[----:B------:R-:W-:Y:S01]  /*6270*/  DFMA R12, R50, UR4, R12 ;  /* 0x00000004320c7c2b */ /* 0x000fe2000800000c */
[----:B------:R-:W-:Y:S01]  /*6280*/  UMOV UR4, 0x75488a3f ;  /* 0x75488a3f00047882 */ /* 0x000fe20000000000 */
[----:B------:R-:W-:Y:S01]  /*6290*/  UMOV UR5, 0x3ef3b20a ;  /* 0x3ef3b20a00057882 */ /* 0x000fe20000000000 */
[----:B------:R-:W-:-:S05]  /*62a0*/  DADD R14, R14, R14 ;  /* 0x000000000e0e7229 */ /* 0x000fca000000000e */
[----:B------:R-:W-:Y:S01]  /*62b0*/  DFMA R48, R50, R12, UR4 ;  /* 0x0000000432307e2b */ /* 0x000fe2000800000c */
[----:B------:R-:W-:Y:S01]  /*62c0*/  UMOV UR4, 0xe4faecd5 ;  /* 0xe4faecd500047882 */ /* 0x000fe20000000000 */
[----:B------:R-:W-:Y:S01]  /*62d0*/  UMOV UR5, 0x3f1745cd ;  /* 0x3f1745cd00057882 */ /* 0x000fe20000000000 */
[----:B------:R-:W-:-:S05]  /*62e0*/  DFMA R14, R10, -R8, R14 ;  /* 0x800000080a0e722b */ /* 0x000fca000000000e */
[----:B------:R-:W-:Y:S01]  /*62f0*/  DFMA R48, R50, R48, UR4 ;  /* 0x0000000432307e2b */ /* 0x000fe20008000030 */
[----:B------:R-:W-:Y:S01]  /*6300*/  UMOV UR4, 0x258a578b ;  /* 0x258a578b00047882 */ /* 0x000fe20000000000 */
[----:B------:R-:W-:Y:S01]  /*6310*/  UMOV UR5, 0x3f3c71c7 ;  /* 0x3f3c71c700057882 */ /* 0x000fe20000000000 */
[----:B------:R-:W-:Y:S02]  /*6320*/  DMUL R14, R20, R14 ;  /* 0x0000000e140e7228 */ /* 0x000fe40000000000 */
[----:B------:R-:W-:-:S03]  /*6330*/  DMUL R20, R8, R8 ;  /* 0x0000000808147228 */ /* 0x000fc60000000000 */
[----:B------:R-:W-:Y:S01]  /*6340*/  DFMA R48, R50, R48, UR4 ;  /* 0x0000000432307e2b */ /* 0x000fe20008000030 */
[----:B------:R-:W-:Y:S01]  /*6350*/  UMOV UR4, 0x9242b910 ;  /* 0x9242b91000047882 */ /* 0x000fe20000000000 */
[----:B------:R-:W-:-:S03]  /*6360*/  UMOV UR5, 0x3f624924 ;  /* 0x3f62492400057882 */ /* 0x000fc60000000000 */
[----:B------:R-:W-:-:S03]  /*6370*/  DMUL R4, R8, R20 ;  /* 0x0000001408047228 */ /* 0x000fc60000000000 */
[----:B------:R-:W-:Y:S01]  /*6380*/  DFMA R48, R50, R48, UR4 ;  /* 0x0000000432307e2b */ /* 0x000fe20008000030 */
[----:B------:R-:W-:Y:S01]  /*6390*/  UMOV UR4, 0x99999dfb ;  /* 0x99999dfb00047882 */ /* 0x000fe20000000000 */
[----:B------:R-:W-:-:S06]  /*63a0*/  UMOV UR5, 0x3f899999 ;  /* 0x3f89999900057882 */ /* 0x000fcc0000000000 */
[----:B------:R-:W-:Y:S01]  /*63b0*/  DFMA R48, R50, R48, UR4 ;  /* 0x0000000432307e2b */ /* 0x000fe20008000030 */
[----:B------:R-:W-:Y:S01]  /*63c0*/  UMOV UR4, 0x55555555 ;  /* 0x5555555500047882 */ /* 0x000fe20000000000 */
[----:B------:R-:W-:-:S06]  /*63d0*/  UMOV UR5, 0x3fb55555 ;  /* 0x3fb5555500057882 */ /* 0x000fcc0000000000 */
[----:B------:R-:W-:-:S08]  /*63e0*/  DFMA R10, R50, R48, UR4 ;  /* 0x00000004320a7e2b */ /* 0x000fd00008000030 */
[----:B------:R-:W-:Y:S01]  /*63f0*/  DADD R12, -R10, UR4 ;  /* 0x000000040a0c7e29 */ /* 0x000fe20008000100 */
[----:B------:R-:W-:Y:S01]  /*6400*/  UMOV UR4, 0xb9e7b0 ;  /* 0x00b9e7b000047882 */ /* 0x000fe20000000000 */
[----:B------:R-:W-:-:S06]  /*6410*/  UMOV UR5, 0x3c46a4cb ;  /* 0x3c46a4cb00057882 */ /* 0x000fcc0000000000 */
[----:B------:R-:W-:Y:S02]  /*6420*/  DFMA R12, R50, R48, R12 ;  /* 0x00000030320c722b */ /* 0x000fe4000000000c */
[----:B------:R-:W-:Y:S01]  /*6430*/  DFMA R48, R8, R8, -R20 ;  /* 0x000000080830722b */ /* 0x000fe20000000814 */
[----:B------:R-:W-:Y:S02]  /*6440*/  VIADD R51, R15, 0x100000 ;  /* 0x001000000f337836 */ /* 0x000fe40000000000 */
[----:B------:R-:W-:-:S06]  /*6450*/  IMAD.MOV.U32 R50, RZ, RZ, R14 ;  /* 0x000000ffff327224 */ /* 0x000fcc00078e000e */
[----:B------:R-:W-:Y:S02]  /*6460*/  DFMA R48, R8, R50, R48 ;  /* 0x000000320830722b */ /* 0x000fe40000000030 */
[----:B------:R-:W-:Y:S01]  /*6470*/  DADD R50, R12, -UR4 ;  /* 0x800000040c327e29 */ /* 0x000fe20008000000 */
[----:B------:R-:W-:Y:S01]  /*6480*/  UMOV UR4, 0x80000000 ;  /* 0x8000000000047882 */ /* 0x000fe20000000000 */
[----:B------:R-:W-:Y:S01]  /*6490*/  DFMA R12, R8, R20, -R4 ;  /* 0x00000014080c722b */ /* 0x000fe20000000804 */
[----:B------:R-:W-:-:S07]  /*64a0*/  UMOV UR5, 0x43300000 ;  /* 0x4330000000057882 */ /* 0x000fce0000000000 */
[----:B------:R-:W-:Y:S02]  /*64b0*/  DFMA R12, R14, R20, R12 ;  /* 0x000000140e0c722b */ /* 0x000fe4000000000c */
[----:B------:R-:W-:-:S06]  /*64c0*/  DADD R20, R10, R50 ;  /* 0x000000000a147229 */ /* 0x000fcc0000000032 */
[----:B------:R-:W-:Y:S02]  /*64d0*/  DFMA R12, R8, R48, R12 ;  /* 0x00000030080c722b */ /* 0x000fe4000000000c */
[----:B------:R-:W-:Y:S02]  /*64e0*/  DADD R10, R10, -R20 ;  /* 0x000000000a0a7229 */ /* 0x000fe40000000814 */
[----:B------:R-:W-:-:S06]  /*64f0*/  DMUL R48, R20, R4 ;  /* 0x0000000414307228 */ /* 0x000fcc0000000000 */
[----:B------:R-:W-:Y:S02]  /*6500*/  DADD R50, R50, R10 ;  /* 0x0000000032327229 */ /* 0x000fe4000000000a */
[----:B------:R-:W-:-:S08]  /*6510*/  DFMA R10, R20, R4, -R48 ;  /* 0x00000004140a722b */ /* 0x000fd00000000830 */
[----:B------:R-:W-:-:S08]  /*6520*/  DFMA R10, R20, R12, R10 ;  /* 0x0000000c140a722b */ /* 0x000fd0000000000a */
[----:B------:R-:W-:-:S08]  /*6530*/  DFMA R50, R50, R4, R10 ;  /* 0x000000043232722b */ /* 0x000fd0000000000a */
[----:B------:R-:W-:-:S08]  /*6540*/  DADD R4, R48, R50 ;  /* 0x0000000030047229 */ /* 0x000fd00000000032 */
[--C-:B------:R-:W-:Y:S02]  /*6550*/  DADD R10, R8, R4.reuse ;  /* 0x00000000080a7229 */ /* 0x100fe40000000004 */
[----:B------:R-:W-:-:S06]  /*6560*/  DADD R48, R48, -R4 ;  /* 0x0000000030307229 */ /* 0x000fcc0000000804 */
[----:B------:R-:W-:Y:S02]  /*6570*/  DADD R8, R8, -R10 ;  /* 0x0000000008087229 */ /* 0x000fe4000000080a */
[----:B------:R-:W-:-:S06]  /*6580*/  DADD R48, R50, R48 ;  /* 0x0000000032307229 */ /* 0x000fcc0000000030 */
[----:B------:R-:W-:Y:S01]  /*6590*/  DADD R8, R4, R8 ;  /* 0x0000000004087229 */ /* 0x000fe20000000008 */
[C---:B------:R-:W-:Y:S02]  /*65a0*/  VIADD R4, R3.reuse, 0xfffffc01 ;  /* 0xfffffc0103047836 */ /* 0x040fe40000000000 */
[----:B------:R-:W-:Y:S02]  /*65b0*/  @P1 VIADD R4, R3, 0xfffffc02 ;  /* 0xfffffc0203041836 */ /* 0x000fe40000000000 */
[----:B------:R-:W-:-:S03]  /*65c0*/  IMAD.MOV.U32 R5, RZ, RZ, 0x43300000 ;  /* 0x43300000ff057424 */ /* 0x000fc600078e00ff */
[----:B------:R-:W-:Y:S01]  /*65d0*/  DADD R48, R48, R8 ;  /* 0x0000000030307229 */ /* 0x000fe20000000008 */
[----:B------:R-:W-:-:S06]  /*65e0*/  LOP3.LUT R4, R4, 0x80000000, RZ, 0x3c, !PT ;  /* 0x8000000004047812 */ /* 0x000fcc00078e3cff */
[----:B------:R-:W-:Y:S01]  /*65f0*/  DADD R8, R4, -UR4 ;  /* 0x8000000404087e29 */ /* 0x000fe20008000000 */
[----:B------:R-:W-:Y:S01]  /*6600*/  UMOV UR4, 0xfefa39ef ;  /* 0xfefa39ef00047882 */ /* 0x000fe20000000000 */
[----:B------:R-:W-:Y:S01]  /*6610*/  DADD R14, R14, R48 ;  /* 0x000000000e0e7229 */ /* 0x000fe20000000030 */
[----:B------:R-:W-:-:S07]  /*6620*/  UMOV UR5, 0x3fe62e42 ;  /* 0x3fe62e4200057882 */ /* 0x000fce0000000000 */
[----:B------:R-:W-:-:S08]  /*6630*/  DADD R12, R10, R14 ;  /* 0x000000000a0c7229 */ /* 0x000fd0000000000e */
[--C-:B------:R-:W-:Y:S02]  /*6640*/  DFMA R4, R8, UR4, R12.reuse ;  /* 0x0000000408047c2b */ /* 0x100fe4000800000c */
[----:B------:R-:W-:-:S06]  /*6650*/  DADD R20, R10, -R12 ;  /* 0x000000000a147229 */ /* 0x000fcc000000080c */
[----:B------:R-:W-:Y:S02]  /*6660*/  DFMA R10, R8, -UR4, R4 ;  /* 0x80000004080a7c2b */ /* 0x000fe40008000004 */
[----:B------:R-:W-:-:S06]  /*6670*/  DADD R20, R14, R20 ;  /* 0x000000000e147229 */ /* 0x000fcc0000000014 */
[----:B------:R-:W-:-:S08]  /*6680*/  DADD R10, -R12, R10 ;  /* 0x000000000c0a7229 */ /* 0x000fd0000000010a */
[----:B------:R-:W-:-:S08]  /*6690*/  DADD R10, R20, -R10 ;  /* 0x00000000140a7229 */ /* 0x000fd0000000080a */
[----:B------:R-:W-:-:S08]  /*66a0*/  DFMA R10, R8, UR6, R10 ;  /* 0x00000006080a7c2b */ /* 0x000fd0000800000a */
[----:B------:R-:W-:-:S08]  /*66b0*/  DADD R8, R4, R10 ;  /* 0x0000000004087229 */ /* 0x000fd0000000000a */
[----:B------:R-:W-:Y:S02]  /*66c0*/  DADD R4, R4, -R8 ;  /* 0x0000000004047229 */ /* 0x000fe40000000808 */
[----:B------:R-:W-:-:S06]  /*66d0*/  DMUL R12, R8, 2 ;  /* 0x40000000080c7828 */ /* 0x000fcc0000000000 */
[----:B------:R-:W-:Y:S02]  /*66e0*/  DADD R10, R10, R4 ;  /* 0x000000000a0a7229 */ /* 0x000fe40000000004 */
[----:B------:R-:W-:Y:S01]  /*66f0*/  DFMA R8, R8, 2, -R12 ;  /* 0x400000000808782b */ /* 0x000fe2000000080c */
[----:B------:R-:W-:Y:S02]  /*6700*/  IMAD.MOV.U32 R4, RZ, RZ, 0x652b82fe ;  /* 0x652b82feff047424 */ /* 0x000fe400078e00ff */
[----:B------:R-:W-:-:S05]  /*6710*/  IMAD.MOV.U32 R5, RZ, RZ, 0x3ff71547 ;  /* 0x3ff71547ff057424 */ /* 0x000fca00078e00ff */
[----:B------:R-:W-:-:S08]  /*6720*/  DFMA R10, R10, 2, R8 ;  /* 0x400000000a0a782b */ /* 0x000fd00000000008 */
[----:B------:R-:W-:-:S08]  /*6730*/  DADD R14, R12, R10 ;  /* 0x000000000c0e7229 */ /* 0x000fd0000000000a */
[----:B------:R-:W-:Y:S02]  /*6740*/  DFMA R4, R14, R4, 6.75539944105574400000e+15 ;  /* 0x433800000e04742b */ /* 0x000fe40000000004 */
[----:B------:R-:W-:Y:S01]  /*6750*/  FSETP.GEU.AND P0, PT, |R15|, 4.1917929649353027344, PT ;  /* 0x4086232b0f00780b */ /* 0x000fe20003f0e200 */
[----:B------:R-:W-:-:S05]  /*6760*/  DADD R12, R12, -R14 ;  /* 0x000000000c0c7229 */ /* 0x000fca000000080e */
[----:B------:R-:W-:-:S03]  /*6770*/  DADD R8, R4, -6.75539944105574400000e+15 ;  /* 0xc338000004087429 */ /* 0x000fc60000000000 */
[----:B------:R-:W-:-:S05]  /*6780*/  DADD R10, R10, R12 ;  /* 0x000000000a0a7229 */ /* 0x000fca000000000c */
[----:B------:R-:W-:Y:S01]  /*6790*/  DFMA R20, R8, -UR4, R14 ;  /* 0x8000000408147c2b */ /* 0x000fe2000800000e */
[----:B------:R-:W-:Y:S01]  /*67a0*/  UMOV UR4, 0x3b39803f ;  /* 0x3b39803f00047882 */ /* 0x000fe20000000000 */
[----:B------:R-:W-:-:S06]  /*67b0*/  UMOV UR5, 0x3c7abc9e ;  /* 0x3c7abc9e00057882 */ /* 0x000fcc0000000000 */
[----:B------:R-:W-:Y:S01]  /*67c0*/  DFMA R20, R8, -UR4, R20 ;  /* 0x8000000408147c2b */ /* 0x000fe20008000014 */
[----:B------:R-:W-:Y:S01]  /*67d0*/  UMOV UR4, 0x69ce2bdf ;  /* 0x69ce2bdf00047882 */ /* 0x000fe20000000000 */
[----:B------:R-:W-:Y:S01]  /*67e0*/  IMAD.MOV.U32 R8, RZ, RZ, -0x35dec16 ;  /* 0xfca213eaff087424 */ /* 0x000fe200078e00ff */
[----:B------:R-:W-:Y:S01]  /*67f0*/  UMOV UR5, 0x3e5ade15 ;  /* 0x3e5ade1500057882 */ /* 0x000fe20000000000 */
[----:B------:R-:W-:-:S06]  /*6800*/  IMAD.MOV.U32 R9, RZ, RZ, 0x3e928af3 ;  /* 0x3e928af3ff097424 */ /* 0x000fcc00078e00ff */
[----:B------:R-:W-:Y:S01]  /*6810*/  DFMA R8, R20, UR4, R8 ;  /* 0x0000000414087c2b */ /* 0x000fe20008000008 */
[----:B------:R-:W-:Y:S01]  /*6820*/  UMOV UR4, 0x62401315 ;  /* 0x6240131500047882 */ /* 0x000fe20000000000 */
[----:B------:R-:W-:-:S06]  /*6830*/  UMOV UR5, 0x3ec71dee ;  /* 0x3ec71dee00057882 */ /* 0x000fcc0000000000 */
[----:B------:R-:W-:Y:S01]  /*6840*/  DFMA R8, R20, R8, UR4 ;  /* 0x0000000414087e2b */ /* 0x000fe20008000008 */
        /* <DEDUP_REMOVED lines=20> */
[----:B------:R-:W-:-:S08]  /*6990*/  DFMA R8, R20, R8, UR4 ;  /* 0x0000000414087e2b */ /* 0x000fd00008000008 */
[----:B------:R-:W-:-:S08]  /*69a0*/  DFMA R8, R20, R8, 1 ;  /* 0x3ff000001408742b */ /* 0x000fd00000000008 */
[----:B------:R-:W-:-:S10]  /*69b0*/  DFMA R8, R20, R8, 1 ;  /* 0x3ff000001408742b */ /* 0x000fd40000000008 */
[----:B------:R-:W-:Y:S02]  /*69c0*/  IMAD R13, R4, 0x100000, R9 ;  /* 0x00100000040d7824 */ /* 0x000fe400078e0209 */
[----:B------:R-:W-:Y:S01]  /*69d0*/  IMAD.MOV.U32 R12, RZ, RZ, R8 ;  /* 0x000000ffff0c7224 */ /* 0x000fe200078e0008 */
[----:B------:R-:W-:Y:S06]  /*69e0*/  @!P0 BRA `(.L_x_246) ;  /* 0x0000000000308947 */ /* 0x000fec0003800000 */
[----:B------:R-:W-:Y:S01]  /*69f0*/  FSETP.GEU.AND P1, PT, |R15|, 4.2275390625, PT ;  /* 0x408748000f00780b */ /* 0x000fe20003f2e200 */
[C---:B------:R-:W-:Y:S02]  /*6a00*/  DADD R12, R14.reuse, +INF ;  /* 0x7ff000000e0c7429 */ /* 0x040fe40000000000 */
[----:B------:R-:W-:-:S08]  /*6a10*/  DSETP.GEU.AND P0, PT, R14, RZ, PT ;  /* 0x000000ff0e00722a */ /* 0x000fd00003f0e000 */
[----:B------:R-:W-:Y:S02]  /*6a20*/  FSEL R12, R12, RZ, P0 ;  /* 0x000000ff0c0c7208 */ /* 0x000fe40000000000 */
[----:B------:R-:W-:Y:S02]  /*6a30*/  @!P1 LEA.HI R3, R4, R4, RZ, 0x1 ;  /* 0x0000000404039211 */ /* 0x000fe400078f08ff */
[----:B------:R-:W-:Y:S02]  /*6a40*/  FSEL R13, R13, RZ, P0 ;  /* 0x000000ff0d0d7208 */ /* 0x000fe40000000000 */
[----:B------:R-:W-:-:S05]  /*6a50*/  @!P1 SHF.R.S32.HI R3, RZ, 0x1, R3 ;  /* 0x00000001ff039819 */ /* 0x000fca0000011403 */
[----:B------:R-:W-:Y:S02]  /*6a60*/  @!P1 IMAD.IADD R4, R4, 0x1, -R3 ;  /* 0x0000000104049824 */ /* 0x000fe400078e0a03 */
[----:B------:R-:W-:-:S03]  /*6a70*/  @!P1 IMAD R9, R3, 0x100000, R9 ;  /* 0x0010000003099824 */ /* 0x000fc600078e0209 */
[----:B------:R-:W-:Y:S01]  /*6a80*/  @!P1 LEA R5, R4, 0x3ff00000, 0x14 ;  /* 0x3ff0000004059811 */ /* 0x000fe200078ea0ff */
[----:B------:R-:W-:-:S06]  /*6a90*/  @!P1 IMAD.MOV.U32 R4, RZ, RZ, RZ ;  /* 0x000000ffff049224 */ /* 0x000fcc00078e00ff */
[----:B------:R-:W-:-:S11]  /*6aa0*/  @!P1 DMUL R12, R8, R4 ;  /* 0x00000004080c9228 */ /* 0x000fd60000000000 */
.L_x_246:
[----:B------:R-:W-:Y:S01]  /*6ab0*/  DFMA R10, R10, R12, R12 ;  /* 0x0000000c0a0a722b */ /* 0x000fe2000000000c */
[----:B------:R-:W-:Y:S01]  /*6ac0*/  IMAD.MOV.U32 R8, RZ, RZ, R0 ;  /* 0x000000ffff087224 */ /* 0x000fe200078e0000 */
[----:B------:R-:W-:Y:S01]  /*6ad0*/  DSETP.NEU.AND P0, PT, |R12|, +INF , PT ;  /* 0x7ff000000c00742a */ /* 0x000fe20003f0d200 */
[----:B------:R-:W-:-:S07]  /*6ae0*/  IMAD.MOV.U32 R9, RZ, RZ, 0x0 ;  /* 0x00000000ff097424 */ /* 0x000fce00078e00ff */
[----:B------:R-:W-:Y:S02]  /*6af0*/  FSEL R4, R12, R10, !P0 ;  /* 0x0000000a0c047208 */ /* 0x000fe40004000000 */
[----:B------:R-:W-:Y:S01]  /*6b00*/  FSEL R5, R13, R11, !P0 ;  /* 0x0000000b0d057208 */ /* 0x000fe20004000000 */
[----:B------:R-:W-:Y:S06]  /*6b10*/  RET.REL.NODEC R8 `(_Z14optimizeKernelIN4util10HimmelblauILi2EEELi2ELj256EEvddPdPiS3_S3_iib) ;  /* 0xffffff9408387950 */ /* 0x000fec0003c3ffff */
.L_x_247:
        /* <DEDUP_REMOVED lines=14> */
.L_x_1692:


//--------------------- .text._Z14optimizeKernelIN4util10HimmelblauILi2EEELi2ELj128EEvddPdPiS3_S3_iib --------------------------
	.section	.text._Z14optimizeKernelIN4util10HimmelblauILi2EEELi2ELj128EEvddPdPiS3_S3_iib,"ax",@progbits
	.align	128
        .global         _Z14optimizeKernelIN4util10HimmelblauILi2EEELi2ELj128EEvddPdPiS3_S3_iib
        .type           _Z14optimizeKernelIN4util10HimmelblauILi2EEELi2ELj128EEvddPdPiS3_S3_iib,@function
        .size           _Z14optimizeKernelIN4util10HimmelblauILi2EEELi2ELj128EEvddPdPiS3_S3_iib,(.L_x_1695 - _Z14optimizeKernelIN4util10HimmelblauILi2EEELi2ELj128EEvddPdPiS3_S3_iib)
        .other          _Z14optimizeKernelIN4util10HimmelblauILi2EEELi2ELj128EEvddPdPiS3_S3_iib,@"STO_CUDA_ENTRY STV_DEFAULT"
_Z14optimizeKernelIN4util10HimmelblauILi2EEELi2ELj128EEvddPdPiS3_S3_iib:
.text._Z14optimizeKernelIN4util10HimmelblauILi2EEELi2ELj128EEvddPdPiS3_S3_iib:
        /* <DEDUP_REMOVED lines=25> */
.L_x_259:
        /* <DEDUP_REMOVED lines=18> */
.L_x_258:
        /* <DEDUP_REMOVED lines=11> */
.L_x_253:
[----:B------:R-:W-:-:S06]  /*0360*/  IMAD R25, R24, 0x4, R1 ;  /* 0x0000000418197824 */ /* 0x000fcc00078e0201 */
[----:B------:R-:W5:Y:S01]  /*0370*/  LDL R25, [R25+0x4] ;  /* 0x0000040019197983 */ /* 0x000f620000100800 */
[----:B------:R-:W-:Y:S01]  /*0380*/  IMAD.SHL.U32 R26, R24, 0x20, RZ ;  /* 0x00000020181a7824 */ /* 0x000fe200078e00ff */
[----:B------:R-:W-:-:S06]  /*0390*/  UMOV UR4, URZ ;  /* 0x000000ff00047c82 */ /* 0x000fcc0008000000 */
.L_x_252:
        /* <DEDUP_REMOVED lines=190> */
.L_x_255:
[----:B------:R-:W-:-:S06]  /*0f80*/  IMAD R25, R24, 0x4, R1 ;  /* 0x0000000418197824 */ /* 0x000fcc00078e0201 */
[----:B------:R-:W5:Y:S01]  /*0f90*/  LDL R25, [R25+0x4] ;  /* 0x0000040019197983 */ /* 0x000f620000100800 */
[----:B------:R-:W-:Y:S01]  /*0fa0*/  IMAD.SHL.U32 R26, R24, 0x20, RZ ;  /* 0x00000020181a7824 */ /* 0x000fe200078e00ff */
[----:B------:R-:W-:-:S06]  /*0fb0*/  UMOV UR4, URZ ;  /* 0x000000ff00047c82 */ /* 0x000fcc0008000000 */
.L_x_254:
        /* <DEDUP_REMOVED lines=190> */
.L_x_257:
[----:B------:R-:W-:-:S06]  /*1ba0*/  IMAD R25, R24, 0x4, R1 ;  /* 0x0000000418197824 */ /* 0x000fcc00078e0201 */
[----:B------:R-:W5:Y:S01]  /*1bb0*/  LDL R25, [R25+0x4] ;  /* 0x0000040019197983 */ /* 0x000f620000100800 */
[----:B------:R-:W-:Y:S01]  /*1bc0*/  IMAD.SHL.U32 R26, R24, 0x20, RZ ;  /* 0x00000020181a7824 */ /* 0x000fe200078e00ff */
[----:B------:R-:W-:-:S06]  /*1bd0*/  UMOV UR4, URZ ;  /* 0x000000ff00047c82 */ /* 0x000fcc0008000000 */
.L_x_256:
        /* <DEDUP_REMOVED lines=179> */
.L_x_251:
[----:B------:R-:W-:Y:S05]  /*2710*/  BSYNC.RECONVERGENT B1 ;  /* 0x0000000000017941 */ /* 0x000fea0003800200 */
.L_x_250:
[----:B------:R-:W-:Y:S01]  /*2720*/  ISETP.GT.U32.AND P0, PT, R20, 0x3, PT ;  /* 0x000000031400780c */ /* 0x000fe20003f04070 */
[----:B------:R-:W-:Y:S01]  /*2730*/  VIADD R8, R8, 0x1 ;  /* 0x0000000108087836 */ /* 0x000fe20000000000 */
[--C-:B------:R-:W-:Y:S02]  /*2740*/  SHF.R.U64 R20, R20, 0x2, R21.reuse ;  /* 0x0000000214147819 */ /* 0x100fe40000001215 */
[----:B------:R-:W-:Y:S02]  /*2750*/  ISETP.GT.U32.AND.EX P0, PT, R21, RZ, PT, P0 ;  /* 0x000000ff1500720c */ /* 0x000fe40003f04100 */
[----:B------:R-:W-:-:S11]  /*2760*/  SHF.R.U32.HI R21, RZ, 0x2, R21 ;  /* 0x00000002ff157819 */ /* 0x000fd60000011615 */
[----:B------:R-:W-:Y:S05]  /*2770*/  @P0 BRA `(.L_x_258) ;  /* 0xffffffd800cc0947 */ /* 0x000fea000383ffff */
.L_x_249:
[----:B------:R-:W-:Y:S05]  /*2780*/  BSYNC.RECONVERGENT B0 ;  /* 0x0000000000007941 */ /* 0x000fea0003800200 */
.L_x_248:
        /* <DEDUP_REMOVED lines=35> */
[----:B0-----:R-:W-:Y:S05]  /*29c0*/  CALL.REL.NOINC `($_Z14optimizeKernelIN4util10HimmelblauILi2EEELi2ELj128EEvddPdPiS3_S3_iib$__internal_accurate_pow) ;  /* 0x0000003400ac7944 */ /* 0x001fea0003c00000 */
[----:B------:R-:W-:Y:S05]  /*29d0*/  BSYNC.RECONVERGENT B0 ;  /* 0x0000000000007941 */ /* 0x000fea0003800200 */
.L_x_260:
        /* <DEDUP_REMOVED lines=18> */
.L_x_262:
[----:B------:R-:W-:Y:S05]  /*2b00*/  BSYNC.RECONVERGENT B0 ;  /* 0x0000000000007941 */ /* 0x000fea0003800200 */
.L_x_261:
[----:B------:R-:W-:Y:S01]  /*2b10*/  BSSY.RECONVERGENT B0, `(.L_x_263) ;  /* 0x0000004000007945 */ /* 0x000fe20003800200 */
[----:B------:R-:W-:Y:S01]  /*2b20*/  IMAD.MOV.U32 R3, RZ, RZ, R9 ;  /* 0x000000ffff037224 */ /* 0x000fe200078e0009 */
[----:B------:R-:W-:-:S07]  /*2b30*/  MOV R0, 0x2b50 ;  /* 0x00002b5000007802 */ /* 0x000fce0000000f00 */
[----:B------:R-:W-:Y:S05]  /*2b40*/  CALL.REL.NOINC `($_Z14optimizeKernelIN4util10HimmelblauILi2EEELi2ELj128EEvddPdPiS3_S3_iib$__internal_accurate_pow) ;  /* 0x00000034004c7944 */ /* 0x000fea0003c00000 */
[----:B------:R-:W-:Y:S05]  /*2b50*/  BSYNC.RECONVERGENT B0 ;  /* 0x0000000000007941 */ /* 0x000fea0003800200 */
.L_x_263:
        /* <DEDUP_REMOVED lines=13> */
.L_x_265:
[----:B------:R-:W-:Y:S05]  /*2c30*/  BSYNC.RECONVERGENT B0 ;  /* 0x0000000000007941 */ /* 0x000fea0003800200 */
.L_x_264:
        /* <DEDUP_REMOVED lines=22> */
.L_x_267:
[----:B------:R-:W-:Y:S05]  /*2da0*/  BSYNC.RECONVERGENT B6 ;  /* 0x0000000000067941 */ /* 0x000fea0003800200 */
.L_x_266:
        /* <DEDUP_REMOVED lines=168> */
.L_x_302:
        /* <DEDUP_REMOVED lines=20> */
[----:B0-----:R-:W-:Y:S05]  /*3970*/  CALL.REL.NOINC `($__internal_3_$__cuda_sm20_dsqrt_rn_f64_mediumpath_v1) ;  /* 0x0000002400047944 */ /* 0x001fea0003c00000 */
.L_x_270:
[----:B------:R-:W-:Y:S05]  /*3980*/  BSYNC.RECONVERGENT B0 ;  /* 0x0000000000007941 */ /* 0x000fea0003800200 */
.L_x_269:
        /* <DEDUP_REMOVED lines=14> */
.L_x_288:
        /* <DEDUP_REMOVED lines=8> */
[----:B0-----:R-:W-:Y:S05]  /*3af0*/  CALL.REL.NOINC `($_Z14optimizeKernelIN4util10HimmelblauILi2EEELi2ELj128EEvddPdPiS3_S3_iib$__internal_accurate_pow) ;  /* 0x0000002400607944 */ /* 0x001fea0003c00000 */
[----:B------:R-:W-:Y:S05]  /*3b00*/  BSYNC.RECONVERGENT B1 ;  /* 0x0000000000017941 */ /* 0x000fea0003800200 */
.L_x_273:
        /* <DEDUP_REMOVED lines=19> */
.L_x_275:
[----:B------:R-:W-:Y:S05]  /*3c40*/  BSYNC.RECONVERGENT B1 ;  /* 0x0000000000017941 */ /* 0x000fea0003800200 */
.L_x_274:
[----:B------:R-:W-:Y:S01]  /*3c50*/  BSSY.RECONVERGENT B1, `(.L_x_276) ;  /* 0x0000005000017945 */ /* 0x000fe20003800200 */
[----:B------:R-:W-:Y:S02]  /*3c60*/  FSEL R54, R4, RZ, P2 ;  /* 0x000000ff04367208 */ /* 0x000fe40001000000 */
[----:B------:R-:W-:Y:S02]  /*3c70*/  FSEL R55, R5, 1.875, P2 ;  /* 0x3ff0000005377808 */ /* 0x000fe40001000000 */
[----:B------:R-:W-:-:S07]  /*3c80*/  MOV R0, 0x3ca0 ;  /* 0x00003ca000007802 */ /* 0x000fce0000000f00 */
[----:B------:R-:W-:Y:S05]  /*3c90*/  CALL.REL.NOINC `($_Z14optimizeKernelIN4util10HimmelblauILi2EEELi2ELj128EEvddPdPiS3_S3_iib$__internal_accurate_pow) ;  /* 0x0000002000f87944 */ /* 0x000fea0003c00000 */
[----:B------:R-:W-:Y:S05]  /*3ca0*/  BSYNC.RECONVERGENT B1 ;  /* 0x0000000000017941 */ /* 0x000fea0003800200 */
.L_x_276:
        /* <DEDUP_REMOVED lines=15> */
.L_x_278:
[----:B------:R-:W-:Y:S05]  /*3da0*/  BSYNC.RECONVERGENT B1 ;  /* 0x0000000000017941 */ /* 0x000fea0003800200 */
.L_x_277:
        /* <DEDUP_REMOVED lines=18> */
[----:B------:R-:W-:Y:S05]  /*3ed0*/  CALL.REL.NOINC `($_Z14optimizeKernelIN4util10HimmelblauILi2EEELi2ELj128EEvddPdPiS3_S3_iib$__internal_accurate_pow) ;  /* 0x0000002000687944 */ /* 0x000fea0003c00000 */
[----:B------:R-:W-:Y:S05]  /*3ee0*/  BSYNC.RECONVERGENT B1 ;  /* 0x0000000000017941 */ /* 0x000fea0003800200 */
.L_x_280:
        /* <DEDUP_REMOVED lines=15> */
.L_x_283:
[----:B------:R-:W-:-:S11]  /*3fe0*/  DADD R4, R58, 2 ;  /* 0x400000003a047429 */ /* 0x000fd60000000000 */
.L_x_282:
[----:B------:R-:W-:Y:S05]  /*3ff0*/  BSYNC.RECONVERGENT B1 ;  /* 0x0000000000017941 */ /* 0x000fea0003800200 */
.L_x_281:
        /* <DEDUP_REMOVED lines=9> */
[----:B------:R-:W-:Y:S05]  /*4090*/  CALL.REL.NOINC `($_Z14optimizeKernelIN4util10HimmelblauILi2EEELi2ELj128EEvddPdPiS3_S3_iib$__internal_accurate_pow) ;  /* 0x0000001c00f87944 */ /* 0x000fea0003c00000 */
[----:B------:R-:W-:Y:S05]  /*40a0*/  BSYNC.RECONVERGENT B1 ;  /* 0x0000000000017941 */ /* 0x000fea0003800200 */
.L_x_284:
        /* <DEDUP_REMOVED lines=15> */
.L_x_287:
[----:B------:R-:W-:-:S11]  /*41a0*/  DADD R4, R54, 2 ;  /* 0x4000000036047429 */ /* 0x000fd60000000000 */
.L_x_286:
[----:B------:R-:W-:Y:S05]  /*41b0*/  BSYNC.RECONVERGENT B1 ;  /* 0x0000000000017941 */ /* 0x000fea0003800200 */
.L_x_285:
        /* <DEDUP_REMOVED lines=14> */
.L_x_279:
[----:B------:R-:W-:Y:S05]  /*42a0*/  BSYNC.RECONVERGENT B0 ;  /* 0x0000000000007941 */ /* 0x000fea0003800200 */
.L_x_272:
        /* <DEDUP_REMOVED lines=15> */
.L_x_291:
[----:B------:R-:W-:Y:S02]  /*43a0*/  IMAD.MOV.U32 R52, RZ, RZ, -0x2d0e5604 ;  /* 0xd2f1a9fcff347424 */ /* 0x000fe400078e00ff */
[----:B------:R-:W-:-:S07]  /*43b0*/  IMAD.MOV.U32 R53, RZ, RZ, 0x3f50624d ;  /* 0x3f50624dff357424 */ /* 0x000fce00078e00ff */
.L_x_290:
[----:B------:R-:W-:Y:S05]  /*43c0*/  BSYNC.RECONVERGENT B7 ;  /* 0x0000000000077941 */ /* 0x000fea0003800200 */
.L_x_289:
        /* <DEDUP_REMOVED lines=10> */
[----:B------:R-:W-:Y:S05]  /*4470*/  CALL.REL.NOINC `($_Z14optimizeKernelIN4util10HimmelblauILi2EEELi2ELj128EEvddPdPiS3_S3_iib$__internal_accurate_pow) ;  /* 0x0000001c00007944 */ /* 0x000fea0003c00000 */
[----:B------:R-:W-:Y:S05]  /*4480*/  BSYNC.RECONVERGENT B0 ;  /* 0x0000000000007941 */ /* 0x000fea0003800200 */
.L_x_292:
        /* <DEDUP_REMOVED lines=17> */
.L_x_294:
[----:B------:R-:W-:Y:S05]  /*45a0*/  BSYNC.RECONVERGENT B0 ;  /* 0x0000000000007941 */ /* 0x000fea0003800200 */
.L_x_293:
[----:B------:R-:W-:Y:S01]  /*45b0*/  BSSY.RECONVERGENT B0, `(.L_x_295) ;  /* 0x0000004000007945 */ /* 0x000fe20003800200 */
[----:B------:R-:W-:Y:S01]  /*45c0*/  IMAD.MOV.U32 R3, RZ, RZ, R9 ;  /* 0x000000ffff037224 */ /* 0x000fe200078e0009 */
[----:B------:R-:W-:-:S07]  /*45d0*/  MOV R0, 0x45f0 ;  /* 0x000045f000007802 */ /* 0x000fce0000000f00 */
[----:B------:R-:W-:Y:S05]  /*45e0*/  CALL.REL.NOINC `($_Z14optimizeKernelIN4util10HimmelblauILi2EEELi2ELj128EEvddPdPiS3_S3_iib$__internal_accurate_pow) ;  /* 0x0000001800a47944 */ /* 0x000fea0003c00000 */
[----:B------:R-:W-:Y:S05]  /*45f0*/  BSYNC.RECONVERGENT B0 ;  /* 0x0000000000007941 */ /* 0x000fea0003800200 */
.L_x_295:
        /* <DEDUP_REMOVED lines=190> */
.L_x_297:
[----:B------:R-:W-:Y:S05]  /*51e0*/  BSYNC.RECONVERGENT B0 ;  /* 0x0000000000007941 */ /* 0x000fea0003800200 */
.L_x_296:
        /* <DEDUP_REMOVED lines=21> */
[----:B------:R-:W-:Y:S05]  /*5340*/  CALL.REL.NOINC `($__internal_2_$__cuda_sm20_dblrcp_rn_slowpath_v3) ;  /* 0x0000000400e07944 */ /* 0x000fea0003c00000 */
.L_x_301:
[----:B------:R-:W-:Y:S05]  /*5350*/  BSYNC.RECONVERGENT B1 ;  /* 0x0000000000017941 */ /* 0x000fea0003800200 */
.L_x_300:
        /* <DEDUP_REMOVED lines=34> */
.L_x_299:
[----:B------:R-:W-:Y:S05]  /*5580*/  BSYNC.RECONVERGENT B0 ;  /* 0x0000000000007941 */ /* 0x000fea0003800200 */
.L_x_298:
        /* <DEDUP_REMOVED lines=23> */
.L_x_271:
[----:B------:R-:W-:Y:S05]  /*5700*/  BSYNC.RECONVERGENT B6 ;  /* 0x0000000000067941 */ /* 0x000fea0003800200 */
.L_x_268:
[----:B0-----:R-:W-:Y:S01]  /*5710*/  DFMA R16, R24, R24, R26 ;  /* 0x000000181810722b */ /* 0x001fe2000000001a */
[----:B------:R-:W-:Y:S01]  /*5720*/  BSSY.RECONVERGENT B0, `(.L_x_303) ;  /* 0x0000006000007945 */ /* 0x000fe20003800200 */
[----:B------:R-:W-:-:S06]  /*5730*/  MOV R0, 0x5780 ;  /* 0x0000578000007802 */ /* 0x000fcc0000000f00 */
[----:B------:R-:W-:-:S08]  /*5740*/  DADD R16, R16, -11 ;  /* 0xc026000010107429 */ /* 0x000fd00000000000 */
[----:B------:R-:W-:-:S10]  /*5750*/  DADD R2, -RZ, |R16| ;  /* 0x00000000ff027229 */ /* 0x000fd40000000510 */
[----:B------:R-:W-:-:S07]  /*5760*/  IMAD.MOV.U32 R8, RZ, RZ, R2 ;  /* 0x000000ffff087224 */ /* 0x000fce00078e0002 */
[----:B------:R-:W-:Y:S05]  /*5770*/  CALL.REL.NOINC `($_Z14optimizeKernelIN4util10HimmelblauILi2EEELi2ELj128EEvddPdPiS3_S3_iib$__internal_accurate_pow) ;  /* 0x0000000800407944 */ /* 0x000fea0003c00000 */
[----:B------:R-:W-:Y:S05]  /*5780*/  BSYNC.RECONVERGENT B0 ;  /* 0x0000000000007941 */ /* 0x000fea0003800200 */
.L_x_303:
        /* <DEDUP_REMOVED lines=18> */
.L_x_305:
[----:B------:R-:W-:Y:S05]  /*58b0*/  BSYNC.RECONVERGENT B0 ;  /* 0x0000000000007941 */ /* 0x000fea0003800200 */
.L_x_304:
[----:B------:R-:W-:Y:S01]  /*58c0*/  BSSY.RECONVERGENT B0, `(.L_x_306) ;  /* 0x0000005000007945 */ /* 0x000fe20003800200 */
[----:B------:R-:W-:Y:S02]  /*58d0*/  FSEL R16, R4, RZ, P2 ;  /* 0x000000ff04107208 */ /* 0x000fe40001000000 */
[----:B------:R-:W-:Y:S02]  /*58e0*/  FSEL R17, R5, 1.875, P2 ;  /* 0x3ff0000005117808 */ /* 0x000fe40001000000 */
[----:B------:R-:W-:-:S07]  /*58f0*/  MOV R0, 0x5910 ;  /* 0x0000591000007802 */ /* 0x000fce0000000f00 */
[----:B------:R-:W-:Y:S05]  /*5900*/  CALL.REL.NOINC `($_Z14optimizeKernelIN4util10HimmelblauILi2EEELi2ELj128EEvddPdPiS3_S3_iib$__internal_accurate_pow) ;  /* 0x0000000400dc7944 */ /* 0x000fea0003c00000 */
[----:B------:R-:W-:Y:S05]  /*5910*/  BSYNC.RECONVERGENT B0 ;  /* 0x0000000000007941 */ /* 0x000fea0003800200 */
.L_x_306:
        /* <DEDUP_REMOVED lines=16> */
.L_x_308:
[----:B------:R-:W-:Y:S05]  /*5a20*/  BSYNC.RECONVERGENT B0 ;  /* 0x0000000000007941 */ /* 0x000fea0003800200 */
.L_x_307:
        /* <DEDUP_REMOVED lines=10> */
        .weak           $__internal_2_$__cuda_sm20_dblrcp_rn_slowpath_v3
        .type           $__internal_2_$__cuda_sm20_dblrcp_rn_slowpath_v3,@function
        .size           $__internal_2_$__cuda_sm20_dblrcp_rn_slowpath_v3,($__internal_3_$__cuda_sm20_dsqrt_rn_f64_mediumpath_v1 - $__internal_2_$__cuda_sm20_dblrcp_rn_slowpath_v3)
$__internal_2_$__cuda_sm20_dblrcp_rn_slowpath_v3:
        /* <DEDUP_REMOVED lines=26> */
.L_x_312:
        /* <DEDUP_REMOVED lines=10> */
.L_x_310:
[----:B------:R-:W-:Y:S01]  /*5d10*/  LOP3.LUT R21, R7, 0x80000, RZ, 0xfc, !PT ;  /* 0x0008000007157812 */ /* 0x000fe200078efcff */
[----:B------:R-:W-:-:S07]  /*5d20*/  IMAD.MOV.U32 R20, RZ, RZ, R6 ;  /* 0x000000ffff147224 */ /* 0x000fce00078e0006 */
.L_x_311:
[----:B------:R-:W-:Y:S05]  /*5d30*/  BSYNC.RECONVERGENT B2 ;  /* 0x0000000000027941 */ /* 0x000fea0003800200 */
.L_x_309:
[----:B------:R-:W-:Y:S02]  /*5d40*/  IMAD.MOV.U32 R6, RZ, RZ, R0 ;  /* 0x000000ffff067224 */ /* 0x000fe400078e0000 */
[----:B------:R-:W-:Y:S02]  /*5d50*/  IMAD.MOV.U32 R7, RZ, RZ, 0x0 ;  /* 0x00000000ff077424 */ /* 0x000fe400078e00ff */
[----:B------:R-:W-:Y:S02]  /*5d60*/  IMAD.MOV.U32 R44, RZ, RZ, R20 ;  /* 0x000000ffff2c7224 */ /* 0x000fe400078e0014 */
[----:B------:R-:W-:Y:S01]  /*5d70*/  IMAD.MOV.U32 R45, RZ, RZ, R21 ;  /* 0x000000ffff2d7224 */ /* 0x000fe200078e0015 */
[----:B------:R-:W-:Y:S06]  /*5d80*/  RET.REL.NODEC R6 `(_Z14optimizeKernelIN4util10HimmelblauILi2EEELi2ELj128EEvddPdPiS3_S3_iib) ;  /* 0xffffffa0069c7950 */ /* 0x000fec0003c3ffff */
        .weak           $__internal_3_$__cuda_sm20_dsqrt_rn_f64_mediumpath_v1
        .type           $__internal_3_$__cuda_sm20_dsqrt_rn_f64_mediumpath_v1,@function
        .size           $__internal_3_$__cuda_sm20_dsqrt_rn_f64_mediumpath_v1,($_Z14optimizeKernelIN4util10HimmelblauILi2EEELi2ELj128EEvddPdPiS3_S3_iib$__internal_accurate_pow - $__internal_3_$__cuda_sm20_dsqrt_rn_f64_mediumpath_v1)
$__internal_3_$__cuda_sm20_dsqrt_rn_f64_mediumpath_v1:
        /* <DEDUP_REMOVED lines=16> */
.L_x_314:
        /* <DEDUP_REMOVED lines=24> */
.L_x_316:
[----:B------:R-:W-:-:S11]  /*6010*/  DADD R4, R6, R6 ;  /* 0x0000000006047229 */ /* 0x000fd60000000006 */
.L_x_315:
[----:B------:R-:W-:Y:S05]  /*6020*/  BSYNC.RECONVERGENT B1 ;  /* 0x0000000000017941 */ /* 0x000fea0003800200 */
.L_x_313:
[----:B------:R-:W-:Y:S02]  /*6030*/  IMAD.MOV.U32 R6, RZ, RZ, R4 ;  /* 0x000000ffff067224 */ /* 0x000fe400078e0004 */
[----:B------:R-:W-:Y:S02]  /*6040*/  IMAD.MOV.U32 R7, RZ, RZ, R5 ;  /* 0x000000ffff077224 */ /* 0x000fe400078e0005 */
[----:B------:R-:W-:Y:S02]  /*6050*/  IMAD.MOV.U32 R4, RZ, RZ, R0 ;  /* 0x000000ffff047224 */ /* 0x000fe400078e0000 */
[----:B------:R-:W-:-:S04]  /*6060*/  IMAD.MOV.U32 R5, RZ, RZ, 0x0 ;  /* 0x00000000ff057424 */ /* 0x000fc800078e00ff */
[----:B------:R-:W-:Y:S05]  /*6070*/  RET.REL.NODEC R4 `(_Z14optimizeKernelIN4util10HimmelblauILi2EEELi2ELj128EEvddPdPiS3_S3_iib) ;  /* 0xffffff9c04e07950 */ /* 0x000fea0003c3ffff */
        .type           $_Z14optimizeKernelIN4util10HimmelblauILi2EEELi2ELj128EEvddPdPiS3_S3_iib$__internal_accurate_pow,@function
        .size           $_Z14optimizeKernelIN4util10HimmelblauILi2EEELi2ELj128EEvddPdPiS3_S3_iib$__internal_accurate_pow,(.L_x_1695 - $_Z14optimizeKernelIN4util10HimmelblauILi2EEELi2ELj128EEvddPdPiS3_S3_iib$__internal_accurate_pow)
$_Z14optimizeKernelIN4util10HimmelblauILi2EEELi2ELj128EEvddPdPiS3_S3_iib$__internal_accurate_pow:
        /* <DEDUP_REMOVED lines=163> */
.L_x_317:
[----:B------:R-:W-:Y:S01]  /*6ab0*/  DFMA R10, R10, R12, R12 ;  /* 0x0000000c0a0a722b */ /* 0x000fe2000000000c */
[----:B------:R-:W-:Y:S01]  /*6ac0*/  IMAD.MOV.U32 R8, RZ, RZ, R0 ;  /* 0x000000ffff087224 */ /* 0x000fe200078e0000 */
[----:B------:R-:W-:Y:S01]  /*6ad0*/  DSETP.NEU.AND P0, PT, |R12|, +INF , PT ;  /* 0x7ff000000c00742a */ /* 0x000fe20003f0d200 */
[----:B------:R-:W-:-:S07]  /*6ae0*/  IMAD.MOV.U32 R9, RZ, RZ, 0x0 ;  /* 0x00000000ff097424 */ /* 0x000fce00078e00ff */
[----:B------:R-:W-:Y:S02]  /*6af0*/  FSEL R4, R12, R10, !P0 ;  /* 0x0000000a0c047208 */ /* 0x000fe40004000000 */
[----:B------:R-:W-:Y:S01]  /*6b00*/  FSEL R5, R13, R11, !P0 ;  /* 0x0000000b0d057208 */ /* 0x000fe20004000000 */
[----:B------:R-:W-:Y:S06]  /*6b10*/  RET.REL.NODEC R8 `(_Z14optimizeKernelIN4util10HimmelblauILi2EEELi2ELj128EEvddPdPiS3_S3_iib) ;  /* 0xffffff9408387950 */ /* 0x000fec0003c3ffff */
.L_x_318:
        /* <DEDUP_REMOVED lines=14> */
.L_x_1695:


//--------------------- .text._Z14optimizeKernelIN4util9EggholderILi2EEELi2ELj256EEvddPdPiS3_S3_iib --------------------------
	.section	.text._Z14optimizeKernelIN4util9EggholderILi2EEELi2ELj256EEvddPdPiS3_S3_iib,"ax",@progbits
	.align	128
        .global         _Z14optimizeKernelIN4util9EggholderILi2EEELi2ELj256EEvddPdPiS3_S3_iib
        .type           _Z14optimizeKernelIN4util9EggholderILi2EEELi2ELj256EEvddPdPiS3_S3_iib,@function
        .size           _Z14optimizeKernelIN4util9EggholderILi2EEELi2ELj256EEvddPdPiS3_S3_iib,(.L_x_1700 - _Z14optimizeKernelIN4util9EggholderILi2EEELi2ELj256EEvddPdPiS3_S3_iib)
        .other          _Z14optimizeKernelIN4util9EggholderILi2EEELi2ELj256EEvddPdPiS3_S3_iib,@"STO_CUDA_ENTRY STV_DEFAULT"
_Z14optimizeKernelIN4util9EggholderILi2EEELi2ELj256EEvddPdPiS3_S3_iib:
.text._Z14optimizeKernelIN4util9EggholderILi2EEELi2ELj256EEvddPdPiS3_S3_iib:
[----:B------:R-:W0:Y:S01]  /*0000*/  LDC R1, c[0x0][0x37c] ;  /* 0x0000df00ff017b82 */ /* 0x000e220000000800 */
[----:B------:R-:W1:Y:S01]  /*0010*/  S2R R3, SR_TID.X ;  /* 0x0000000000037919 */ /* 0x000e620000002100 */
[----:B------:R-:W2:Y:S06]  /*0020*/  LDCU UR4, c[0x0][0x2fc] ;  /* 0x00005f80ff0477ac */ /* 0x000eac0008000800 */
[----:B------:R-:W1:Y:S01]  /*0030*/  S2UR UR5, SR_CTAID.X ;  /* 0x00000000000579c3 */ /* 0x000e620000002500 */
[----:B0-----:R-:W-:Y:S01]  /*0040*/  VIADD R1, R1, 0xffffff80 ;  /* 0xffffff8001017836 */ /* 0x001fe20000000000 */
[----:B------:R-:W0:Y:S06]  /*0050*/  LDCU UR6, c[0x0][0x3b0] ;  /* 0x00007600ff0677ac */ /* 0x000e2c0008000800 */
[----:B------:R-:W1:Y:S08]  /*0060*/  LDC R24, c[0x0][0x360] ;  /* 0x0000d800ff187b82 */ /* 0x000e700000000800 */
[----:B------:R-:W3:Y:S01]  /*0070*/  LDC R2, c[0x0][0x2f8] ;  /* 0x0000be00ff027b82 */ /* 0x000ee20000000800 */
[----:B-1----:R-:W-:-:S05]  /*0080*/  IMAD R24, R24, UR5, R3 ;  /* 0x0000000518187c24 */ /* 0x002fca000f8e0203 */
[----:B0-----:R-:W-:Y:S02]  /*0090*/  ISETP.GE.AND P0, PT, R24, UR6, PT ;  /* 0x0000000618007c0c */ /* 0x001fe4000bf06270 */
[----:B---3--:R-:W-:-:S04]  /*00a0*/  IADD3 R2, P1, P2, R1, 0x40, R2 ;  /* 0x0000004001027810 */ /* 0x008fc80007a3e002 */
[----:B--2---:R-:W-:-:S07]  /*00b0*/  IADD3.X R18, PT, PT, RZ, UR4, RZ, P1, P2 ;  /* 0x00000004ff127c10 */ /* 0x004fce0008fe44ff */
[----:B------:R-:W-:Y:S05]  /*00c0*/  @P0 EXIT ;  /* 0x000000000000094d */ /* 0x000fea0003800000 */
[----:B------:R-:W0:Y:S01]  /*00d0*/  LDC.64 R4, c[0x0][0x380] ;  /* 0x0000e000ff047b82 */ /* 0x000e220000000a00 */
[----:B------:R-:W-:Y:S01]  /*00e0*/  LEA R0, R24, 0x87, 0x1 ;  /* 0x0000008718007811 */ /* 0x000fe200078e08ff */
[----:B------:R-:W-:Y:S01]  /*00f0*/  IMAD.MOV.U32 R3, RZ, RZ, RZ ;  /* 0x000000ffff037224 */ /* 0x000fe200078e00ff */
[----:B------:R-:W-:Y:S01]  /*0100*/  SHF.R.S32.HI R19, RZ, 0x1f, R24 ;  /* 0x0000001fff137819 */ /* 0x000fe20000011418 */
[----:B------:R-:W-:Y:S01]  /*0110*/  VIADD R16, R1, 0x30 ;  /* 0x0000003001107836 */ /* 0x000fe20000000000 */
[----:B------:R-:W1:Y:S03]  /*0120*/  LDCU.64 UR36, c[0x0][0x358] ;  /* 0x00006b00ff2477ac */ /* 0x000e660008000a00 */
[----:B------:R-:W0:Y:S01]  /*0130*/  LDC.64 R10, c[0x0][0x388] ;  /* 0x0000e200ff0a7b82 */ /* 0x000e220000000a00 */
[----:B------:R-:W-:Y:S01]  /*0140*/  UPLOP3.LUT UP0, UPT, UPT, UPT, UPT, 0x80, 0x8 ;  /* 0x000000000008789c */ /* 0x000fe20003f0f070 */
[----:B01----:R-:W-:-:S11]  /*0150*/  DADD R10, R10, -R4 ;  /* 0x000000000a0a7229 */ /* 0x003fd60000000804 */
.L_x_330:
[----:B0-----:R-:W-:Y:S01]  /*0160*/  IMAD.IADD R4, R0, 0x1, R3 ;  /* 0x0000000100047824 */ /* 0x001fe200078e0203 */
[----:B------:R-:W-:Y:S01]  /*0170*/  ISETP.NE.AND P0, PT, R24, RZ, PT ;  /* 0x000000ff1800720c */ /* 0x000fe20003f05270 */
[----:B------:R-:W-:Y:S01]  /*0180*/  IMAD.MOV.U32 R7, RZ, RZ, -0x75bd8fc ;  /* 0xf8a42704ff077424 */ /* 0x000fe200078e00ff */
[----:B------:R-:W-:Y:S01]  /*0190*/  UPLOP3.LUT UP1, UPT, UPT, UPT, UP0, 0x80, 0x8 ;  /* 0x000000000008789c */ /* 0x000fe20003f2f000 */
[----:B------:R-:W-:Y:S01]  /*01a0*/  IMAD.MOV.U32 R8, RZ, RZ, -0x23270784 ;  /* 0xdcd8f87cff087424 */ /* 0x000fe200078e00ff */
[----:B------:R-:W-:Y:S01]  /*01b0*/  LOP3.LUT R4, R4, 0xaad26b49, RZ, 0x3c, !PT ;  /* 0xaad26b4904047812 */ /* 0x000fe200078e3cff */
[----:B------:R-:W-:Y:S04]  /*01c0*/  BSSY.RECONVERGENT B0, `(.L_x_319) ;  /* 0x0000259000007945 */ /* 0x000fe80003800200 */
[----:B------:R-:W-:-:S04]  /*01d0*/  IMAD R17, R4, 0x4182bed5, RZ ;  /* 0x4182bed504117824 */ /* 0x000fc800078e02ff */
        /* <DEDUP_REMOVED lines=10> */
.L_x_329:
        /* <DEDUP_REMOVED lines=11> */
.L_x_324:
[----:B------:R-:W-:-:S06]  /*0330*/  IMAD R23, R22, 0x4, R1 ;  /* 0x0000000416177824 */ /* 0x000fcc00078e0201 */
[----:B------:R-:W5:Y:S01]  /*0340*/  LDL R23, [R23+0x4] ;  /* 0x0000040017177983 */ /* 0x000f620000100800 */
[----:B------:R-:W-:Y:S01]  /*0350*/  IMAD.SHL.U32 R25, R22, 0x20, RZ ;  /* 0x0000002016197824 */ /* 0x000fe200078e00ff */
[----:B------:R-:W-:-:S06]  /*0360*/  UMOV UR4, URZ ;  /* 0x000000ff00047c82 */ /* 0x000fcc0008000000 */
.L_x_323:
[----:B-----5:R-:W-:Y:S01]  /*0370*/  SHF.R.U32.HI R57, RZ, UR4, R23 ;  /* 0x00000004ff397c19 */ /* 0x020fe20008011617 */
[----:B------:R-:W-:-:S03]  /*0380*/  VIADD R14, R25, UR4 ;  /* 0x00000004190e7c36 */ /* 0x000fc60008000000 */
[----:B------:R-:W-:-:S04]  /*0390*/  LOP3.LUT R15, R57, 0x1, RZ, 0xc0, !PT ;  /* 0x00000001390f7812 */ /* 0x000fc800078ec0ff */
[----:B------:R-:W-:Y:S01]  /*03a0*/  ISETP.NE.U32.AND P0, PT, R15, 0x1, PT ;  /* 0x000000010f00780c */ /* 0x000fe20003f05070 */
[----:B------:R-:W-:-:S04]  /*03b0*/  IMAD R15, R14, 0x5, RZ ;  /* 0x000000050e0f7824 */ /* 0x000fc800078e02ff */
[----:B------:R-:W-:-:S08]  /*03c0*/  IMAD.WIDE.U32 R14, R15, 0x4, R12 ;  /* 0x000000040f0e7825 */ /* 0x000fd000078e000c */
[----:B------:R-:W2:Y:S04]  /*03d0*/  @!P0 LDG.E R28, desc[UR36][R14.64+0x8] ;  /* 0x000008240e1c8981 */ /* 0x000ea8000c1e1900 */
[----:B------:R-:W3:Y:S04]  /*03e0*/  @!P0 LDG.E R29, desc[UR36][R14.64+0xc] ;  /* 0x00000c240e1d8981 */ /* 0x000ee8000c1e1900 */
[----:B------:R-:W4:Y:S04]  /*03f0*/  @!P0 LDG.E R26, desc[UR36][R14.64] ;  /* 0x000000240e1a8981 */ /* 0x000f28000c1e1900 */
[----:B------:R-:W4:Y:S04]  /*0400*/  @!P0 LDG.E R27, desc[UR36][R14.64+0x4] ;  /* 0x000004240e1b8981 */ /* 0x000f28000c1e1900 */
[----:B------:R-:W4:Y:S01]  /*0410*/  @!P0 LDG.E R30, desc[UR36][R14.64+0x10] ;  /* 0x000010240e1e8981 */ /* 0x000f22000c1e1900 */
[----:B------:R-:W-:-:S13]  /*0420*/  R2P PR, R57, 0x7e ;  /* 0x0000007e39007804 */ /* 0x000fda0000000000 */
        /* <DEDUP_REMOVED lines=31> */
[----:B------:R-:W-:-:S03]  /*0620*/  @!P0 LOP3.LUT R6, R6, R27, RZ, 0x3c, !PT ;  /* 0x0000001b06068212 */ /* 0x000fc600078e3cff */
[----:B------:R-:W4:Y:S01]  /*0630*/  @P1 LDG.E R27, desc[UR36][R14.64+0x18] ;  /* 0x000018240e1b1981 */ /* 0x000f22000c1e1900 */
[----:B------:R-:W-:-:S03]  /*0640*/  @!P0 LOP3.LUT R9, R9, R30, RZ, 0x3c, !PT ;  /* 0x0000001e09098212 */ /* 0x000fc600078e3cff */
[----:B------:R-:W4:Y:S01]  /*0650*/  @P2 LDG.E R30, desc[UR36][R14.64+0x28] ;  /* 0x000028240e1e2981 */ /* 0x000f22000c1e1900 */
[----:B------:R-:W-:-:S13]  /*0660*/  LOP3.LUT P0, RZ, R57, 0x80, RZ, 0xc0, !PT ;  /* 0x0000008039ff7812 */ /* 0x000fda000780c0ff */
[----:B------:R-:W4:Y:S04]  /*0670*/  @P0 LDG.E R64, desc[UR36][R14.64+0x94] ;  /* 0x000094240e400981 */ /* 0x000f28000c1e1900 */
[----:B------:R-:W4:Y:S04]  /*0680*/  @P0 LDG.E R53, desc[UR36][R14.64+0x98] ;  /* 0x000098240e350981 */ /* 0x000f28000c1e1900 */
[----:B------:R-:W4:Y:S04]  /*0690*/  @P0 LDG.E R66, desc[UR36][R14.64+0x9c] ;  /* 0x00009c240e420981 */ /* 0x000f28000c1e1900 */
[----:B------:R-:W4:Y:S04]  /*06a0*/  @P0 LDG.E R62, desc[UR36][R14.64+0x8c] ;  /* 0x00008c240e3e0981 */ /* 0x000f28000c1e1900 */
[----:B------:R-:W4:Y:S01]  /*06b0*/  @P0 LDG.E R51, desc[UR36][R14.64+0x90] ;  /* 0x000090240e330981 */ /* 0x000f22000c1e1900 */
[----:B------:R-:W-:-:S04]  /*06c0*/  @P1 LOP3.LUT R9, R9, R32, RZ, 0x3c, !PT ;  /* 0x0000002009091212 */ /* 0x000fc800078e3cff */
[----:B------:R-:W-:-:S04]  /*06d0*/  @P2 LOP3.LUT R9, R9, R36, RZ, 0x3c, !PT ;  /* 0x0000002409092212 */ /* 0x000fc800078e3cff */
[----:B------:R-:W-:-:S04]  /*06e0*/  @P3 LOP3.LUT R9, R9, R42, RZ, 0x3c, !PT ;  /* 0x0000002a09093212 */ /* 0x000fc800078e3cff */
[----:B------:R-:W-:-:S04]  /*06f0*/  @P4 LOP3.LUT R9, R9, R48, RZ, 0x3c, !PT ;  /* 0x0000003009094212 */ /* 0x000fc800078e3cff */
[----:B------:R-:W-:-:S04]  /*0700*/  @P5 LOP3.LUT R9, R9, R54, RZ, 0x3c, !PT ;  /* 0x0000003609095212 */ /* 0x000fc800078e3cff */
[----:B------:R-:W-:Y:S02]  /*0710*/  @P6 LOP3.LUT R9, R9, R60, RZ, 0x3c, !PT ;  /* 0x0000003c09096212 */ /* 0x000fe400078e3cff */
[----:B--2---:R-:W-:Y:S02]  /*0720*/  @P1 LOP3.LUT R7, R7, R28, RZ, 0x3c, !PT ;  /* 0x0000001c07071212 */ /* 0x004fe400078e3cff */
[----:B---3--:R-:W-:Y:S02]  /*0730*/  @P1 LOP3.LUT R8, R8, R29, RZ, 0x3c, !PT ;  /* 0x0000001d08081212 */ /* 0x008fe400078e3cff */
[----:B----4-:R-:W-:Y:S02]  /*0740*/  @P1 LOP3.LUT R5, R5, R26, RZ, 0x3c, !PT ;  /* 0x0000001a05051212 */ /* 0x010fe400078e3cff */
        /* <DEDUP_REMOVED lines=64> */
[----:B------:R-:W4:Y:S01]  /*0b50*/  @P1 LDG.E R27, desc[UR36][R14.64+0xb8] ;  /* 0x0000b8240e1b1981 */ /* 0x000f22000c1e1900 */
[----:B------:R-:W-:-:S03]  /*0b60*/  @P0 LOP3.LUT R9, R9, R30, RZ, 0x3c, !PT ;  /* 0x0000001e09090212 */ /* 0x000fc600078e3cff */
        /* <DEDUP_REMOVED lines=8> */
[----:B------:R-:W-:Y:S01]  /*0bf0*/  @P2 LOP3.LUT R9, R9, R36, RZ, 0x3c, !PT ;  /* 0x0000002409092212 */ /* 0x000fe200078e3cff */
[----:B------:R-:W-:-:S03]  /*0c00*/  UIADD3 UR4, UPT, UPT, UR4, 0x10, URZ ;  /* 0x0000001004047890 */ /* 0x000fc6000fffe0ff */
[----:B------:R-:W-:Y:S01]  /*0c10*/  @P3 LOP3.LUT R9, R9, R42, RZ, 0x3c, !PT ;  /* 0x0000002a09093212 */ /* 0x000fe200078e3cff */
[----:B------:R-:W-:-:S03]  /*0c20*/  UISETP.NE.AND UP0, UPT, UR4, 0x20, UPT ;  /* 0x000000200400788c */ /* 0x000fc6000bf05270 */
        /* <DEDUP_REMOVED lines=50> */
.L_x_326:
[----:B------:R-:W-:-:S06]  /*0f50*/  IMAD R23, R22, 0x4, R1 ;  /* 0x0000000416177824 */ /* 0x000fcc00078e0201 */
[----:B------:R-:W5:Y:S01]  /*0f60*/  LDL R23, [R23+0x4] ;  /* 0x0000040017177983 */ /* 0x000f620000100800 */
[----:B------:R-:W-:Y:S01]  /*0f70*/  IMAD.SHL.U32 R25, R22, 0x20, RZ ;  /* 0x0000002016197824 */ /* 0x000fe200078e00ff */
[----:B------:R-:W-:-:S06]  /*0f80*/  UMOV UR4, URZ ;  /* 0x000000ff00047c82 */ /* 0x000fcc0008000000 */
.L_x_325:
        /* <DEDUP_REMOVED lines=190> */
.L_x_328:
[----:B------:R-:W-:-:S06]  /*1b70*/  IMAD R23, R22, 0x4, R1 ;  /* 0x0000000416177824 */ /* 0x000fcc00078e0201 */
[----:B------:R-:W5:Y:S01]  /*1b80*/  LDL R23, [R23+0x4] ;  /* 0x0000040017177983 */ /* 0x000f620000100800 */
[----:B------:R-:W-:Y:S01]  /*1b90*/  IMAD.SHL.U32 R25, R22, 0x20, RZ ;  /* 0x0000002016197824 */ /* 0x000fe200078e00ff */
[----:B------:R-:W-:-:S06]  /*1ba0*/  UMOV UR4, URZ ;  /* 0x000000ff00047c82 */ /* 0x000fcc0008000000 */
.L_x_327:
        /* <DEDUP_REMOVED lines=179> */
.L_x_322:
[----:B------:R-:W-:Y:S05]  /*26e0*/  BSYNC.RECONVERGENT B1 ;  /* 0x0000000000017941 */ /* 0x000fea0003800200 */
.L_x_321:
[----:B------:R-:W-:Y:S01]  /*26f0*/  ISETP.GT.U32.AND P0, PT, R20, 0x3, PT ;  /* 0x000000031400780c */ /* 0x000fe20003f04070 */
[----:B------:R-:W-:Y:S01]  /*2700*/  VIADD R4, R4, 0x1 ;  /* 0x0000000104047836 */ /* 0x000fe20000000000 */
[--C-:B------:R-:W-:Y:S02]  /*2710*/  SHF.R.U64 R20, R20, 0x2, R21.reuse ;  /* 0x0000000214147819 */ /* 0x100fe40000001215 */
[----:B------:R-:W-:Y:S02]  /*2720*/  ISETP.GT.U32.AND.EX P0, PT, R21, RZ, PT, P0 ;  /* 0x000000ff1500720c */ /* 0x000fe40003f04100 */
[----:B------:R-:W-:-:S11]  /*2730*/  SHF.R.U32.HI R21, RZ, 0x2, R21 ;  /* 0x00000002ff157819 */ /* 0x000fd60000011615 */
[----:B------:R-:W-:Y:S05]  /*2740*/  @P0 BRA `(.L_x_329) ;  /* 0xffffffd800cc0947 */ /* 0x000fea000383ffff */
.L_x_320:
[----:B------:R-:W-:Y:S05]  /*2750*/  BSYNC.RECONVERGENT B0 ;  /* 0x0000000000007941 */ /* 0x000fea0003800200 */
.L_x_319:
[----:B0-----:R-:W-:Y:S01]  /*2760*/  SHF.R.U32.HI R4, RZ, 0x2, R5 ;  /* 0x00000002ff047819 */ /* 0x001fe20000011605 */
[----:B------:R-:W0:Y:S01]  /*2770*/  LDCU.64 UR4, c[0x0][0x380] ;  /* 0x00007000ff0477ac */ /* 0x000e220008000a00 */
[----:B------:R-:W-:Y:S01]  /*2780*/  SHF.R.U32.HI R13, RZ, 0x2, R6 ;  /* 0x00000002ff0d7819 */ /* 0x000fe20000011606 */
[----:B-12---:R-:W-:Y:S01]  /*2790*/  IMAD.MOV.U32 R8, RZ, RZ, 0x0 ;  /* 0x00000000ff087424 */ /* 0x006fe200078e00ff */
[----:B------:R-:W-:Y:S01]  /*27a0*/  LOP3.LUT R4, R4, R5, RZ, 0x3c, !PT ;  /* 0x0000000504047212 */ /* 0x000fe200078e3cff */
[----:B------:R-:W-:Y:S01]  /*27b0*/  IMAD.SHL.U32 R5, R9, 0x10, RZ ;  /* 0x0000001009057824 */ /* 0x000fe200078e00ff */
[----:B------:R-:W-:Y:S01]  /*27c0*/  LOP3.LUT R13, R13, R6, RZ, 0x3c, !PT ;  /* 0x000000060d0d7212 */ /* 0x000fe200078e3cff */
[----:B------:R-:W-:Y:S02]  /*27d0*/  UPLOP3.LUT UP0, UPT, UPT, UPT, UPT, 0x40, 0x4 ;  /* 0x000000000004789c */ /* 0x000fe40003f0e870 */
[----:B------:R-:W-:-:S05]  /*27e0*/  IMAD.SHL.U32 R7, R4, 0x2, RZ ;  /* 0x0000000204077824 */ /* 0x000fca00078e00ff */
[----:B------:R-:W-:Y:S01]  /*27f0*/  LOP3.LUT R4, R4, R7, R5, 0x96, !PT ;  /* 0x0000000704047212 */ /* 0x000fe200078e9605 */
[----:B------:R-:W-:-:S03]  /*2800*/  IMAD.SHL.U32 R5, R13, 0x2, RZ ;  /* 0x000000020d057824 */ /* 0x000fc600078e00ff */
[----:B------:R-:W-:Y:S01]  /*2810*/  LOP3.LUT R6, R4, R9, RZ, 0x3c, !PT ;  /* 0x0000000904067212 */ /* 0x000fe200078e3cff */
[----:B------:R-:W-:-:S03]  /*2820*/  IMAD.MOV.U32 R9, RZ, RZ, 0x3ca00000 ;  /* 0x3ca00000ff097424 */ /* 0x000fc600078e00ff */
[----:B------:R-:W-:Y:S01]  /*2830*/  IADD3 R7, PT, PT, R17, -0x26039c23, R6 ;  /* 0xd9fc63dd11077810 */ /* 0x000fe20007ffe006 */
[----:B------:R-:W-:-:S05]  /*2840*/  IMAD.SHL.U32 R4, R6, 0x10, RZ ;  /* 0x0000001006047824 */ /* 0x000fca00078e00ff */
[----:B------:R-:W-:-:S04]  /*2850*/  LOP3.LUT R5, R13, R5, R4, 0x96, !PT ;  /* 0x000000050d057212 */ /* 0x000fc800078e9604 */
[----:B------:R-:W-:-:S04]  /*2860*/  LOP3.LUT R4, R5, R6, RZ, 0x3c, !PT ;  /* 0x0000000605047212 */ /* 0x000fc800078e3cff */
        /* <DEDUP_REMOVED lines=12> */
[----:B------:R-:W-:Y:S01]  /*2930*/  IMAD.MOV.U32 R8, RZ, RZ, 0x0 ;  /* 0x00000000ff087424 */ /* 0x000fe200078e00ff */
[----:B------:R-:W-:Y:S01]  /*2940*/  BSSY.RECONVERGENT B0, `(.L_x_331) ;  /* 0x000001e000007945 */ /* 0x000fe20003800200 */
[----:B0-----:R-:W-:Y:S01]  /*2950*/  IMAD.MOV.U32 R9, RZ, RZ, 0x3fd80000 ;  /* 0x3fd80000ff097424 */ /* 0x001fe200078e00ff */
[----:B--2---:R-:W-:Y:S01]  /*2960*/  DFMA R22, R36, 0.5, R38 ;  /* 0x3fe000002416782b */ /* 0x004fe20000000026 */
[----:B------:R-:W-:Y:S02]  /*2970*/  IMAD.MOV.U32 R26, RZ, RZ, R38 ;  /* 0x000000ffff1a7224 */ /* 0x000fe400078e0026 */
[----:B------:R-:W-:-:S05]  /*2980*/  IMAD.MOV.U32 R27, RZ, RZ, R39 ;  /* 0x000000ffff1b7224 */ /* 0x000fca00078e0027 */
[----:B------:R-:W-:-:S08]  /*2990*/  DADD R22, R22, 47 ;  /* 0x4047800016167429 */ /* 0x000fd00000000000 */
[----:B------:R-:W-:-:S06]  /*29a0*/  DADD R10, -RZ, |R22| ;  /* 0x00000000ff0a7229 */ /* 0x000fcc0000000516 */
[----:B------:R-:W0:Y:S04]  /*29b0*/  MUFU.RSQ64H R5, R11 ;  /* 0x0000000b00057308 */ /* 0x000e280000001c00 */
[----:B------:R-:W-:-:S05]  /*29c0*/  VIADD R4, R11, 0xfcb00000 ;  /* 0xfcb000000b047836 */ /* 0x000fca0000000000 */
[----:B------:R-:W-:Y:S01]  /*29d0*/  ISETP.GE.U32.AND P0, PT, R4, 0x7ca00000, PT ;  /* 0x7ca000000400780c */ /* 0x000fe20003f06070 */
[----:B0-----:R-:W-:-:S08]  /*29e0*/  DMUL R6, R4, R4 ;  /* 0x0000000404067228 */ /* 0x001fd00000000000 */
[----:B------:R-:W-:-:S08]  /*29f0*/  DFMA R6, |R22|, -R6, 1 ;  /* 0x3ff000001606742b */ /* 0x000fd00000000a06 */
[----:B------:R-:W-:Y:S02]  /*2a00*/  DFMA R8, R6, R8, 0.5 ;  /* 0x3fe000000608742b */ /* 0x000fe40000000008 */
[----:B------:R-:W-:-:S08]  /*2a10*/  DMUL R6, R4, R6 ;  /* 0x0000000604067228 */ /* 0x000fd00000000000 */
[----:B------:R-:W-:-:S08]  /*2a20*/  DFMA R6, R8, R6, R4 ;  /* 0x000000060806722b */ /* 0x000fd00000000004 */
[----:B------:R-:W-:Y:S02]  /*2a30*/  DMUL R8, |R22|, R6 ;  /* 0x0000000616087228 */ /* 0x000fe40000000200 */
[----:B------:R-:W-:Y:S02]  /*2a40*/  VIADD R17, R7, 0xfff00000 ;  /* 0xfff0000007117836 */ /* 0x000fe40000000000 */
[----:B------:R-:W-:-:S04]  /*2a50*/  IMAD.MOV.U32 R16, RZ, RZ, R6 ;  /* 0x000000ffff107224 */ /* 0x000fc800078e0006 */
[----:B------:R-:W-:-:S08]  /*2a60*/  DFMA R12, R8, -R8, |R22| ;  /* 0x80000008080c722b */ /* 0x000fd00000000416 */
[----:B------:R-:W-:Y:S01]  /*2a70*/  DFMA R14, R12, R16, R8 ;  /* 0x000000100c0e722b */ /* 0x000fe20000000008 */
[----:B------:R-:W-:Y:S10]  /*2a80*/  @!P0 BRA `(.L_x_332) ;  /* 0x0000000000248947 */ /* 0x000ff40003800000 */
[----:B------:R-:W-:Y:S02]  /*2a90*/  IMAD.MOV.U32 R0, RZ, RZ, R6 ;  /* 0x000000ffff007224 */ /* 0x000fe400078e0006 */
[----:B------:R-:W-:Y:S02]  /*2aa0*/  IMAD.MOV.U32 R6, RZ, RZ, R12 ;  /* 0x000000ffff067224 */ /* 0x000fe400078e000c */
[----:B------:R-:W-:Y:S02]  /*2ab0*/  IMAD.MOV.U32 R7, RZ, RZ, R13 ;  /* 0x000000ffff077224 */ /* 0x000fe400078e000d */
[----:B------:R-:W-:Y:S01]  /*2ac0*/  IMAD.MOV.U32 R12, RZ, RZ, R4 ;  /* 0x000000ffff0c7224 */ /* 0x000fe200078e0004 */
[----:B------:R-:W-:Y:S01]  /*2ad0*/  MOV R4, 0x2b00 ;  /* 0x00002b0000047802 */ /* 0x000fe20000000f00 */
[----:B------:R-:W-:-:S07]  /*2ae0*/  IMAD.MOV.U32 R13, RZ, RZ, R17 ;  /* 0x000000ffff0d7224 */ /* 0x000fce00078e0011 */
[----:B------:R-:W-:Y:S05]  /*2af0*/  CALL.REL.NOINC `($__internal_6_$__cuda_sm20_dsqrt_rn_f64_mediumpath_v1) ;  /* 0x0000009800d87944 */ /* 0x000fea0003c00000 */
[----:B------:R-:W-:Y:S02]  /*2b00*/  IMAD.MOV.U32 R14, RZ, RZ, R6 ;  /* 0x000000ffff0e7224 */ /* 0x000fe400078e0006 */
[----:B------:R-:W-:-:S07]  /*2b10*/  IMAD.MOV.U32 R15, RZ, RZ, R7 ;  /* 0x000000ffff0f7224 */ /* 0x000fce00078e0007 */
.L_x_332:
[----:B------:R-:W-:Y:S05]  /*2b20*/  BSYNC.RECONVERGENT B0 ;  /* 0x0000000000007941 */ /* 0x000fea0003800200 */
.L_x_331:
[----:B------:R-:W-:Y:S01]  /*2b30*/  DSETP.NEU.AND P0, PT, |R14|, +INF , PT ;  /* 0x7ff000000e00742a */ /* 0x000fe20003f0d200 */
[----:B------:R-:W-:Y:S01]  /*2b40*/  BSSY.RECONVERGENT B0, `(.L_x_333) ;  /* 0x0000019000007945 */ /* 0x000fe20003800200 */
[----:B------:R-:W-:-:S12]  /*2b50*/  DADD R16, R38, 47 ;  /* 0x4047800026107429 */ /* 0x000fd80000000000 */
[----:B------:R-:W-:Y:S01]  /*2b60*/  @!P0 DMUL R56, RZ, R14 ;  /* 0x0000000eff388228 */ /* 0x000fe20000000000 */
[----:B------:R-:W-:Y:S01]  /*2b70*/  @!P0 IMAD.MOV.U32 R0, RZ, RZ, RZ ;  /* 0x000000ffff008224 */ /* 0x000fe200078e00ff */
[----:B------:R-:W-:Y:S09]  /*2b80*/  @!P0 BRA `(.L_x_334) ;  /* 0x0000000000508947 */ /* 0x000ff20003800000 */
[----:B------:R-:W-:Y:S01]  /*2b90*/  UMOV UR4, 0x6dc9c883 ;  /* 0x6dc9c88300047882 */ /* 0x000fe20000000000 */
[----:B------:R-:W-:Y:S01]  /*2ba0*/  UMOV UR5, 0x3fe45f30 ;  /* 0x3fe45f3000057882 */ /* 0x000fe20000000000 */
[C---:B------:R-:W-:Y:S02]  /*2bb0*/  DSETP.GE.AND P0, PT, |R14|.reuse, 2.14748364800000000000e+09, PT ;  /* 0x41e000000e00742a */ /* 0x040fe40003f06200 */
[----:B------:R-:W-:Y:S01]  /*2bc0*/  DMUL R4, R14, UR4 ;  /* 0x000000040e047c28 */ /* 0x000fe20008000000 */
[----:B------:R-:W-:Y:S01]  /*2bd0*/  UMOV UR4, 0x54442d18 ;  /* 0x54442d1800047882 */ /* 0x000fe20000000000 */
[----:B------:R-:W-:-:S04]  /*2be0*/  UMOV UR5, 0x3ff921fb ;  /* 0x3ff921fb00057882 */ /* 0x000fc80000000000 */
[----:B------:R-:W0:Y:S08]  /*2bf0*/  F2I.F64 R0, R4 ;  /* 0x0000000400007311 */ /* 0x000e300000301100 */
[----:B0-----:R-:W0:Y:S02]  /*2c00*/  I2F.F64 R56, R0 ;  /* 0x0000000000387312 */ /* 0x001e240000201c00 */
[----:B0-----:R-:W-:Y:S01]  /*2c10*/  DFMA R6, R56, -UR4, R14 ;  /* 0x8000000438067c2b */ /* 0x001fe2000800000e */
[----:B------:R-:W-:Y:S01]  /*2c20*/  UMOV UR4, 0x33145c00 ;  /* 0x33145c0000047882 */ /* 0x000fe20000000000 */
[----:B------:R-:W-:-:S06]  /*2c30*/  UMOV UR5, 0x3c91a626 ;  /* 0x3c91a62600057882 */ /* 0x000fcc0000000000 */
[----:B------:R-:W-:Y:S01]  /*2c40*/  DFMA R6, R56, -UR4, R6 ;  /* 0x8000000438067c2b */ /* 0x000fe20008000006 */
[----:B------:R-:W-:Y:S01]  /*2c50*/  UMOV UR4, 0x252049c0 ;  /* 0x252049c000047882 */ /* 0x000fe20000000000 */
[----:B------:R-:W-:-:S06]  /*2c60*/  UMOV UR5, 0x397b839a ;  /* 0x397b839a00057882 */ /* 0x000fcc0000000000 */
[----:B------:R-:W-:Y:S01]  /*2c70*/  DFMA R56, R56, -UR4, R6 ;  /* 0x8000000438387c2b */ /* 0x000fe20008000006 */
[----:B------:R-:W-:Y:S10]  /*2c80*/  @!P0 BRA `(.L_x_334) ;  /* 0x0000000000108947 */ /* 0x000ff40003800000 */
[----:B------:R-:W-:Y:S01]  /*2c90*/  IMAD.MOV.U32 R6, RZ, RZ, R14 ;  /* 0x000000ffff067224 */ /* 0x000fe200078e000e */
[----:B------:R-:W-:Y:S01]  /*2ca0*/  MOV R12, 0x2cd0 ;  /* 0x00002cd0000c7802 */ /* 0x000fe20000000f00 */
[----:B------:R-:W-:-:S07]  /*2cb0*/  IMAD.MOV.U32 R25, RZ, RZ, R15 ;  /* 0x000000ffff197224 */ /* 0x000fce00078e000f */
[----:B------:R-:W-:Y:S05]  /*2cc0*/  CALL.REL.NOINC `($_Z14optimizeKernelIN4util9EggholderILi2EEELi2ELj256EEvddPdPiS3_S3_iib$__internal_trig_reduction_slowpathd) ;  /* 0x0000009c005c7944 */ /* 0x000fea0003c00000 */
.L_x_334:
[----:B------:R-:W-:Y:S05]  /*2cd0*/  BSYNC.RECONVERGENT B0 ;  /* 0x0000000000007941 */ /* 0x000fea0003800200 */
.L_x_333:
[----:B------:R-:W0:Y:S01]  /*2ce0*/  LDCU.64 UR4, c[0x4][0x1a0] ;  /* 0x01003400ff0477ac */ /* 0x000e220008000a00 */
[----:B------:R-:W-:-:S05]  /*2cf0*/  IMAD.SHL.U32 R3, R0, 0x40, RZ ;  /* 0x0000004000037824 */ /* 0x000fca00078e00ff */
[----:B------:R-:W-:-:S04]  /*2d00*/  LOP3.LUT R3, R3, 0x40, RZ, 0xc0, !PT ;  /* 0x0000004003037812 */ /* 0x000fc800078ec0ff */
[----:B0-----:R-:W-:-:S05]  /*2d10*/  IADD3 R20, P0, PT, R3, UR4, RZ ;  /* 0x0000000403147c10 */ /* 0x001fca000ff1e0ff */
[----:B------:R-:W-:-:S05]  /*2d20*/  IMAD.X R21, RZ, RZ, UR5, P0 ;  /* 0x00000005ff157e24 */ /* 0x000fca00080e06ff */
[----:B------:R-:W2:Y:S04]  /*2d30*/  LDG.E.128.CONSTANT R12, desc[UR36][R20.64] ;  /* 0x00000024140c7981 */ /* 0x000ea8000c1e9d00 */
[----:B------:R-:W3:Y:S04]  /*2d40*/  LDG.E.128.CONSTANT R8, desc[UR36][R20.64+0x10] ;  /* 0x0000102414087981 */ /* 0x000ee8000c1e9d00 */
[----:B------:R-:W4:Y:S01]  /*2d50*/  LDG.E.128.CONSTANT R4, desc[UR36][R20.64+0x20] ;  /* 0x0000202414047981 */ /* 0x000f22000c1e9d00 */
[----:B------:R-:W-:Y:S01]  /*2d60*/  LOP3.LUT R3, R0, 0x1, RZ, 0xc0, !PT ;  /* 0x0000000100037812 */ /* 0x000fe200078ec0ff */
[----:B------:R-:W-:Y:S01]  /*2d70*/  IMAD.MOV.U32 R32, RZ, RZ, 0x20fd8164 ;  /* 0x20fd8164ff207424 */ /* 0x000fe200078e00ff */
[----:B------:R-:W-:Y:S01]  /*2d80*/  DMUL R30, R56, R56 ;  /* 0x00000038381e7228 */ /* 0x000fe20000000000 */
[----:B------:R-:W-:Y:S01]  /*2d90*/  BSSY.RECONVERGENT B0, `(.L_x_335) ;  /* 0x000002f000007945 */ /* 0x000fe20003800200 */
[----:B------:R-:W-:Y:S01]  /*2da0*/  ISETP.NE.U32.AND P0, PT, R3, 0x1, PT ;  /* 0x000000010300780c */ /* 0x000fe20003f05070 */
[----:B------:R-:W-:Y:S01]  /*2db0*/  IMAD.MOV.U32 R3, RZ, RZ, 0x3da8ff83 ;  /* 0x3da8ff83ff037424 */ /* 0x000fe200078e00ff */
[----:B------:R-:W-:-:S02]  /*2dc0*/  DADD R28, R36, -R16 ;  /* 0x00000000241c7229 */ /* 0x000fc40000000810 */
[----:B------:R-:W-:Y:S02]  /*2dd0*/  FSEL R32, R32, -8.06006814911005101289e+34, !P0 ;  /* 0xf9785eba20207808 */ /* 0x000fe40004000000 */
[----:B------:R-:W-:-:S04]  /*2de0*/  FSEL R33, -R3, 0.11223486810922622681, !P0 ;  /* 0x3de5db6503217808 */ /* 0x000fc80004000100 */
[----:B------:R-:W-:Y:S02]  /*2df0*/  DADD R34, -RZ, |R28| ;  /* 0x00000000ff227229 */ /* 0x000fe4000000051c */
[----:B--2---:R-:W-:-:S04]  /*2e00*/  DFMA R32, R30, R32, R12 ;  /* 0x000000201e20722b */ /* 0x004fc8000000000c */
[----:B------:R-:W0:Y:S04]  /*2e10*/  MUFU.RSQ64H R13, R35 ;  /* 0x00000023000d7308 */ /* 0x000e280000001c00 */
[----:B------:R-:W-:Y:S01]  /*2e20*/  VIADD R12, R35, 0xfcb00000 ;  /* 0xfcb00000230c7836 */ /* 0x000fe20000000000 */
[----:B------:R-:W-:-:S04]  /*2e30*/  DFMA R14, R30, R32, R14 ;  /* 0x000000201e0e722b */ /* 0x000fc8000000000e */
[----:B------:R-:W-:-:S04]  /*2e40*/  ISETP.GE.U32.AND P1, PT, R12, 0x7ca00000, PT ;  /* 0x7ca000000c00780c */ /* 0x000fc80003f26070 */
[----:B---3--:R-:W-:Y:S02]  /*2e50*/  DFMA R8, R30, R14, R8 ;  /* 0x0000000e1e08722b */ /* 0x008fe40000000008 */
[----:B0-----:R-:W-:-:S06]  /*2e60*/  DMUL R14, R12, R12 ;  /* 0x0000000c0c0e7228 */ /* 0x001fcc0000000000 */
[----:B------:R-:W-:Y:S01]  /*2e70*/  DFMA R8, R30, R8, R10 ;  /* 0x000000081e08722b */ /* 0x000fe2000000000a */
[----:B------:R-:W-:Y:S01]  /*2e80*/  IMAD.MOV.U32 R10, RZ, RZ, 0x0 ;  /* 0x00000000ff0a7424 */ /* 0x000fe200078e00ff */
[----:B------:R-:W-:Y:S01]  /*2e90*/  DFMA R14, |R28|, -R14, 1 ;  /* 0x3ff000001c0e742b */ /* 0x000fe20000000a0e */
[----:B------:R-:W-:-:S05]  /*2ea0*/  IMAD.MOV.U32 R11, RZ, RZ, 0x3fd80000 ;  /* 0x3fd80000ff0b7424 */ /* 0x000fca00078e00ff */
[----:B----4-:R-:W-:Y:S02]  /*2eb0*/  DFMA R4, R30, R8, R4 ;  /* 0x000000081e04722b */ /* 0x010fe40000000004 */
[----:B------:R-:W-:Y:S02]  /*2ec0*/  DFMA R8, R14, R10, 0.5 ;  /* 0x3fe000000e08742b */ /* 0x000fe4000000000a */
[----:B------:R-:W-:-:S04]  /*2ed0*/  DMUL R14, R12, R14 ;  /* 0x0000000e0c0e7228 */ /* 0x000fc80000000000 */
[----:B------:R-:W-:-:S04]  /*2ee0*/  DFMA R4, R30, R4, R6 ;  /* 0x000000041e04722b */ /* 0x000fc80000000006 */
[----:B------:R-:W-:-:S04]  /*2ef0*/  DFMA R10, R8, R14, R12 ;  /* 0x0000000e080a722b */ /* 0x000fc8000000000c */
[----:B------:R-:W-:Y:S02]  /*2f00*/  DFMA R56, R4, R56, R56 ;  /* 0x000000380438722b */ /* 0x000fe40000000038 */
[----:B------:R-:W-:Y:S02]  /*2f10*/  DFMA R4, R30, R4, 1 ;  /* 0x3ff000001e04742b */ /* 0x000fe40000000004 */
[----:B------:R-:W-:Y:S02]  /*2f20*/  DMUL R30, |R28|, R10 ;  /* 0x0000000a1c1e7228 */ /* 0x000fe40000000200 */
[----:B------:R-:W-:Y:S02]  /*2f30*/  VIADD R15, R11, 0xfff00000 ;  /* 0xfff000000b0f7836 */ /* 0x000fe40000000000 */
[----:B------:R-:W-:-:S04]  /*2f40*/  IMAD.MOV.U32 R14, RZ, RZ, R10 ;  /* 0x000000ffff0e7224 */ /* 0x000fc800078e000a */
[----:B------:R-:W-:Y:S01]  /*2f50*/  FSEL R8, R4, R56, !P0 ;  /* 0x0000003804087208 */ /* 0x000fe20004000000 */
[----:B------:R-:W-:Y:S01]  /*2f60*/  DFMA R32, R30, -R30, |R28| ;  /* 0x8000001e1e20722b */ /* 0x000fe2000000041c */
[----:B------:R-:W-:Y:S02]  /*2f70*/  FSEL R9, R5, R57, !P0 ;  /* 0x0000003905097208 */ /* 0x000fe40004000000 */
[----:B------:R-:W-:-:S04]  /*2f80*/  LOP3.LUT P0, RZ, R0, 0x2, RZ, 0xc0, !PT ;  /* 0x0000000200ff7812 */ /* 0x000fc8000780c0ff */
[----:B------:R-:W-:Y:S02]  /*2f90*/  DADD R4, RZ, -R8 ;  /* 0x00000000ff047229 */ /* 0x000fe40000000808 */
[----:B------:R-:W-:-:S08]  /*2fa0*/  DFMA R6, R32, R14, R30 ;  /* 0x0000000e2006722b */ /* 0x000fd0000000001e */
[----:B------:R-:W-:Y:S02]  /*2fb0*/  FSEL R20, R8, R4, !P0 ;  /* 0x0000000408147208 */ /* 0x000fe40004000000 */
[----:B------:R-:W-:Y:S01]  /*2fc0*/  FSEL R21, R9, R5, !P0 ;  /* 0x0000000509157208 */ /* 0x000fe20004000000 */
[----:B------:R-:W-:Y:S06]  /*2fd0*/  @!P1 BRA `(.L_x_336) ;  /* 0x0000000000289947 */ /* 0x000fec0003800000 */
[----:B------:R-:W-:Y:S01]  /*2fe0*/  IMAD.MOV.U32 R0, RZ, RZ, R10 ;  /* 0x000000ffff007224 */ /* 0x000fe200078e000a */
[----:B------:R-:W-:Y:S01]  /*2ff0*/  MOV R4, 0x3080 ;  /* 0x0000308000047802 */ /* 0x000fe20000000f00 */
[----:B------:R-:W-:Y:S02]  /*3000*/  IMAD.MOV.U32 R10, RZ, RZ, R34 ;  /* 0x000000ffff0a7224 */ /* 0x000fe400078e0022 */
[----:B------:R-:W-:Y:S02]  /*3010*/  IMAD.MOV.U32 R11, RZ, RZ, R35 ;  /* 0x000000ffff0b7224 */ /* 0x000fe400078e0023 */
[----:B------:R-:W-:Y:S02]  /*3020*/  IMAD.MOV.U32 R6, RZ, RZ, R32 ;  /* 0x000000ffff067224 */ /* 0x000fe400078e0020 */
[----:B------:R-:W-:Y:S02]  /*3030*/  IMAD.MOV.U32 R7, RZ, RZ, R33 ;  /* 0x000000ffff077224 */ /* 0x000fe400078e0021 */
[----:B------:R-:W-:-:S02]  /*3040*/  IMAD.MOV.U32 R8, RZ, RZ, R30 ;  /* 0x000000ffff087224 */ /* 0x000fc400078e001e */
[----:B------:R-:W-:Y:S02]  /*3050*/  IMAD.MOV.U32 R9, RZ, RZ, R31 ;  /* 0x000000ffff097224 */ /* 0x000fe400078e001f */
[----:B------:R-:W-:-:S07]  /*3060*/  IMAD.MOV.U32 R13, RZ, RZ, R15 ;  /* 0x000000ffff0d7224 */ /* 0x000fce00078e000f */
[----:B------:R-:W-:Y:S05]  /*3070*/  CALL.REL.NOINC `($__internal_6_$__cuda_sm20_dsqrt_rn_f64_mediumpath_v1) ;  /* 0x0000009400787944 */ /* 0x000fea0003c00000 */
.L_x_336:
[----:B------:R-:W-:Y:S05]  /*3080*/  BSYNC.RECONVERGENT B0 ;  /* 0x0000000000007941 */ /* 0x000fea0003800200 */
.L_x_335:
[----:B------:R-:W-:Y:S01]  /*3090*/  DSETP.NEU.AND P0, PT, |R6|, +INF , PT ;  /* 0x7ff000000600742a */ /* 0x000fe20003f0d200 */
[----:B------:R-:W-:-:S13]  /*30a0*/  BSSY.RECONVERGENT B0, `(.L_x_337) ;  /* 0x0000017000007945 */ /* 0x000fda0003800200 */
        /* <DEDUP_REMOVED lines=20> */
[----:B------:R-:W-:-:S07]  /*31f0*/  MOV R12, 0x3210 ;  /* 0x00003210000c7802 */ /* 0x000fce0000000f00 */
[----:B------:R-:W-:Y:S05]  /*3200*/  CALL.REL.NOINC `($_Z14optimizeKernelIN4util9EggholderILi2EEELi2ELj256EEvddPdPiS3_S3_iib$__internal_trig_reduction_slowpathd) ;  /* 0x00000098000c7944 */ /* 0x000fea0003c00000 */
.L_x_338:
[----:B------:R-:W-:Y:S05]  /*3210*/  BSYNC.RECONVERGENT B0 ;  /* 0x0000000000007941 */ /* 0x000fea0003800200 */
.L_x_337:
[----:B------:R-:W0:Y:S01]  /*3220*/  LDCU.64 UR4, c[0x4][0x1a0] ;  /* 0x01003400ff0477ac */ /* 0x000e220008000a00 */
[----:B------:R-:W-:-:S05]  /*3230*/  IMAD.SHL.U32 R3, R0, 0x40, RZ ;  /* 0x0000004000037824 */ /* 0x000fca00078e00ff */
[----:B------:R-:W-:-:S04]  /*3240*/  LOP3.LUT R3, R3, 0x40, RZ, 0xc0, !PT ;  /* 0x0000004003037812 */ /* 0x000fc800078ec0ff */
[----:B0-----:R-:W-:-:S05]  /*3250*/  IADD3 R30, P0, PT, R3, UR4, RZ ;  /* 0x00000004031e7c10 */ /* 0x001fca000ff1e0ff */
[----:B------:R-:W-:Y:S01]  /*3260*/  IMAD.X R31, RZ, RZ, UR5, P0 ;  /* 0x00000005ff1f7e24 */ /* 0x000fe200080e06ff */
[----:B------:R-:W-:Y:S01]  /*3270*/  LOP3.LUT R3, R0, 0x1, RZ, 0xc0, !PT ;  /* 0x0000000100037812 */ /* 0x000fe200078ec0ff */
[----:B------:R-:W-:Y:S01]  /*3280*/  IMAD.MOV.U32 R34, RZ, RZ, 0x20fd8164 ;  /* 0x20fd8164ff227424 */ /* 0x000fe200078e00ff */
[----:B------:R-:W-:Y:S01]  /*3290*/  DMUL R32, R56, R56 ;  /* 0x0000003838207228 */ /* 0x000fe20000000000 */
[----:B------:R-:W0:Y:S01]  /*32a0*/  LDCU.64 UR4, c[0x0][0x390] ;  /* 0x00007200ff0477ac */ /* 0x000e220008000a00 */
[----:B------:R-:W2:Y:S04]  /*32b0*/  LDG.E.128.CONSTANT R12, desc[UR36][R30.64] ;  /* 0x000000241e0c7981 */ /* 0x000ea8000c1e9d00 */
[----:B------:R-:W3:Y:S04]  /*32c0*/  LDG.E.128.CONSTANT R8, desc[UR36][R30.64+0x10] ;  /* 0x000010241e087981 */ /* 0x000ee8000c1e9d00 */
[----:B------:R-:W4:Y:S01]  /*32d0*/  LDG.E.128.CONSTANT R4, desc[UR36][R30.64+0x20] ;  /* 0x000020241e047981 */ /* 0x000f22000c1e9d00 */
[----:B------:R-:W-:Y:S01]  /*32e0*/  ISETP.NE.U32.AND P0, PT, R3, 0x1, PT ;  /* 0x000000010300780c */ /* 0x000fe20003f05070 */
[----:B------:R-:W-:Y:S01]  /*32f0*/  IMAD.MOV.U32 R3, RZ, RZ, 0x3da8ff83 ;  /* 0x3da8ff83ff037424 */ /* 0x000fe200078e00ff */
[----:B------:R-:W-:Y:S01]  /*3300*/  DMUL R16, R16, R20 ;  /* 0x0000001410107228 */ /* 0x000fe20000000000 */
[----:B------:R-:W-:Y:S01]  /*3310*/  BSSY.RECONVERGENT B6, `(.L_x_339) ;  /* 0x0000021000067945 */ /* 0x000fe20003800200 */
[----:B------:R-:W-:-:S02]  /*3320*/  FSEL R34, R34, -8.06006814911005101289e+34, !P0 ;  /* 0xf9785eba22227808 */ /* 0x000fc40004000000 */
[----:B------:R-:W-:-:S06]  /*3330*/  FSEL R35, -R3, 0.11223486810922622681, !P0 ;  /* 0x3de5db6503237808 */ /* 0x000fcc0004000100 */
[----:B--2---:R-:W-:-:S08]  /*3340*/  DFMA R12, R32, R34, R12 ;  /* 0x00000022200c722b */ /* 0x004fd0000000000c */
[----:B------:R-:W-:-:S08]  /*3350*/  DFMA R12, R32, R12, R14 ;  /* 0x0000000c200c722b */ /* 0x000fd0000000000e */
[----:B---3--:R-:W-:-:S08]  /*3360*/  DFMA R8, R32, R12, R8 ;  /* 0x0000000c2008722b */ /* 0x008fd00000000008 */
[----:B------:R-:W-:-:S08]  /*3370*/  DFMA R8, R32, R8, R10 ;  /* 0x000000082008722b */ /* 0x000fd0000000000a */
[----:B----4-:R-:W-:-:S08]  /*3380*/  DFMA R4, R32, R8, R4 ;  /* 0x000000082004722b */ /* 0x010fd00000000004 */
[----:B------:R-:W-:-:S08]  /*3390*/  DFMA R4, R32, R4, R6 ;  /* 0x000000042004722b */ /* 0x000fd00000000006 */
[----:B------:R-:W-:Y:S02]  /*33a0*/  DFMA R56, R4, R56, R56 ;  /* 0x000000380438722b */ /* 0x000fe40000000038 */
[----:B------:R-:W-:-:S10]  /*33b0*/  DFMA R4, R32, R4, 1 ;  /* 0x3ff000002004742b */ /* 0x000fd40000000004 */
[----:B------:R-:W-:Y:S02]  /*33c0*/  FSEL R6, R4, R56, !P0 ;  /* 0x0000003804067208 */ /* 0x000fe40004000000 */
[----:B------:R-:W-:Y:S02]  /*33d0*/  FSEL R7, R5, R57, !P0 ;  /* 0x0000003905077208 */ /* 0x000fe40004000000 */
[----:B------:R-:W-:-:S04]  /*33e0*/  LOP3.LUT P0, RZ, R0, 0x2, RZ, 0xc0, !PT ;  /* 0x0000000200ff7812 */ /* 0x000fc8000780c0ff */
[----:B------:R-:W-:-:S10]  /*33f0*/  DADD R4, RZ, -R6 ;  /* 0x00000000ff047229 */ /* 0x000fd40000000806 */
[----:B------:R-:W-:Y:S02]  /*3400*/  FSEL R4, R6, R4, !P0 ;  /* 0x0000000406047208 */ /* 0x000fe40004000000 */
[----:B------:R-:W-:Y:S02]  /*3410*/  FSEL R5, R7, R5, !P0 ;  /* 0x0000000507057208 */ /* 0x000fe40004000000 */
[----:B0-----:R-:W-:-:S04]  /*3420*/  LEA R6, P0, R24, UR4, 0x3 ;  /* 0x0000000418067c11 */ /* 0x001fc8000f8018ff */
[----:B------:R-:W-:Y:S01]  /*3430*/  DFMA R16, -R36, R4, -R16 ;  /* 0x000000042410722b */ /* 0x000fe20000000910 */
[C---:B------:R-:W-:Y:S02]  /*3440*/  LEA.HI.X R7, R24.reuse, UR5, R19, 0x3, P0 ;  /* 0x0000000518077c11 */ /* 0x040fe400080f1c13 */
[----:B------:R-:W-:-:S04]  /*3450*/  ISETP.NE.AND P0, PT, R24, RZ, PT ;  /* 0x000000ff1800720c */ /* 0x000fc80003f05270 */
[----:B------:R0:W-:Y:S09]  /*3460*/  STG.E.64 desc[UR36][R6.64], R16 ;  /* 0x0000001006007986 */ /* 0x0001f2000c101b24 */
[----:B------:R-:W-:Y:S05]  /*3470*/  @P0 BRA `(.L_x_340) ;  /* 0x0000000000280947 */ /* 0x000fea0003800000 */
[----:B------:R-:W-:Y:S01]  /*3480*/  MOV R0, 0x1a8 ;  /* 0x000001a800007802 */ /* 0x000fe20000000f00 */
[----:B------:R1:W-:Y:S01]  /*3490*/  STL.64 [R1+0x40], R16 ;  /* 0x0000401001007387 */ /* 0x0003e20000100a00 */
[----:B------:R-:W2:Y:S01]  /*34a0*/  LDCU.64 UR4, c[0x4][0x180] ;  /* 0x01003000ff0477ac */ /* 0x000ea20008000a00 */
[----:B0-----:R-:W-:Y:S01]  /*34b0*/  IMAD.MOV.U32 R6, RZ, RZ, R2 ;  /* 0x000000ffff067224 */ /* 0x001fe200078e0002 */
[----:B------:R1:W0:Y:S01]  /*34c0*/  LDC.64 R8, c[0x4][R0] ;  /* 0x0100000000087b82 */ /* 0x0002220000000a00 */
[----:B------:R-:W-:Y:S02]  /*34d0*/  IMAD.MOV.U32 R7, RZ, RZ, R18 ;  /* 0x000000ffff077224 */ /* 0x000fe400078e0012 */
[----:B--2---:R-:W-:Y:S02]  /*34e0*/  IMAD.U32 R4, RZ, RZ, UR4 ;  /* 0x00000004ff047e24 */ /* 0x004fe4000f8e00ff */
[----:B-1----:R-:W-:-:S07]  /*34f0*/  IMAD.U32 R5, RZ, RZ, UR5 ;  /* 0x00000005ff057e24 */ /* 0x002fce000f8e00ff */
[----:B------:R-:W-:-:S07]  /*3500*/  LEPC R20, `(.L_x_340) ;  /* 0x000000001014794e */ /* 0x000fce0000000000 */
[----:B0-----:R-:W-:Y:S05]  /*3510*/  CALL.ABS.NOINC R8 ;  /* 0x0000000008007343 */ /* 0x001fea0003c00000 */
.L_x_340:
[----:B------:R-:W-:Y:S05]  /*3520*/  BSYNC.RECONVERGENT B6 ;  /* 0x0000000000067941 */ /* 0x000fea0003800200 */
.L_x_339:
[----:B------:R-:W-:Y:S01]  /*3530*/  DADD R4, -RZ, -R22 ;  /* 0x00000000ff047229 */ /* 0x000fe20000000916 */
[----:B------:R-:W-:Y:S01]  /*3540*/  BSSY.RECONVERGENT B0, `(.L_x_341) ;  /* 0x0000011000007945 */ /* 0x000fe20003800200 */
[----:B------:R-:W-:-:S08]  /*3550*/  DSETP.GEU.AND P0, PT, R22, RZ, PT ;  /* 0x000000ff1600722a */ /* 0x000fd00003f0e000 */
[----:B------:R-:W-:Y:S02]  /*3560*/  FSEL R4, R4, R22, !P0 ;  /* 0x0000001604047208 */ /* 0x000fe40004000000 */
[----:B------:R-:W-:-:S04]  /*3570*/  FSEL R5, R5, R23, !P0 ;  /* 0x0000001705057208 */ /* 0x000fc80004000000 */
[----:B------:R-:W0:Y:S02]  /*3580*/  F2F.F32.F64 R0, R4 ;  /* 0x0000000400007310 */ /* 0x000e240000301000 */
[----:B0-----:R-:W-:-:S06]  /*3590*/  VIADD R6, R0, 0xf3000000 ;  /* 0xf300000000067836 */ /* 0x001fcc0000000000 */
[----:B------:R0:W1:Y:S01]  /*35a0*/  MUFU.RSQ R3, R0 ;  /* 0x0000000000037308 */ /* 0x0000620000001400 */
[----:B------:R-:W-:-:S13]  /*35b0*/  ISETP.GT.U32.AND P1, PT, R6, 0x727fffff, PT ;  /* 0x727fffff0600780c */ /* 0x000fda0003f24070 */
[----:B0-----:R-:W-:Y:S05]  /*35c0*/  @!P1 BRA `(.L_x_342) ;  /* 0x0000000000109947 */ /* 0x001fea0003800000 */
[----:B------:R-:W-:-:S07]  /*35d0*/  MOV R15, 0x35f0 ;  /* 0x000035f0000f7802 */ /* 0x000fce0000000f00 */
[----:B-1----:R-:W-:Y:S05]  /*35e0*/  CALL.REL.NOINC `($__internal_7_$__cuda_sm20_sqrt_rn_f32_slowpath) ;  /* 0x0000009000bc7944 */ /* 0x002fea0003c00000 */
[----:B------:R-:W-:Y:S01]  /*35f0*/  IMAD.MOV.U32 R7, RZ, RZ, R3 ;  /* 0x000000ffff077224 */ /* 0x000fe200078e0003 */
[----:B------:R-:W-:Y:S06]  /*3600*/  BRA `(.L_x_343) ;  /* 0x0000000000107947 */ /* 0x000fec0003800000 */
.L_x_342:
[----:B-1----:R-:W-:Y:S01]  /*3610*/  FMUL.FTZ R7, R0, R3 ;  /* 0x0000000300077220 */ /* 0x002fe20000410000 */
[----:B------:R-:W-:-:S03]  /*3620*/  FMUL.FTZ R3, R3, 0.5 ;  /* 0x3f00000003037820 */ /* 0x000fc60000410000 */
[----:B------:R-:W-:-:S04]  /*3630*/  FFMA R0, -R7, R7, R0 ;  /* 0x0000000707007223 */ /* 0x000fc80000000100 */
[----:B------:R-:W-:-:S07]  /*3640*/  FFMA R7, R0, R3, R7 ;  /* 0x0000000300077223 */ /* 0x000fce0000000007 */
.L_x_343:
[----:B------:R-:W-:Y:S05]  /*3650*/  BSYNC.RECONVERGENT B0 ;  /* 0x0000000000007941 */ /* 0x000fea0003800200 */
.L_x_341:
[----:B------:R-:W-:Y:S01]  /*3660*/  DADD R4, -RZ, -R28 ;  /* 0x00000000ff047229 */ /* 0x000fe2000000091c */
[C---:B------:R-:W-:Y:S01]  /*3670*/  FMUL R0, R7.reuse, 0.63661974668502807617 ;  /* 0x3f22f98307007820 */ /* 0x040fe20000400000 */
[----:B------:R-:W-:Y:S01]  /*3680*/  DSETP.GEU.AND P1, PT, R28, RZ, PT ;  /* 0x000000ff1c00722a */ /* 0x000fe20003f2e000 */
[----:B------:R-:W-:Y:S01]  /*3690*/  SHF.R.U32.HI R19, RZ, 0x17, R7 ;  /* 0x00000017ff137819 */ /* 0x000fe20000011607 */
[----:B------:R-:W0:Y:S01]  /*36a0*/  F2F.F64.F32 R10, R7 ;  /* 0x00000007000a7310 */ /* 0x000e220000201800 */
[C---:B------:R-:W-:Y:S01]  /*36b0*/  IMAD.SHL.U32 R30, R7.reuse, 0x100, RZ ;  /* 0x00000100071e7824 */ /* 0x040fe200078e00ff */
[----:B------:R-:W-:Y:S01]  /*36c0*/  BSSY.RECONVERGENT B0, `(.L_x_344) ;  /* 0x0000021000007945 */ /* 0x000fe20003800200 */
[----:B------:R-:W-:Y:S01]  /*36d0*/  DADD R12, RZ, -R36 ;  /* 0x00000000ff0c7229 */ /* 0x000fe20000000824 */
[----:B------:R-:W-:Y:S01]  /*36e0*/  FSETP.GE.AND P2, PT, |R7|, 105615, PT ;  /* 0x47ce47800700780b */ /* 0x000fe20003f46200 */
[----:B------:R-:W-:Y:S01]  /*36f0*/  FMUL R21, RZ, R7 ;  /* 0x00000007ff157220 */ /* 0x000fe20000400000 */
[----:B------:R-:W-:-:S02]  /*3700*/  FSEL R4, R4, R28, !P1 ;  /* 0x0000001c04047208 */ /* 0x000fc40004800000 */
[----:B------:R1:W2:Y:S01]  /*3710*/  F2I.NTZ R35, R0 ;  /* 0x0000000000237305 */ /* 0x0002a20000203100 */
[----:B------:R-:W-:Y:S02]  /*3720*/  FSEL R5, R5, R29, !P1 ;  /* 0x0000001d05057208 */ /* 0x000fe40004800000 */
[----:B------:R-:W-:Y:S01]  /*3730*/  LOP3.LUT R30, R30, 0x80000000, RZ, 0xfc, !PT ;  /* 0x800000001e1e7812 */ /* 0x000fe200078efcff */
[----:B0-----:R-:W-:-:S04]  /*3740*/  DADD R10, R10, R10 ;  /* 0x000000000a0a7229 */ /* 0x001fc8000000000a */
[----:B------:R-:W0:Y:S01]  /*3750*/  F2F.F32.F64 R4, R4 ;  /* 0x0000000400047310 */ /* 0x000e220000301000 */
[C---:B-1----:R-:W-:Y:S02]  /*3760*/  LOP3.LUT R0, R19.reuse, 0xe0, RZ, 0xc0, !PT ;  /* 0x000000e013007812 */ /* 0x042fe400078ec0ff */
[----:B------:R-:W-:-:S03]  /*3770*/  LOP3.LUT R19, R19, 0x1f, RZ, 0xc0, !PT ;  /* 0x0000001f13137812 */ /* 0x000fc600078ec0ff */
[----:B------:R-:W-:Y:S01]  /*3780*/  VIADD R0, R0, 0xffffff80 ;  /* 0xffffff8000007836 */ /* 0x000fe20000000000 */
[----:B--2---:R-:W-:Y:S02]  /*3790*/  I2FP.F32.S32 R6, R35 ;  /* 0x0000002300067245 */ /* 0x004fe40000201400 */
[----:B------:R-:W-:Y:S02]  /*37a0*/  IADD3 R31, PT, PT, -R19, 0x20, RZ ;  /* 0x00000020131f7810 */ /* 0x000fe40007ffe1ff */
[----:B------:R-:W-:Y:S01]  /*37b0*/  SHF.R.U32.HI R32, RZ, 0x5, R0 ;  /* 0x00000005ff207819 */ /* 0x000fe20000011600 */
[----:B------:R-:W-:Y:S01]  /*37c0*/  FFMA R3, R6, -1.5707962512969970703, R7 ;  /* 0xbfc90fda06037823 */ /* 0x000fe20000000007 */
[----:B0-----:R-:W-:-:S03]  /*37d0*/  VIADD R8, R4, 0xf3000000 ;  /* 0xf300000004087836 */ /* 0x001fc60000000000 */
[----:B------:R-:W-:Y:S01]  /*37e0*/  FFMA R3, R6, -7.5497894158615963534e-08, R3 ;  /* 0xb3a2216806037823 */ /* 0x000fe20000000003 */
[----:B------:R-:W-:Y:S01]  /*37f0*/  IMAD R32, R32, -0x4, R1 ;  /* 0xfffffffc20207824 */ /* 0x000fe200078e0201 */
[----:B------:R-:W-:Y:S02]  /*3800*/  ISETP.GT.U32.AND P1, PT, R8, 0x727fffff, PT ;  /* 0x727fffff0800780c */ /* 0x000fe40003f24070 */
[----:B------:R-:W-:Y:S02]  /*3810*/  FFMA R34, R6, -5.3903029534742383927e-15, R3 ;  /* 0xa7c234c506227823 */ /* 0x000fe40000000003 */
[----:B------:R0:W1:Y:S09]  /*3820*/  MUFU.RSQ R3, R4 ;  /* 0x0000000400037308 */ /* 0x0000720000001400 */
[----:B0-----:R-:W-:Y:S05]  /*3830*/  @!P1 BRA `(.L_x_345) ;  /* 0x0000000000149947 */ /* 0x001fea0003800000 */
[----:B------:R-:W-:Y:S01]  /*3840*/  IMAD.MOV.U32 R0, RZ, RZ, R4 ;  /* 0x000000ffff007224 */ /* 0x000fe200078e0004 */
[----:B------:R-:W-:-:S07]  /*3850*/  MOV R15, 0x3870 ;  /* 0x00003870000f7802 */ /* 0x000fce0000000f00 */
[----:B-1----:R-:W-:Y:S05]  /*3860*/  CALL.REL.NOINC `($__internal_7_$__cuda_sm20_sqrt_rn_f32_slowpath) ;  /* 0x00000090001c7944 */ /* 0x002fea0003c00000 */
[----:B------:R-:W-:Y:S01]  /*3870*/  IMAD.MOV.U32 R33, RZ, RZ, R3 ;  /* 0x000000ffff217224 */ /* 0x000fe200078e0003 */
[----:B------:R-:W-:Y:S06]  /*3880*/  BRA `(.L_x_346) ;  /* 0x0000000000107947 */ /* 0x000fec0003800000 */
.L_x_345:
[----:B-1----:R-:W-:Y:S01]  /*3890*/  FMUL.FTZ R33, R4, R3 ;  /* 0x0000000304217220 */ /* 0x002fe20000410000 */
[----:B------:R-:W-:-:S03]  /*38a0*/  FMUL.FTZ R3, R3, 0.5 ;  /* 0x3f00000003037820 */ /* 0x000fc60000410000 */
[----:B------:R-:W-:-:S04]  /*38b0*/  FFMA R0, -R33, R33, R4 ;  /* 0x0000002121007223 */ /* 0x000fc80000000104 */
[----:B------:R-:W-:-:S07]  /*38c0*/  FFMA R33, R0, R3, R33 ;  /* 0x0000000300217223 */ /* 0x000fce0000000021 */
.L_x_346:
[----:B------:R-:W-:Y:S05]  /*38d0*/  BSYNC.RECONVERGENT B0 ;  /* 0x0000000000007941 */ /* 0x000fea0003800200 */
.L_x_344:
[----:B------:R-:W-:Y:S01]  /*38e0*/  FMUL R53, R33, 0.63661974668502807617 ;  /* 0x3f22f98321357820 */ /* 0x000fe20000400000 */
[----:B------:R-:W-:Y:S01]  /*38f0*/  DFMA R4, -RZ, R36, 2 ;  /* 0x40000000ff04742b */ /* 0x000fe20000000124 */
[----:B------:R-:W-:Y:S01]  /*3900*/  SHF.R.U32.HI R46, RZ, 0x17, R33 ;  /* 0x00000017ff2e7819 */ /* 0x000fe20000011621 */
[----:B------:R-:W0:Y:S01]  /*3910*/  F2F.F64.F32 R8, R33 ;  /* 0x0000002100087310 */ /* 0x000e220000201800 */
[----:B------:R-:W-:Y:S01]  /*3920*/  FSETP.EQ.OR P1, PT, |R7|, +INF , !P2 ;  /* 0x7f8000000700780b */ /* 0x000fe20005722600 */
[----:B------:R-:W-:Y:S01]  /*3930*/  IMAD.SHL.U32 R47, R33, 0x100, RZ ;  /* 0x00000100212f7824 */ /* 0x000fe200078e00ff */
[----:B------:R-:W-:Y:S01]  /*3940*/  LOP3.LUT R0, R46, 0xe0, RZ, 0xc0, !PT ;  /* 0x000000e02e007812 */ /* 0x000fe200078ec0ff */
[----:B------:R-:W-:Y:S01]  /*3950*/  BSSY.RECONVERGENT B0, `(.L_x_347) ;  /* 0x0000048000007945 */ /* 0x000fe20003800200 */
[----:B------:R-:W-:Y:S01]  /*3960*/  FSEL R34, R34, R21, !P2 ;  /* 0x0000001522227208 */ /* 0x000fe20005000000 */
[----:B------:R-:W-:Y:S01]  /*3970*/  DFMA R4, R4, 0.25, RZ ;  /* 0x3fd000000404782b */ /* 0x000fe200000000ff */
[----:B------:R-:W-:Y:S01]  /*3980*/  SEL R35, R35, RZ, !P2 ;  /* 0x000000ff23237207 */ /* 0x000fe20005000000 */
[----:B------:R-:W1:Y:S01]  /*3990*/  F2I.NTZ R53, R53 ;  /* 0x0000003500357305 */ /* 0x000e620000203100 */
[----:B------:R-:W-:Y:S01]  /*39a0*/  VIADD R0, R0, 0xffffff80 ;  /* 0xffffff8000007836 */ /* 0x000fe20000000000 */
[----:B------:R-:W-:Y:S01]  /*39b0*/  LOP3.LUT R46, R46, 0x1f, RZ, 0xc0, !PT ;  /* 0x0000001f2e2e7812 */ /* 0x000fe200078ec0ff */
[----:B------:R-:W-:Y:S01]  /*39c0*/  FMUL R51, RZ, R33 ;  /* 0x00000021ff337220 */ /* 0x000fe20000400000 */
[----:B------:R-:W-:Y:S01]  /*39d0*/  LOP3.LUT R47, R47, 0x80000000, RZ, 0xfc, !PT ;  /* 0x800000002f2f7812 */ /* 0x000fe200078efcff */
[----:B------:R-:W-:Y:S01]  /*39e0*/  IMAD.MOV.U32 R6, RZ, RZ, R35 ;  /* 0x000000ffff067224 */ /* 0x000fe200078e0023 */
[----:B------:R-:W-:Y:S01]  /*39f0*/  DADD R14, -RZ, -R4 ;  /* 0x00000000ff0e7229 */ /* 0x000fe20000000904 */
[----:B------:R-:W-:Y:S01]  /*3a00*/  SHF.R.U32.HI R0, RZ, 0x5, R0 ;  /* 0x00000005ff007819 */ /* 0x000fe20000011600 */
[----:B0-----:R-:W-:Y:S01]  /*3a10*/  DADD R8, R8, R8 ;  /* 0x0000000008087229 */ /* 0x001fe20000000008 */
[----:B------:R-:W-:-:S03]  /*3a20*/  IADD3 R48, PT, PT, -R46, 0x20, RZ ;  /* 0x000000202e307810 */ /* 0x000fc60007ffe1ff */
[----:B------:R-:W-:Y:S01]  /*3a30*/  IMAD R49, R0, -0x4, R1 ;  /* 0xfffffffc00317824 */ /* 0x000fe200078e0201 */
[----:B-1----:R-:W-:-:S03]  /*3a40*/  I2FP.F32.S32 R52, R53 ;  /* 0x0000003500347245 */ /* 0x002fc60000201400 */
[----:B------:R-:W-:Y:S02]  /*3a50*/  FSEL R44, R14, R4, !P0 ;  /* 0x000000040e2c7208 */ /* 0x000fe40004000000 */
[----:B------:R-:W-:Y:S01]  /*3a60*/  FSEL R45, R15, R5, !P0 ;  /* 0x000000050f2d7208 */ /* 0x000fe20004000000 */
[----:B------:R-:W-:-:S04]  /*3a70*/  FFMA R3, R52, -1.5707962512969970703, R33 ;  /* 0xbfc90fda34037823 */ /* 0x000fc80000000021 */
[----:B------:R-:W-:-:S04]  /*3a80*/  FFMA R3, R52, -7.5497894158615963534e-08, R3 ;  /* 0xb3a2216834037823 */ /* 0x000fc80000000003 */
[----:B------:R-:W-:Y:S01]  /*3a90*/  FFMA R52, R52, -5.3903029534742383927e-15, R3 ;  /* 0xa7c234c534347823 */ /* 0x000fe20000000003 */
[----:B------:R-:W-:Y:S01]  /*3aa0*/  IMAD.MOV.U32 R3, RZ, RZ, R34 ;  /* 0x000000ffff037224 */ /* 0x000fe200078e0022 */
[----:B------:R-:W-:Y:S06]  /*3ab0*/  @P1 BRA `(.L_x_348) ;  /* 0x0000000000c41947 */ /* 0x000fec0003800000 */
[----:B------:R-:W0:Y:S01]  /*3ac0*/  LDCU.64 UR4, c[0x4][0x190] ;  /* 0x01003200ff0477ac */ /* 0x000e220008000a00 */
[----:B------:R-:W-:Y:S01]  /*3ad0*/  BSSY.RECONVERGENT B1, `(.L_x_349) ;  /* 0x0000013000017945 */ /* 0x000fe20003800200 */
[----:B------:R-:W-:Y:S02]  /*3ae0*/  IMAD.MOV.U32 R20, RZ, RZ, RZ ;  /* 0x000000ffff147224 */ /* 0x000fe400078e00ff */
[----:B------:R-:W-:Y:S02]  /*3af0*/  IMAD.MOV.U32 R25, RZ, RZ, RZ ;  /* 0x000000ffff197224 */ /* 0x000fe400078e00ff */
[----:B------:R-:W-:Y:S02]  /*3b00*/  IMAD.MOV.U32 R3, RZ, RZ, RZ ;  /* 0x000000ffff037224 */ /* 0x000fe400078e00ff */
[----:B------:R-:W-:Y:S02]  /*3b10*/  IMAD.MOV.U32 R0, RZ, RZ, R1 ;  /* 0x000000ffff007224 */ /* 0x000fe400078e0001 */
[----:B0-----:R-:W-:-:S02]  /*3b20*/  IMAD.U32 R6, RZ, RZ, UR4 ;  /* 0x00000004ff067e24 */ /* 0x001fc4000f8e00ff */
[----:B------:R-:W-:-:S07]  /*3b30*/  IMAD.U32 R15, RZ, RZ, UR5 ;  /* 0x00000005ff0f7e24 */ /* 0x000fce000f8e00ff */
.L_x_350:
[----:B------:R-:W-:-:S05]  /*3b40*/  IMAD.MOV.U32 R14, RZ, RZ, R6 ;  /* 0x000000ffff0e7224 */ /* 0x000fca00078e0006 */
[----:B------:R0:W2:Y:S01]  /*3b50*/  LDG.E.CONSTANT R5, desc[UR36][R14.64] ;  /* 0x000000240e057981 */ /* 0x0000a2000c1e9900 */
[----:B------:R-:W-:Y:S01]  /*3b60*/  VIADD R3, R3, 0x1 ;  /* 0x0000000103037836 */ /* 0x000fe20000000000 */
[----:B------:R-:W-:-:S04]  /*3b70*/  IADD3 R6, P3, PT, R6, 0x4, RZ ;  /* 0x0000000406067810 */ /* 0x000fc80007f7e0ff */
[----:B------:R-:W-:Y:S01]  /*3b80*/  ISETP.NE.AND P0, PT, R3, 0x6, PT ;  /* 0x000000060300780c */ /* 0x000fe20003f05270 */
[----:B0-----:R-:W-:Y:S02]  /*3b90*/  IMAD.X R15, RZ, RZ, R15, P3 ;  /* 0x000000ffff0f7224 */ /* 0x001fe400018e060f */
[----:B--2---:R-:W-:-:S03]  /*3ba0*/  IMAD.WIDE.U32 R4, R5, R30, RZ ;  /* 0x0000001e05047225 */ /* 0x004fc600078e00ff */
[----:B------:R-:W-:-:S05]  /*3bb0*/  IADD3 R21, P2, PT, R4, R20, RZ ;  /* 0x0000001404157210 */ /* 0x000fca0007f5e0ff */
[----:B------:R0:W-:Y:S01]  /*3bc0*/  STL [R0], R21 ;  /* 0x0000001500007387 */ /* 0x0001e20000100800 */
[----:B------:R-:W-:Y:S02]  /*3bd0*/  IMAD.X R20, R5, 0x1, R25, P2 ;  /* 0x0000000105147824 */ /* 0x000fe400010e0619 */
[----:B0-----:R-:W-:Y:S01]  /*3be0*/  VIADD R0, R0, 0x4 ;  /* 0x0000000400007836 */ /* 0x001fe20000000000 */
[----:B------:R-:W-:Y:S06]  /*3bf0*/  @P0 BRA `(.L_x_350) ;  /* 0xfffffffc00d00947 */ /* 0x000fec000383ffff */
[----:B------:R-:W-:Y:S05]  /*3c00*/  BSYNC.RECONVERGENT B1 ;  /* 0x0000000000017941 */ /* 0x000fea0003800200 */
.L_x_349:
[----:B------:R-:W-:Y:S01]  /*3c10*/  ISETP.NE.AND P0, PT, R19, RZ, PT ;  /* 0x000000ff1300720c */ /* 0x000fe20003f05270 */
[----:B------:R0:W-:Y:S04]  /*3c20*/  STL [R1+0x18], R20 ;  /* 0x0000181401007387 */ /* 0x0001e80000100800 */
[----:B------:R-:W2:Y:S04]  /*3c30*/  LDL R0, [R32+0x18] ;  /* 0x0000180020007983 */ /* 0x000ea80000100800 */
[----:B------:R-:W3:Y:S04]  /*3c40*/  LDL R4, [R32+0x14] ;  /* 0x0000140020047983 */ /* 0x000ee80000100800 */
[----:B------:R-:W4:Y:S01]  /*3c50*/  @P0 LDL R14, [R32+0x10] ;  /* 0x00001000200e0983 */ /* 0x000f220000100800 */
[----:B------:R-:W-:Y:S01]  /*3c60*/  UMOV UR4, 0x54442d19 ;  /* 0x54442d1900047882 */ /* 0x000fe20000000000 */
[----:B------:R-:W-:Y:S01]  /*3c70*/  UMOV UR5, 0x3bf921fb ;  /* 0x3bf921fb00057882 */ /* 0x000fe20000000000 */
[----:B--2---:R-:W-:-:S02]  /*3c80*/  @P0 SHF.L.U32 R3, R0, R19, RZ ;  /* 0x0000001300030219 */ /* 0x004fc400000006ff */
[----:B---3--:R-:W-:Y:S02]  /*3c90*/  @P0 SHF.R.U32.HI R6, RZ, R31, R4 ;  /* 0x0000001fff060219 */ /* 0x008fe40000011604 */
[----:B------:R-:W-:Y:S02]  /*3ca0*/  @P0 SHF.L.U32 R5, R4, R19, RZ ;  /* 0x0000001304050219 */ /* 0x000fe400000006ff */
[----:B----4-:R-:W-:Y:S01]  /*3cb0*/  @P0 SHF.R.U32.HI R14, RZ, R31, R14 ;  /* 0x0000001fff0e0219 */ /* 0x010fe2000001160e */
[----:B------:R-:W-:-:S04]  /*3cc0*/  @P0 IMAD.IADD R0, R3, 0x1, R6 ;  /* 0x0000000103000824 */ /* 0x000fc800078e0206 */
[----:B------:R-:W-:Y:S01]  /*3cd0*/  @P0 IMAD.IADD R4, R5, 0x1, R14 ;  /* 0x0000000105040824 */ /* 0x000fe200078e020e */
[----:B------:R-:W-:-:S04]  /*3ce0*/  ISETP.GE.AND P0, PT, R7, RZ, PT ;  /* 0x000000ff0700720c */ /* 0x000fc80003f06270 */
[C---:B------:R-:W-:Y:S01]  /*3cf0*/  SHF.L.W.U32.HI R6, R4.reuse, 0x2, R0 ;  /* 0x0000000204067819 */ /* 0x040fe20000010e00 */
[----:B------:R-:W-:-:S03]  /*3d00*/  IMAD.SHL.U32 R4, R4, 0x4, RZ ;  /* 0x0000000404047824 */ /* 0x000fc600078e00ff */
[----:B------:R-:W-:Y:S02]  /*3d10*/  SHF.R.S32.HI R3, RZ, 0x1f, R6 ;  /* 0x0000001fff037819 */ /* 0x000fe40000011406 */
[----:B0-----:R-:W-:Y:S02]  /*3d20*/  LOP3.LUT R20, R6, R7, RZ, 0x3c, !PT ;  /* 0x0000000706147212 */ /* 0x001fe400078e3cff */
[C---:B------:R-:W-:Y:S02]  /*3d30*/  LOP3.LUT R14, R3.reuse, R4, RZ, 0x3c, !PT ;  /* 0x00000004030e7212 */ /* 0x040fe400078e3cff */
[----:B------:R-:W-:Y:S02]  /*3d40*/  LOP3.LUT R15, R3, R6, RZ, 0x3c, !PT ;  /* 0x00000006030f7212 */ /* 0x000fe400078e3cff */
[----:B------:R-:W-:Y:S02]  /*3d50*/  SHF.R.U32.HI R3, RZ, 0x1e, R0 ;  /* 0x0000001eff037819 */ /* 0x000fe40000011600 */
[----:B------:R-:W0:Y:S01]  /*3d60*/  I2F.F64.S64 R4, R14 ;  /* 0x0000000e00047312 */ /* 0x000e220000301c00 */
[----:B------:R-:W-:-:S02]  /*3d70*/  ISETP.GE.AND P2, PT, R20, RZ, PT ;  /* 0x000000ff1400720c */ /* 0x000fc40003f46270 */
[----:B------:R-:W-:-:S05]  /*3d80*/  LEA.HI R6, R6, R3, RZ, 0x1 ;  /* 0x0000000306067211 */ /* 0x000fca00078f08ff */
[----:B------:R-:W-:Y:S01]  /*3d90*/  @!P0 IMAD.MOV R6, RZ, RZ, -R6 ;  /* 0x000000ffff068224 */ /* 0x000fe200078e0a06 */
[----:B0-----:R-:W-:-:S10]  /*3da0*/  DMUL R4, R4, UR4 ;  /* 0x0000000404047c28 */ /* 0x001fd40008000000 */
[----:B------:R-:W0:Y:S02]  /*3db0*/  F2F.F32.F64 R4, R4 ;  /* 0x0000000400047310 */ /* 0x000e240000301000 */
[----:B0-----:R-:W-:-:S07]  /*3dc0*/  FSEL R3, -R4, R4, !P2 ;  /* 0x0000000404037208 */ /* 0x001fce0005000100 */
.L_x_348:
[----:B------:R-:W-:Y:S05]  /*3dd0*/  BSYNC.RECONVERGENT B0 ;  /* 0x0000000000007941 */ /* 0x000fea0003800200 */
.L_x_347:
[----:B------:R-:W-:Y:S02]  /*3de0*/  IMAD.MOV.U32 R15, RZ, RZ, 0x37cbac00 ;  /* 0x37cbac00ff0f7424 */ /* 0x000fe400078e00ff */
[----:B------:R-:W-:Y:S01]  /*3df0*/  FMUL R0, R3, R3 ;  /* 0x0000000303007220 */ /* 0x000fe20000400000 */
[C---:B------:R-:W-:Y:S01]  /*3e00*/  LOP3.LUT R5, R6.reuse, 0x1, RZ, 0xc0, !PT ;  /* 0x0000000106057812 */ /* 0x040fe200078ec0ff */
[----:B------:R-:W-:Y:S01]  /*3e10*/  IMAD.MOV.U32 R21, RZ, RZ, 0x3d2aaabb ;  /* 0x3d2aaabbff157424 */ /* 0x000fe200078e00ff */
[----:B------:R-:W-:Y:S01]  /*3e20*/  LOP3.LUT P2, RZ, R6, 0x2, RZ, 0xc0, !PT ;  /* 0x0000000206ff7812 */ /* 0x000fe2000784c0ff */
[----:B------:R-:W-:Y:S01]  /*3e30*/  FFMA R4, R0, R15, -0.0013887860113754868507 ;  /* 0xbab607ed00047423 */ /* 0x000fe2000000000f */
[----:B------:R-:W-:Y:S01]  /*3e40*/  ISETP.NE.U32.AND P0, PT, R5, 0x1, PT ;  /* 0x000000010500780c */ /* 0x000fe20003f05070 */
[----:B------:R-:W-:Y:S01]  /*3e50*/  IMAD.MOV.U32 R14, RZ, RZ, 0x3effffff ;  /* 0x3effffffff0e7424 */ /* 0x000fe200078e00ff */
[----:B------:R-:W-:Y:S01]  /*3e60*/  BSSY.RECONVERGENT B0, `(.L_x_351) ;  /* 0x000003f000007945 */ /* 0x000fe20003800200 */
[----:B------:R-:W-:Y:S01]  /*3e70*/  IMAD.MOV.U32 R6, RZ, RZ, R35 ;  /* 0x000000ffff067224 */ /* 0x000fe200078e0023 */
[----:B------:R-:W-:-:S02]  /*3e80*/  FSEL R5, R4, -0.00019574658654164522886, !P0 ;  /* 0xb94d415304057808 */ /* 0x000fc40004000000 */
[----:B------:R-:W-:Y:S02]  /*3e90*/  FSEL R21, R21, 0.0083327032625675201416, !P0 ;  /* 0x3c0885e415157808 */ /* 0x000fe40004000000 */
[----:B------:R-:W-:Y:S02]  /*3ea0*/  FSEL R50, R3, 1, P0 ;  /* 0x3f80000003327808 */ /* 0x000fe40000000000 */
[----:B------:R-:W-:Y:S01]  /*3eb0*/  FSEL R4, -R14, -0.16666662693023681641, !P0 ;  /* 0xbe2aaaa80e047808 */ /* 0x000fe20004000100 */
[C---:B------:R-:W-:Y:S02]  /*3ec0*/  FFMA R5, R0.reuse, R5, R21 ;  /* 0x0000000500057223 */ /* 0x040fe40000000015 */
[C---:B------:R-:W-:Y:S02]  /*3ed0*/  FFMA R3, R0.reuse, R50, RZ ;  /* 0x0000003200037223 */ /* 0x040fe400000000ff */
[----:B------:R-:W-:Y:S01]  /*3ee0*/  FFMA R4, R0, R5, R4 ;  /* 0x0000000500047223 */ /* 0x000fe20000000004 */
[----:B------:R-:W-:-:S03]  /*3ef0*/  IMAD.MOV.U32 R0, RZ, RZ, R34 ;  /* 0x000000ffff007224 */ /* 0x000fc600078e0022 */
[----:B------:R-:W-:-:S04]  /*3f00*/  FFMA R50, R3, R4, R50 ;  /* 0x0000000403327223 */ /* 0x000fc80000000032 */
[----:B------:R-:W-:Y:S01]  /*3f10*/  @P2 FADD R50, RZ, -R50 ;  /* 0x80000032ff322221 */ /* 0x000fe20000000000 */
        /* <DEDUP_REMOVED lines=9> */
.L_x_354:
[----:B------:R-:W-:Y:S02]  /*3fb0*/  IMAD.MOV.U32 R40, RZ, RZ, R6 ;  /* 0x000000ffff287224 */ /* 0x000fe400078e0006 */
[----:B------:R-:W-:-:S05]  /*3fc0*/  IMAD.MOV.U32 R41, RZ, RZ, R25 ;  /* 0x000000ffff297224 */ /* 0x000fca00078e0019 */
[----:B------:R-:W2:Y:S01]  /*3fd0*/  LDG.E.CONSTANT R5, desc[UR36][R40.64] ;  /* 0x0000002428057981 */ /* 0x000ea2000c1e9900 */
[----:B------:R-:W-:Y:S01]  /*3fe0*/  VIADD R3, R3, 0x1 ;  /* 0x0000000103037836 */ /* 0x000fe20000000000 */
[----:B------:R-:W-:-:S04]  /*3ff0*/  IADD3 R6, P3, PT, R6, 0x4, RZ ;  /* 0x0000000406067810 */ /* 0x000fc80007f7e0ff */
[----:B------:R-:W-:Y:S01]  /*4000*/  ISETP.NE.AND P0, PT, R3, 0x6, PT ;  /* 0x000000060300780c */ /* 0x000fe20003f05270 */
[----:B------:R-:W-:Y:S02]  /*4010*/  IMAD.X R25, RZ, RZ, R25, P3 ;  /* 0x000000ffff197224 */ /* 0x000fe400018e0619 */
[----:B--2---:R-:W-:-:S03]  /*4020*/  IMAD.WIDE.U32 R4, R5, R30, RZ ;  /* 0x0000001e05047225 */ /* 0x004fc600078e00ff */
[----:B------:R-:W-:-:S05]  /*4030*/  IADD3 R21, P2, PT, R4, R20, RZ ;  /* 0x0000001404157210 */ /* 0x000fca0007f5e0ff */
[----:B------:R0:W-:Y:S01]  /*4040*/  STL [R0], R21 ;  /* 0x0000001500007387 */ /* 0x0001e20000100800 */
[----:B------:R-:W-:Y:S02]  /*4050*/  IMAD.X R20, R5, 0x1, R43, P2 ;  /* 0x0000000105147824 */ /* 0x000fe400010e062b */
[----:B0-----:R-:W-:Y:S01]  /*4060*/  VIADD R0, R0, 0x4 ;  /* 0x0000000400007836 */ /* 0x001fe20000000000 */
[----:B------:R-:W-:Y:S06]  /*4070*/  @P0 BRA `(.L_x_354) ;  /* 0xfffffffc00cc0947 */ /* 0x000fec000383ffff */
[----:B------:R-:W-:Y:S05]  /*4080*/  BSYNC.RECONVERGENT B1 ;  /* 0x0000000000017941 */ /* 0x000fea0003800200 */
.L_x_353:
[----:B------:R-:W-:Y:S01]  /*4090*/  ISETP.NE.AND P0, PT, R19, RZ, PT ;  /* 0x000000ff1300720c */ /* 0x000fe20003f05270 */
[----:B------:R0:W-:Y:S04]  /*40a0*/  STL [R1+0x18], R20 ;  /* 0x0000181401007387 */ /* 0x0001e80000100800 */
[----:B------:R-:W2:Y:S04]  /*40b0*/  LDL R0, [R32+0x18] ;  /* 0x0000180020007983 */ /* 0x000ea80000100800 */
[----:B------:R-:W3:Y:S04]  /*40c0*/  LDL R4, [R32+0x14] ;  /* 0x0000140020047983 */ /* 0x000ee80000100800 */
[----:B------:R-:W4:Y:S01]  /*40d0*/  @P0 LDL R14, [R32+0x10] ;  /* 0x00001000200e0983 */ /* 0x000f220000100800 */
[----:B------:R-:W-:Y:S01]  /*40e0*/  UMOV UR4, 0x54442d19 ;  /* 0x54442d1900047882 */ /* 0x000fe20000000000 */
[----:B------:R-:W-:Y:S01]  /*40f0*/  UMOV UR5, 0x3bf921fb ;  /* 0x3bf921fb00057882 */ /* 0x000fe20000000000 */
[----:B------:R-:W-:-:S02]  /*4100*/  ISETP.GE.AND P2, PT, R7, RZ, PT ;  /* 0x000000ff0700720c */ /* 0x000fc40003f46270 */
[----:B--2---:R-:W-:Y:S02]  /*4110*/  @P0 SHF.L.U32 R3, R0, R19, RZ ;  /* 0x0000001300030219 */ /* 0x004fe400000006ff */
[----:B---3--:R-:W-:Y:S02]  /*4120*/  @P0 SHF.R.U32.HI R6, RZ, R31, R4 ;  /* 0x0000001fff060219 */ /* 0x008fe40000011604 */
[----:B------:R-:W-:Y:S02]  /*4130*/  @P0 SHF.L.U32 R5, R4, R19, RZ ;  /* 0x0000001304050219 */ /* 0x000fe400000006ff */
[----:B----4-:R-:W-:Y:S01]  /*4140*/  @P0 SHF.R.U32.HI R14, RZ, R31, R14 ;  /* 0x0000001fff0e0219 */ /* 0x010fe2000001160e */
[----:B------:R-:W-:-:S04]  /*4150*/  @P0 IMAD.IADD R0, R3, 0x1, R6 ;  /* 0x0000000103000824 */ /* 0x000fc800078e0206 */
[----:B------:R-:W-:-:S05]  /*4160*/  @P0 IMAD.IADD R4, R5, 0x1, R14 ;  /* 0x0000000105040824 */ /* 0x000fca00078e020e */
[C---:B------:R-:W-:Y:S01]  /*4170*/  SHF.L.W.U32.HI R6, R4.reuse, 0x2, R0 ;  /* 0x0000000204067819 */ /* 0x040fe20000010e00 */
[----:B------:R-:W-:-:S03]  /*4180*/  IMAD.SHL.U32 R4, R4, 0x4, RZ ;  /* 0x0000000404047824 */ /* 0x000fc600078e00ff */
[----:B------:R-:W-:Y:S02]  /*4190*/  SHF.R.S32.HI R3, RZ, 0x1f, R6 ;  /* 0x0000001fff037819 */ /* 0x000fe40000011406 */
[----:B------:R-:W-:Y:S02]  /*41a0*/  LOP3.LUT R14, R6, R7, RZ, 0x3c, !PT ;  /* 0x00000007060e7212 */ /* 0x000fe400078e3cff */
[C---:B0-----:R-:W-:Y:S02]  /*41b0*/  LOP3.LUT R20, R3.reuse, R4, RZ, 0x3c, !PT ;  /* 0x0000000403147212 */ /* 0x041fe400078e3cff */
        /* <DEDUP_REMOVED lines=9> */
.L_x_352:
[----:B------:R-:W-:Y:S05]  /*4250*/  BSYNC.RECONVERGENT B0 ;  /* 0x0000000000007941 */ /* 0x000fea0003800200 */
.L_x_351:
[----:B------:R-:W0:Y:S01]  /*4260*/  MUFU.RCP64H R5, R11 ;  /* 0x0000000b00057308 */ /* 0x000e220000001800 */
[----:B------:R-:W-:Y:S02]  /*4270*/  IMAD.MOV.U32 R4, RZ, RZ, 0x1 ;  /* 0x00000001ff047424 */ /* 0x000fe400078e00ff */
[----:B------:R-:W-:Y:S01]  /*4280*/  FMUL R3, R0, R0 ;  /* 0x0000000000037220 */ /* 0x000fe20000400000 */
[C---:B------:R-:W-:Y:S01]  /*4290*/  LOP3.LUT R14, R6.reuse, 0x1, RZ, 0xc0, !PT ;  /* 0x00000001060e7812 */ /* 0x040fe200078ec0ff */
[----:B------:R-:W-:Y:S01]  /*42a0*/  VIADD R25, R6, 0x1 ;  /* 0x0000000106197836 */ /* 0x000fe20000000000 */
[----:B------:R-:W-:Y:S01]  /*42b0*/  FSETP.GEU.AND P3, PT, |R45|, 6.5827683646048100446e-37, PT ;  /* 0x036000002d00780b */ /* 0x000fe20003f6e200 */
[----:B------:R-:W-:Y:S01]  /*42c0*/  FFMA R15, R3, R15, -0.0013887860113754868507 ;  /* 0xbab607ed030f7423 */ /* 0x000fe2000000000f */
[----:B------:R-:W-:Y:S01]  /*42d0*/  ISETP.NE.U32.AND P0, PT, R14, 0x1, PT ;  /* 0x000000010e00780c */ /* 0x000fe20003f05070 */
[----:B------:R-:W-:Y:S01]  /*42e0*/  BSSY.RECONVERGENT B0, `(.L_x_355) ;  /* 0x0000020000007945 */ /* 0x000fe20003800200 */
[----:B------:R-:W-:-:S02]  /*42f0*/  LOP3.LUT P2, RZ, R25, 0x2, RZ, 0xc0, !PT ;  /* 0x0000000219ff7812 */ /* 0x000fc4000784c0ff */
[----:B------:R-:W-:Y:S02]  /*4300*/  FSEL R6, R15, -0.00019574658654164522886, P0 ;  /* 0xb94d41530f067808 */ /* 0x000fe40000000000 */
[----:B------:R-:W-:Y:S01]  /*4310*/  FSEL R0, R0, 1, !P0 ;  /* 0x3f80000000007808 */ /* 0x000fe20004000000 */
[----:B0-----:R-:W-:-:S08]  /*4320*/  DFMA R20, -R10, R4, 1 ;  /* 0x3ff000000a14742b */ /* 0x001fd00000000104 */
[----:B------:R-:W-:-:S08]  /*4330*/  DFMA R20, R20, R20, R20 ;  /* 0x000000141414722b */ /* 0x000fd00000000014 */
[----:B------:R-:W-:-:S08]  /*4340*/  DFMA R20, R4, R20, R4 ;  /* 0x000000140414722b */ /* 0x000fd00000000004 */
[----:B------:R-:W-:-:S08]  /*4350*/  DFMA R64, -R10, R20, 1 ;  /* 0x3ff000000a40742b */ /* 0x000fd00000000114 */
[----:B------:R-:W-:Y:S01]  /*4360*/  DFMA R64, R20, R64, R20 ;  /* 0x000000401440722b */ /* 0x000fe20000000014 */
[----:B------:R-:W-:Y:S02]  /*4370*/  IMAD.MOV.U32 R20, RZ, RZ, 0x3c0885e4 ;  /* 0x3c0885e4ff147424 */ /* 0x000fe400078e00ff */
[----:B------:R-:W-:-:S03]  /*4380*/  IMAD.MOV.U32 R21, RZ, RZ, 0x3e2aaaa8 ;  /* 0x3e2aaaa8ff157424 */ /* 0x000fc600078e00ff */
[----:B------:R-:W-:Y:S02]  /*4390*/  FSEL R20, R20, 0.041666727513074874878, !P0 ;  /* 0x3d2aaabb14147808 */ /* 0x000fe40004000000 */
[----:B------:R-:W-:Y:S01]  /*43a0*/  DMUL R4, R64, R44 ;  /* 0x0000002c40047228 */ /* 0x000fe20000000000 */
[----:B------:R-:W-:Y:S02]  /*43b0*/  FSEL R21, -R21, -0.4999999701976776123, !P0 ;  /* 0xbeffffff15157808 */ /* 0x000fe40004000100 */
[----:B------:R-:W-:-:S05]  /*43c0*/  FFMA R6, R3, R6, R20 ;  /* 0x0000000603067223 */ /* 0x000fca0000000014 */
[----:B------:R-:W-:Y:S01]  /*43d0*/  DFMA R14, -R10, R4, R44 ;  /* 0x000000040a0e722b */ /* 0x000fe2000000012c */
[C---:B------:R-:W-:Y:S01]  /*43e0*/  FFMA R6, R3.reuse, R6, R21 ;  /* 0x0000000603067223 */ /* 0x040fe20000000015 */
[----:B------:R-:W-:-:S04]  /*43f0*/  FFMA R3, R3, R0, RZ ;  /* 0x0000000003037223 */ /* 0x000fc800000000ff */
[----:B------:R-:W-:Y:S02]  /*4400*/  FFMA R0, R3, R6, R0 ;  /* 0x0000000603007223 */ /* 0x000fe40000000000 */
[----:B------:R-:W-:Y:S02]  /*4410*/  DFMA R64, R64, R14, R4 ;  /* 0x0000000e4040722b */ /* 0x000fe40000000004 */
[----:B------:R-:W-:Y:S01]  /*4420*/  @P2 FADD R0, RZ, -R0 ;  /* 0x80000000ff002221 */ /* 0x000fe20000000000 */
[----:B------:R-:W-:Y:S01]  /*4430*/  DADD R14, R38, 47 ;  /* 0x40478000260e7429 */ /* 0x000fe20000000000 */
[----:B------:R-:W-:Y:S02]  /*4440*/  FSETP.GE.AND P2, PT, |R33|, 105615, PT ;  /* 0x47ce47802100780b */ /* 0x000fe40003f46200 */
[----:B------:R0:W1:Y:S04]  /*4450*/  F2F.F64.F32 R20, R0 ;  /* 0x0000000000147310 */ /* 0x0000680000201800 */
[----:B------:R-:W-:Y:S01]  /*4460*/  FFMA R3, RZ, R11, R65 ;  /* 0x0000000bff037223 */ /* 0x000fe20000000041 */
[----:B------:R-:W-:-:S04]  /*4470*/  DADD R14, RZ, -R14 ;  /* 0x00000000ff0e7229 */ /* 0x000fc8000000080e */
[----:B------:R-:W-:-:S13]  /*4480*/  FSETP.GT.AND P0, PT, |R3|, 1.469367938527859385e-39, PT ;  /* 0x001000000300780b */ /* 0x000fda0003f04200 */
[----:B01----:R-:W-:Y:S05]  /*4490*/  @P0 BRA P3, `(.L_x_356) ;  /* 0x0000000000100947 */ /* 0x003fea0001800000 */
[----:B------:R-:W-:Y:S01]  /*44a0*/  IMAD.MOV.U32 R42, RZ, RZ, R10 ;  /* 0x000000ffff2a7224 */ /* 0x000fe200078e000a */
[----:B------:R-:W-:Y:S01]  /*44b0*/  MOV R0, 0x44e0 ;  /* 0x000044e000007802 */ /* 0x000fe20000000f00 */
[----:B------:R-:W-:-:S07]  /*44c0*/  IMAD.MOV.U32 R43, RZ, RZ, R11 ;  /* 0x000000ffff2b7224 */ /* 0x000fce00078e000b */
[----:B------:R-:W-:Y:S05]  /*44d0*/  CALL.REL.NOINC `($__internal_5_$__cuda_sm20_div_rn_f64_full) ;  /* 0x0000007800ec7944 */ /* 0x000fea0003c00000 */
.L_x_356:
[----:B------:R-:W-:Y:S05]  /*44e0*/  BSYNC.RECONVERGENT B0 ;  /* 0x0000000000007941 */ /* 0x000fea0003800200 */
.L_x_355:
[----:B------:R-:W-:Y:S01]  /*44f0*/  DMUL R20, R20, R64 ;  /* 0x0000004014147228 */ /* 0x000fe20000000000 */
[----:B------:R-:W0:Y:S01]  /*4500*/  F2F.F64.F32 R38, R50 ;  /* 0x0000003200267310 */ /* 0x000e220000201800 */
[----:B------:R-:W-:Y:S01]  /*4510*/  FSETP.EQ.OR P0, PT, |R33|, +INF , !P2 ;  /* 0x7f8000002100780b */ /* 0x000fe20005702600 */
[----:B------:R-:W-:Y:S01]  /*4520*/  BSSY.RECONVERGENT B0, `(.L_x_357) ;  /* 0x0000038000007945 */ /* 0x000fe20003800200 */
[----:B------:R-:W-:Y:S02]  /*4530*/  FSEL R51, R52, R51, !P2 ;  /* 0x0000003334337208 */ /* 0x000fe40005000000 */
[----:B------:R-:W-:Y:S02]  /*4540*/  SEL R53, R53, RZ, !P2 ;  /* 0x000000ff35357207 */ /* 0x000fe40005000000 */
[----:B------:R-:W-:Y:S01]  /*4550*/  DMUL R20, R20, R14 ;  /* 0x0000000e14147228 */ /* 0x000fe20000000000 */
[----:B------:R-:W-:Y:S02]  /*4560*/  IMAD.MOV.U32 R3, RZ, RZ, R51 ;  /* 0x000000ffff037224 */ /* 0x000fe400078e0033 */
[----:B------:R-:W-:-:S05]  /*4570*/  IMAD.MOV.U32 R0, RZ, RZ, R53 ;  /* 0x000000ffff007224 */ /* 0x000fca00078e0035 */
[----:B0-----:R-:W-:Y:S01]  /*4580*/  DFMA R38, RZ, R38, R20 ;  /* 0x00000026ff26722b */ /* 0x001fe20000000014 */
[----:B------:R-:W-:Y:S10]  /*4590*/  @P0 BRA `(.L_x_358) ;  /* 0x0000000000c00947 */ /* 0x000ff40003800000 */
        /* <DEDUP_REMOVED lines=8> */
.L_x_360:
[----:B------:R0:W2:Y:S01]  /*4620*/  LDG.E.CONSTANT R4, desc[UR36][R20.64] ;  /* 0x0000002414047981 */ /* 0x0000a2000c1e9900 */
[----:B------:R-:W-:-:S05]  /*4630*/  VIADD R3, R3, 0x1 ;  /* 0x0000000103037836 */ /* 0x000fca0000000000 */
[----:B------:R-:W-:Y:S02]  /*4640*/  ISETP.NE.AND P2, PT, R3, 0x6, PT ;  /* 0x000000060300780c */ /* 0x000fe40003f45270 */
[----:B0-----:R-:W-:-:S05]  /*4650*/  IADD3 R20, P4, PT, R20, 0x4, RZ ;  /* 0x0000000414147810 */ /* 0x001fca0007f9e0ff */
        /* <DEDUP_REMOVED lines=8> */
.L_x_359:
        /* <DEDUP_REMOVED lines=14> */
[C-C-:B------:R-:W-:Y:S01]  /*47c0*/  SHF.L.W.U32.HI R0, R5.reuse, 0x2, R3.reuse ;  /* 0x0000000205007819 */ /* 0x140fe20000010e03 */
[----:B------:R-:W-:Y:S01]  /*47d0*/  IMAD.SHL.U32 R5, R5, 0x4, RZ ;  /* 0x0000000405057824 */ /* 0x000fe200078e00ff */
[----:B------:R-:W-:Y:S02]  /*47e0*/  SHF.R.U32.HI R3, RZ, 0x1e, R3 ;  /* 0x0000001eff037819 */ /* 0x000fe40000011603 */
[----:B------:R-:W-:Y:S02]  /*47f0*/  SHF.R.S32.HI R4, RZ, 0x1f, R0 ;  /* 0x0000001fff047819 */ /* 0x000fe40000011400 */
[----:B0-----:R-:W-:Y:S02]  /*4800*/  LOP3.LUT R6, R0, R33, RZ, 0x3c, !PT ;  /* 0x0000002100067212 */ /* 0x001fe400078e3cff */
[C---:B------:R-:W-:Y:S02]  /*4810*/  LOP3.LUT R20, R4.reuse, R5, RZ, 0x3c, !PT ;  /* 0x0000000504147212 */ /* 0x040fe400078e3cff */
[----:B------:R-:W-:-:S02]  /*4820*/  LOP3.LUT R21, R4, R0, RZ, 0x3c, !PT ;  /* 0x0000000004157212 */ /* 0x000fc400078e3cff */
[----:B------:R-:W-:Y:S02]  /*4830*/  LEA.HI R0, R0, R3, RZ, 0x1 ;  /* 0x0000000300007211 */ /* 0x000fe400078f08ff */
[----:B------:R-:W0:Y:S01]  /*4840*/  I2F.F64.S64 R4, R20 ;  /* 0x0000001400047312 */ /* 0x000e220000301c00 */
[----:B------:R-:W-:Y:S02]  /*4850*/  ISETP.GE.AND P3, PT, R6, RZ, PT ;  /* 0x000000ff0600720c */ /* 0x000fe40003f66270 */
[----:B------:R-:W-:Y:S01]  /*4860*/  @!P2 IMAD.MOV R0, RZ, RZ, -R0 ;  /* 0x000000ffff00a224 */ /* 0x000fe200078e0a00 */
[----:B0-----:R-:W-:-:S10]  /*4870*/  DMUL R4, R4, UR4 ;  /* 0x0000000404047c28 */ /* 0x001fd40008000000 */
[----:B------:R-:W0:Y:S02]  /*4880*/  F2F.F32.F64 R4, R4 ;  /* 0x0000000400047310 */ /* 0x000e240000301000 */
[----:B0-----:R-:W-:-:S07]  /*4890*/  FSEL R3, -R4, R4, !P3 ;  /* 0x0000000404037208 */ /* 0x001fce0005800100 */
.L_x_358:
[----:B------:R-:W-:Y:S05]  /*48a0*/  BSYNC.RECONVERGENT B0 ;  /* 0x0000000000007941 */ /* 0x000fea0003800200 */
.L_x_357:
[----:B------:R-:W-:Y:S01]  /*48b0*/  LOP3.LUT R6, R0, 0x1, RZ, 0xc0, !PT ;  /* 0x0000000100067812 */ /* 0x000fe200078ec0ff */
[----:B------:R-:W-:Y:S02]  /*48c0*/  IMAD.MOV.U32 R40, RZ, RZ, 0x37cbac00 ;  /* 0x37cbac00ff287424 */ /* 0x000fe400078e00ff */
[----:B------:R-:W-:Y:S01]  /*48d0*/  FMUL R5, R3, R3 ;  /* 0x0000000303057220 */ /* 0x000fe20000400000 */
[----:B------:R-:W-:Y:S01]  /*48e0*/  IMAD.MOV.U32 R21, RZ, RZ, 0x3effffff ;  /* 0x3effffffff157424 */ /* 0x000fe200078e00ff */
[----:B------:R-:W-:Y:S01]  /*48f0*/  ISETP.NE.U32.AND P2, PT, R6, 0x1, PT ;  /* 0x000000010600780c */ /* 0x000fe20003f45070 */
[----:B------:R-:W-:Y:S02]  /*4900*/  IMAD.MOV.U32 R6, RZ, RZ, 0x3d2aaabb ;  /* 0x3d2aaabbff067424 */ /* 0x000fe400078e00ff */
[----:B------:R-:W-:Y:S01]  /*4910*/  FFMA R4, R5, R40, -0.0013887860113754868507 ;  /* 0xbab607ed05047423 */ /* 0x000fe20000000028 */
[----:B------:R-:W-:Y:S01]  /*4920*/  LOP3.LUT P3, RZ, R0, 0x2, RZ, 0xc0, !PT ;  /* 0x0000000200ff7812 */ /* 0x000fe2000786c0ff */
[----:B------:R-:W-:Y:S01]  /*4930*/  BSSY.RECONVERGENT B0, `(.L_x_361) ;  /* 0x000003f000007945 */ /* 0x000fe20003800200 */
[----:B------:R-:W-:Y:S01]  /*4940*/  FSEL R20, R3, 1, P2 ;  /* 0x3f80000003147808 */ /* 0x000fe20001000000 */
[----:B------:R-:W-:Y:S01]  /*4950*/  IMAD.MOV.U32 R0, RZ, RZ, R53 ;  /* 0x000000ffff007224 */ /* 0x000fe200078e0035 */
[----:B------:R-:W-:-:S02]  /*4960*/  FSEL R4, R4, -0.00019574658654164522886, !P2 ;  /* 0xb94d415304047808 */ /* 0x000fc40005000000 */
[----:B------:R-:W-:Y:S01]  /*4970*/  FSEL R6, R6, 0.0083327032625675201416, !P2 ;  /* 0x3c0885e406067808 */ /* 0x000fe20005000000 */
[----:B------:R-:W-:Y:S01]  /*4980*/  FFMA R3, R5, R20, RZ ;  /* 0x0000001405037223 */ /* 0x000fe200000000ff */
[----:B------:R-:W-:-:S03]  /*4990*/  FSEL R21, -R21, -0.16666662693023681641, !P2 ;  /* 0xbe2aaaa815157808 */ /* 0x000fc60005000100 */
[----:B------:R-:W-:-:S04]  /*49a0*/  FFMA R4, R5, R4, R6 ;  /* 0x0000000405047223 */ /* 0x000fc80000000006 */
[----:B------:R-:W-:-:S04]  /*49b0*/  FFMA R4, R5, R4, R21 ;  /* 0x0000000405047223 */ /* 0x000fc80000000015 */
[----:B------:R-:W-:Y:S01]  /*49c0*/  FFMA R20, R3, R4, R20 ;  /* 0x0000000403147223 */ /* 0x000fe20000000014 */
[----:B------:R-:W-:-:S03]  /*49d0*/  IMAD.MOV.U32 R3, RZ, RZ, R51 ;  /* 0x000000ffff037224 */ /* 0x000fc600078e0033 */
        /* <DEDUP_REMOVED lines=10> */
.L_x_364:
        /* <DEDUP_REMOVED lines=14> */
.L_x_363:
        /* <DEDUP_REMOVED lines=28> */
.L_x_362:
[----:B------:R-:W-:Y:S05]  /*4d20*/  BSYNC.RECONVERGENT B0 ;  /* 0x0000000000007941 */ /* 0x000fea0003800200 */
.L_x_361:
[----:B------:R-:W0:Y:S01]  /*4d30*/  MUFU.RCP64H R5, R9 ;  /* 0x0000000900057308 */ /* 0x000e220000001800 */
[----:B------:R-:W-:Y:S01]  /*4d40*/  IMAD.MOV.U32 R4, RZ, RZ, 0x1 ;  /* 0x00000001ff047424 */ /* 0x000fe200078e00ff */
[----:B------:R-:W-:Y:S01]  /*4d50*/  DSETP.GEU.AND P2, PT, R28, RZ, PT ;  /* 0x000000ff1c00722a */ /* 0x000fe20003f4e000 */
[----:B------:R-:W-:Y:S02]  /*4d60*/  IMAD.MOV.U32 R44, RZ, RZ, 0x3ff00000 ;  /* 0x3ff00000ff2c7424 */ /* 0x000fe400078e00ff */
[----:B------:R-:W-:Y:S01]  /*4d70*/  FMUL R21, R3, R3 ;  /* 0x0000000303157220 */ /* 0x000fe20000400000 */
[C---:B------:R-:W-:Y:S01]  /*4d80*/  LOP3.LUT R25, R0.reuse, 0x1, RZ, 0xc0, !PT ;  /* 0x0000000100197812 */ /* 0x040fe200078ec0ff */
[----:B------:R-:W-:Y:S01]  /*4d90*/  VIADD R52, R0, 0x1 ;  /* 0x0000000100347836 */ /* 0x000fe20000000000 */
[----:B------:R-:W-:Y:S01]  /*4da0*/  BSSY.RECONVERGENT B0, `(.L_x_365) ;  /* 0x0000026000007945 */ /* 0x000fe20003800200 */
[----:B------:R-:W-:Y:S01]  /*4db0*/  FSEL R45, -R44, 1.875, !P2 ;  /* 0x3ff000002c2d7808 */ /* 0x000fe20005000100 */
[----:B------:R-:W-:-:S02]  /*4dc0*/  IMAD.MOV.U32 R44, RZ, RZ, RZ ;  /* 0x000000ffff2c7224 */ /* 0x000fc400078e00ff */
[----:B------:R-:W-:Y:S01]  /*4dd0*/  FFMA R6, R21, R40, -0.0013887860113754868507 ;  /* 0xbab607ed15067423 */ /* 0x000fe20000000028 */
[----:B------:R-:W-:Y:S01]  /*4de0*/  ISETP.NE.U32.AND P2, PT, R25, 0x1, PT ;  /* 0x000000011900780c */ /* 0x000fe20003f45070 */
[----:B------:R-:W-:Y:S01]  /*4df0*/  IMAD.MOV.U32 R25, RZ, RZ, 0x3c0885e4 ;  /* 0x3c0885e4ff197424 */ /* 0x000fe200078e00ff */
[----:B------:R-:W-:Y:S01]  /*4e00*/  LOP3.LUT P3, RZ, R52, 0x2, RZ, 0xc0, !PT ;  /* 0x0000000234ff7812 */ /* 0x000fe2000786c0ff */
[----:B------:R-:W-:Y:S01]  /*4e10*/  IMAD.MOV.U32 R50, RZ, RZ, 0x3e2aaaa8 ;  /* 0x3e2aaaa8ff327424 */ /* 0x000fe200078e00ff */
[----:B------:R-:W-:Y:S01]  /*4e20*/  FSEL R6, R6, -0.00019574658654164522886, P2 ;  /* 0xb94d415306067808 */ /* 0x000fe20001000000 */
[----:B0-----:R-:W-:Y:S01]  /*4e30*/  DFMA R42, -R8, R4, 1 ;  /* 0x3ff00000082a742b */ /* 0x001fe20000000104 */
[----:B------:R-:W-:Y:S02]  /*4e40*/  FSEL R0, R25, 0.041666727513074874878, !P2 ;  /* 0x3d2aaabb19007808 */ /* 0x000fe40005000000 */
[----:B------:R-:W-:Y:S02]  /*4e50*/  FSEL R25, -R50, -0.4999999701976776123, !P2 ;  /* 0xbeffffff32197808 */ /* 0x000fe40005000100 */
[----:B------:R-:W-:Y:S01]  /*4e60*/  FSETP.GEU.AND P4, PT, |R45|, 6.5827683646048100446e-37, PT ;  /* 0x036000002d00780b */ /* 0x000fe20003f8e200 */
[----:B------:R-:W-:Y:S01]  /*4e70*/  FFMA R6, R21, R6, R0 ;  /* 0x0000000615067223 */ /* 0x000fe20000000000 */
[----:B------:R-:W-:Y:S01]  /*4e80*/  FSEL R0, R3, 1, !P2 ;  /* 0x3f80000003007808 */ /* 0x000fe20005000000 */
[----:B------:R-:W-:-:S02]  /*4e90*/  DFMA R42, R42, R42, R42 ;  /* 0x0000002a2a2a722b */ /* 0x000fc4000000002a */
[C---:B------:R-:W-:Y:S01]  /*4ea0*/  FFMA R6, R21.reuse, R6, R25 ;  /* 0x0000000615067223 */ /* 0x040fe20000000019 */
[----:B------:R-:W-:Y:S01]  /*4eb0*/  DSETP.GEU.AND P2, PT, R22, RZ, PT ;  /* 0x000000ff1600722a */ /* 0x000fe20003f4e000 */
[----:B------:R-:W-:-:S04]  /*4ec0*/  FFMA R21, R21, R0, RZ ;  /* 0x0000000015157223 */ /* 0x000fc800000000ff */
[----:B------:R-:W-:Y:S01]  /*4ed0*/  DFMA R4, R4, R42, R4 ;  /* 0x0000002a0404722b */ /* 0x000fe20000000004 */
[----:B------:R-:W-:-:S04]  /*4ee0*/  FFMA R0, R21, R6, R0 ;  /* 0x0000000615007223 */ /* 0x000fc80000000000 */
[----:B------:R-:W-:-:S03]  /*4ef0*/  @P3 FADD R0, RZ, -R0 ;  /* 0x80000000ff003221 */ /* 0x000fc60000000000 */
[----:B------:R-:W-:Y:S01]  /*4f00*/  DFMA R42, -R8, R4, 1 ;  /* 0x3ff00000082a742b */ /* 0x000fe20000000104 */
[----:B------:R0:W1:Y:S07]  /*4f10*/  F2F.F64.F32 R22, R0 ;  /* 0x0000000000167310 */ /* 0x00006e0000201800 */
[----:B------:R-:W-:-:S08]  /*4f20*/  DFMA R4, R4, R42, R4 ;  /* 0x0000002a0404722b */ /* 0x000fd00000000004 */
[----:B------:R-:W-:-:S08]  /*4f30*/  DMUL R40, R4, R44 ;  /* 0x0000002c04287228 */ /* 0x000fd00000000000 */
[----:B------:R-:W-:-:S08]  /*4f40*/  DFMA R42, -R8, R40, R44 ;  /* 0x00000028082a722b */ /* 0x000fd0000000012c */
[----:B------:R-:W-:-:S10]  /*4f50*/  DFMA R4, R4, R42, R40 ;  /* 0x0000002a0404722b */ /* 0x000fd40000000028 */
[----:B------:R-:W-:-:S05]  /*4f60*/  FFMA R3, RZ, R9, R5 ;  /* 0x00000009ff037223 */ /* 0x000fca0000000005 */
[----:B------:R-:W-:-:S13]  /*4f70*/  FSETP.GT.AND P3, PT, |R3|, 1.469367938527859385e-39, PT ;  /* 0x001000000300780b */ /* 0x000fda0003f64200 */
[----:B01----:R-:W-:Y:S05]  /*4f80*/  @P3 BRA P4, `(.L_x_366) ;  /* 0x00000000001c3947 */ /* 0x003fea0002000000 */
[----:B------:R-:W-:Y:S01]  /*4f90*/  IMAD.MOV.U32 R44, RZ, RZ, RZ ;  /* 0x000000ffff2c7224 */ /* 0x000fe200078e00ff */
[----:B------:R-:W-:Y:S01]  /*4fa0*/  MOV R0, 0x4fe0 ;  /* 0x00004fe000007802 */ /* 0x000fe20000000f00 */
[----:B------:R-:W-:Y:S02]  /*4fb0*/  IMAD.MOV.U32 R42, RZ, RZ, R8 ;  /* 0x000000ffff2a7224 */ /* 0x000fe400078e0008 */
[----:B------:R-:W-:-:S07]  /*4fc0*/  IMAD.MOV.U32 R43, RZ, RZ, R9 ;  /* 0x000000ffff2b7224 */ /* 0x000fce00078e0009 */
[----:B------:R-:W-:Y:S05]  /*4fd0*/  CALL.REL.NOINC `($__internal_5_$__cuda_sm20_div_rn_f64_full) ;  /* 0x00000070002c7944 */ /* 0x000fea0003c00000 */
[----:B------:R-:W-:Y:S02]  /*4fe0*/  IMAD.MOV.U32 R4, RZ, RZ, R64 ;  /* 0x000000ffff047224 */ /* 0x000fe400078e0040 */
[----:B------:R-:W-:-:S07]  /*4ff0*/  IMAD.MOV.U32 R5, RZ, RZ, R65 ;  /* 0x000000ffff057224 */ /* 0x000fce00078e0041 */
.L_x_366:
[----:B------:R-:W-:Y:S05]  /*5000*/  BSYNC.RECONVERGENT B0 ;  /* 0x0000000000007941 */ /* 0x000fea0003800200 */
.L_x_365:
[----:B------:R-:W0:Y:S01]  /*5010*/  MUFU.RCP64H R45, R11 ;  /* 0x0000000b002d7308 */ /* 0x000e220000001800 */
[----:B------:R-:W-:Y:S01]  /*5020*/  IMAD.MOV.U32 R44, RZ, RZ, 0x1 ;  /* 0x00000001ff2c7424 */ /* 0x000fe200078e00ff */
[----:B------:R-:W-:Y:S01]  /*5030*/  DFMA R40, -RZ, R36, RZ ;  /* 0x00000024ff28722b */ /* 0x000fe200000001ff */
[----:B------:R-:W-:Y:S01]  /*5040*/  BSSY.RECONVERGENT B0, `(.L_x_367) ;  /* 0x000001b000007945 */ /* 0x000fe20003800200 */
[----:B------:R-:W-:-:S04]  /*5050*/  DMUL R22, R22, R4 ;  /* 0x0000000416167228 */ /* 0x000fc80000000000 */
[----:B------:R-:W1:Y:S01]  /*5060*/  F2F.F64.F32 R20, R20 ;  /* 0x0000001400147310 */ /* 0x000e620000201800 */
[----:B0-----:R-:W-:-:S03]  /*5070*/  DFMA R42, -R10, R44, 1 ;  /* 0x3ff000000a2a742b */ /* 0x001fc6000000012c */
[----:B-1----:R-:W-:-:S05]  /*5080*/  DFMA R22, R12, R22, -R20 ;  /* 0x000000160c16722b */ /* 0x002fca0000000814 */
[----:B------:R-:W-:Y:S01]  /*5090*/  DFMA R54, R42, R42, R42 ;  /* 0x0000002a2a36722b */ /* 0x000fe2000000002a */
[----:B------:R-:W-:Y:S02]  /*50a0*/  IMAD.MOV.U32 R42, RZ, RZ, 0x0 ;  /* 0x00000000ff2a7424 */ /* 0x000fe400078e00ff */
[----:B------:R-:W-:Y:S01]  /*50b0*/  IMAD.MOV.U32 R43, RZ, RZ, 0x3fd00000 ;  /* 0x3fd00000ff2b7424 */ /* 0x000fe200078e00ff */
[----:B------:R-:W-:-:S04]  /*50c0*/  DADD R38, R38, R22 ;  /* 0x0000000026267229 */ /* 0x000fc80000000016 */
[----:B------:R-:W-:Y:S02]  /*50d0*/  DFMA R54, R44, R54, R44 ;  /* 0x000000362c36722b */ /* 0x000fe4000000002c */
[----:B------:R-:W-:-:S06]  /*50e0*/  DFMA R40, R40, R42, 1 ;  /* 0x3ff000002828742b */ /* 0x000fcc000000002a */
[----:B------:R-:W-:Y:S02]  /*50f0*/  DFMA R44, -R10, R54, 1 ;  /* 0x3ff000000a2c742b */ /* 0x000fe40000000136 */
[----:B------:R-:W-:-:S06]  /*5100*/  DADD R42, -RZ, -R40 ;  /* 0x00000000ff2a7229 */ /* 0x000fcc0000000928 */
[----:B------:R-:W-:-:S04]  /*5110*/  DFMA R54, R54, R44, R54 ;  /* 0x0000002c3636722b */ /* 0x000fc80000000036 */
[----:B------:R-:W-:Y:S02]  /*5120*/  FSEL R44, R42, R40, !P2 ;  /* 0x000000282a2c7208 */ /* 0x000fe40005000000 */
[----:B------:R-:W-:-:S04]  /*5130*/  FSEL R45, R43, R41, !P2 ;  /* 0x000000292b2d7208 */ /* 0x000fc80005000000 */
[----:B------:R-:W-:Y:S02]  /*5140*/  FSETP.GEU.AND P3, PT, |R45|, 6.5827683646048100446e-37, PT ;  /* 0x036000002d00780b */ /* 0x000fe40003f6e200 */
[----:B------:R-:W-:-:S08]  /*5150*/  DMUL R64, R54, R44 ;  /* 0x0000002c36407228 */ /* 0x000fd00000000000 */
[----:B------:R-:W-:-:S08]  /*5160*/  DFMA R40, -R10, R64, R44 ;  /* 0x000000400a28722b */ /* 0x000fd0000000012c */
[----:B------:R-:W-:-:S10]  /*5170*/  DFMA R64, R54, R40, R64 ;  /* 0x000000283640722b */ /* 0x000fd40000000040 */
[----:B------:R-:W-:-:S05]  /*5180*/  FFMA R0, RZ, R11, R65 ;  /* 0x0000000bff007223 */ /* 0x000fca0000000041 */
[----:B------:R-:W-:-:S13]  /*5190*/  FSETP.GT.AND P2, PT, |R0|, 1.469367938527859385e-39, PT ;  /* 0x001000000000780b */ /* 0x000fda0003f44200 */
[----:B------:R-:W-:Y:S05]  /*51a0*/  @P2 BRA P3, `(.L_x_368) ;  /* 0x0000000000102947 */ /* 0x000fea0001800000 */
[----:B------:R-:W-:Y:S01]  /*51b0*/  IMAD.MOV.U32 R42, RZ, RZ, R10 ;  /* 0x000000ffff2a7224 */ /* 0x000fe200078e000a */
[----:B------:R-:W-:Y:S01]  /*51c0*/  MOV R0, 0x51f0 ;  /* 0x000051f000007802 */ /* 0x000fe20000000f00 */
[----:B------:R-:W-:-:S07]  /*51d0*/  IMAD.MOV.U32 R43, RZ, RZ, R11 ;  /* 0x000000ffff2b7224 */ /* 0x000fce00078e000b */
[----:B------:R-:W-:Y:S05]  /*51e0*/  CALL.REL.NOINC `($__internal_5_$__cuda_sm20_div_rn_f64_full) ;  /* 0x0000006c00a87944 */ /* 0x000fea0003c00000 */
.L_x_368:
[----:B------:R-:W-:Y:S05]  /*51f0*/  BSYNC.RECONVERGENT B0 ;  /* 0x0000000000007941 */ /* 0x000fea0003800200 */
.L_x_367:
[----:B------:R-:W-:Y:S01]  /*5200*/  BSSY.RECONVERGENT B0, `(.L_x_369) ;  /* 0x0000035000007945 */ /* 0x000fe20003800200 */
[----:B------:R-:W-:Y:S02]  /*5210*/  IMAD.MOV.U32 R6, RZ, RZ, R35 ;  /* 0x000000ffff067224 */ /* 0x000fe400078e0023 */
        /* <DEDUP_REMOVED lines=10> */
.L_x_372:
        /* <DEDUP_REMOVED lines=13> */
.L_x_371:
        /* <DEDUP_REMOVED lines=28> */
.L_x_370:
[----:B------:R-:W-:Y:S05]  /*5550*/  BSYNC.RECONVERGENT B0 ;  /* 0x0000000000007941 */ /* 0x000fea0003800200 */
.L_x_369:
        /* <DEDUP_REMOVED lines=8> */
[----:B------:R-:W-:Y:S02]  /*55e0*/  BSSY.RECONVERGENT B0, `(.L_x_373) ;  /* 0x000003c000007945 */ /* 0x000fe40003800200 */
[----:B------:R-:W-:-:S02]  /*55f0*/  FSEL R4, R4, -0.00019574658654164522886, !P2 ;  /* 0xb94d415304047808 */ /* 0x000fc40005000000 */
[----:B------:R-:W-:Y:S02]  /*5600*/  FSEL R10, R10, 0.0083327032625675201416, !P2 ;  /* 0x3c0885e40a0a7808 */ /* 0x000fe40005000000 */
[----:B------:R-:W-:Y:S02]  /*5610*/  FSEL R0, R0, 1, P2 ;  /* 0x3f80000000007808 */ /* 0x000fe40001000000 */
[----:B------:R-:W-:Y:S01]  /*5620*/  FSEL R5, -R5, -0.16666662693023681641, !P2 ;  /* 0xbe2aaaa805057808 */ /* 0x000fe20005000100 */
[C---:B------:R-:W-:Y:S02]  /*5630*/  FFMA R4, R3.reuse, R4, R10 ;  /* 0x0000000403047223 */ /* 0x040fe4000000000a */
[C---:B------:R-:W-:Y:S02]  /*5640*/  FFMA R11, R3.reuse, R0, RZ ;  /* 0x00000000030b7223 */ /* 0x040fe400000000ff */
[----:B------:R-:W-:-:S04]  /*5650*/  FFMA R4, R3, R4, R5 ;  /* 0x0000000403047223 */ /* 0x000fc80000000005 */
        /* <DEDUP_REMOVED lines=11> */
.L_x_376:
        /* <DEDUP_REMOVED lines=13> */
.L_x_375:
        /* <DEDUP_REMOVED lines=8> */
[-C--:B--2---:R-:W-:Y:S02]  /*5860*/  @P1 SHF.L.U32 R3, R0, R19.reuse, RZ ;  /* 0x0000001300031219 */ /* 0x084fe400000006ff */
[----:B---3--:R-:W-:Y:S02]  /*5870*/  @P1 SHF.L.U32 R19, R4, R19, RZ ;  /* 0x0000001304131219 */ /* 0x008fe400000006ff */
[-C--:B----4-:R-:W-:Y:S02]  /*5880*/  @P1 SHF.R.U32.HI R10, RZ, R31.reuse, R6 ;  /* 0x0000001fff0a1219 */ /* 0x090fe40000011606 */
[----:B------:R-:W-:-:S03]  /*5890*/  @P1 SHF.R.U32.HI R6, RZ, R31, R4 ;  /* 0x0000001fff061219 */ /* 0x000fc60000011604 */
[----:B------:R-:W-:Y:S02]  /*58a0*/  @P1 IMAD.IADD R4, R19, 0x1, R10 ;  /* 0x0000000113041824 */ /* 0x000fe400078e020a */
[----:B------:R-:W-:-:S05]  /*58b0*/  @P1 IMAD.IADD R0, R3, 0x1, R6 ;  /* 0x0000000103001824 */ /* 0x000fca00078e0206 */
[C---:B------:R-:W-:Y:S01]  /*58c0*/  SHF.L.W.U32.HI R6, R4.reuse, 0x2, R0 ;  /* 0x0000000204067819 */ /* 0x040fe20000010e00 */
[----:B------:R-:W-:-:S03]  /*58d0*/  IMAD.SHL.U32 R4, R4, 0x4, RZ ;  /* 0x0000000404047824 */ /* 0x000fc600078e00ff */
[----:B------:R-:W-:-:S04]  /*58e0*/  SHF.R.S32.HI R3, RZ, 0x1f, R6 ;  /* 0x0000001fff037819 */ /* 0x000fc80000011406 */
[C---:B0-----:R-:W-:Y:S02]  /*58f0*/  LOP3.LUT R20, R3.reuse, R4, RZ, 0x3c, !PT ;  /* 0x0000000403147212 */ /* 0x041fe400078e3cff */
[----:B------:R-:W-:-:S04]  /*5900*/  LOP3.LUT R21, R3, R6, RZ, 0x3c, !PT ;  /* 0x0000000603157212 */ /* 0x000fc800078e3cff */
[----:B------:R-:W0:Y:S02]  /*5910*/  I2F.F64.S64 R4, R20 ;  /* 0x0000001400047312 */ /* 0x000e240000301c00 */
[----:B0-----:R-:W-:Y:S01]  /*5920*/  DMUL R4, R4, UR4 ;  /* 0x0000000404047c28 */ /* 0x001fe20008000000 */
[----:B------:R-:W-:Y:S02]  /*5930*/  SHF.R.U32.HI R35, RZ, 0x1e, R0 ;  /* 0x0000001eff237819 */ /* 0x000fe40000011600 */
[----:B------:R-:W-:-:S07]  /*5940*/  LOP3.LUT R7, R6, R7, RZ, 0x3c, !PT ;  /* 0x0000000706077212 */ /* 0x000fce00078e3cff */
[----:B------:R-:W0:Y:S01]  /*5950*/  F2F.F32.F64 R4, R4 ;  /* 0x0000000400047310 */ /* 0x000e220000301000 */
[----:B------:R-:W-:Y:S02]  /*5960*/  LEA.HI R35, R6, R35, RZ, 0x1 ;  /* 0x0000002306237211 */ /* 0x000fe400078f08ff */
[----:B------:R-:W-:-:S03]  /*5970*/  ISETP.GE.AND P1, PT, R7, RZ, PT ;  /* 0x000000ff0700720c */ /* 0x000fc60003f26270 */
[----:B------:R-:W-:Y:S01]  /*5980*/  @!P2 IMAD.MOV R35, RZ, RZ, -R35 ;  /* 0x000000ffff23a224 */ /* 0x000fe200078e0a23 */
[----:B0-----:R-:W-:-:S09]  /*5990*/  FSEL R34, -R4, R4, !P1 ;  /* 0x0000000404227208 */ /* 0x001fd20004800100 */
.L_x_374:
[----:B------:R-:W-:Y:S05]  /*59a0*/  BSYNC.RECONVERGENT B0 ;  /* 0x0000000000007941 */ /* 0x000fea0003800200 */
.L_x_373:
[----:B------:R-:W0:Y:S01]  /*59b0*/  MUFU.RCP64H R5, R9 ;  /* 0x0000000900057308 */ /* 0x000e220000001800 */
[----:B------:R-:W-:Y:S02]  /*59c0*/  IMAD.MOV.U32 R4, RZ, RZ, 0x1 ;  /* 0x00000001ff047424 */ /* 0x000fe400078e00ff */
[----:B------:R-:W-:Y:S01]  /*59d0*/  FMUL R3, R34, R34 ;  /* 0x0000002222037220 */ /* 0x000fe20000400000 */
[C---:B------:R-:W-:Y:S01]  /*59e0*/  LOP3.LUT R0, R35.reuse, 0x1, RZ, 0xc0, !PT ;  /* 0x0000000123007812 */ /* 0x040fe200078ec0ff */
[----:B------:R-:W-:Y:S01]  /*59f0*/  IMAD.MOV.U32 R10, RZ, RZ, 0x3c0885e4 ;  /* 0x3c0885e4ff0a7424 */ /* 0x000fe200078e00ff */
[----:B------:R-:W-:Y:S01]  /*5a00*/  DSETP.GEU.AND P3, PT, R28, RZ, PT ;  /* 0x000000ff1c00722a */ /* 0x000fe20003f6e000 */
[----:B------:R-:W-:Y:S01]  /*5a10*/  IMAD.MOV.U32 R44, RZ, RZ, 0x3ff00000 ;  /* 0x3ff00000ff2c7424 */ /* 0x000fe200078e00ff */
[----:B------:R-:W-:Y:S01]  /*5a20*/  ISETP.NE.U32.AND P1, PT, R0, 0x1, PT ;  /* 0x000000010000780c */ /* 0x000fe20003f25070 */
[----:B------:R-:W-:Y:S01]  /*5a30*/  IMAD.MOV.U32 R19, RZ, RZ, 0x3e2aaaa8 ;  /* 0x3e2aaaa8ff137424 */ /* 0x000fe200078e00ff */
[----:B------:R-:W-:Y:S01]  /*5a40*/  BSSY.RECONVERGENT B0, `(.L_x_377) ;  /* 0x0000026000007945 */ /* 0x000fe20003800200 */
[----:B------:R-:W-:Y:S01]  /*5a50*/  VIADD R35, R35, 0x1 ;  /* 0x0000000123237836 */ /* 0x000fe20000000000 */
[----:B------:R-:W-:-:S02]  /*5a60*/  FSEL R10, R10, 0.041666727513074874878, !P1 ;  /* 0x3d2aaabb0a0a7808 */ /* 0x000fc40004800000 */
[----:B------:R-:W-:Y:S01]  /*5a70*/  FSEL R45, R44, -1.875, !P3 ;  /* 0xbff000002c2d7808 */ /* 0x000fe20005800000 */
[----:B------:R-:W-:Y:S01]  /*5a80*/  IMAD.MOV.U32 R44, RZ, RZ, RZ ;  /* 0x000000ffff2c7224 */ /* 0x000fe200078e00ff */
[----:B------:R-:W-:Y:S01]  /*5a90*/  LOP3.LUT P2, RZ, R35, 0x2, RZ, 0xc0, !PT ;  /* 0x0000000223ff7812 */ /* 0x000fe2000784c0ff */
[----:B0-----:R-:W-:Y:S01]  /*5aa0*/  DFMA R6, -R8, R4, 1 ;  /* 0x3ff000000806742b */ /* 0x001fe20000000104 */
[----:B------:R-:W-:-:S07]  /*5ab0*/  FSEL R34, R34, 1, !P1 ;  /* 0x3f80000022227808 */ /* 0x000fce0004800000 */
[----:B------:R-:W-:-:S08]  /*5ac0*/  DFMA R6, R6, R6, R6 ;  /* 0x000000060606722b */ /* 0x000fd00000000006 */
[----:B------:R-:W-:Y:S01]  /*5ad0*/  DFMA R6, R4, R6, R4 ;  /* 0x000000060406722b */ /* 0x000fe20000000004 */
[----:B------:R-:W-:-:S05]  /*5ae0*/  FFMA R4, R3, R40, -0.0013887860113754868507 ;  /* 0xbab607ed03047423 */ /* 0x000fca0000000028 */
[----:B------:R-:W-:Y:S02]  /*5af0*/  FSEL R0, R4, -0.00019574658654164522886, P1 ;  /* 0xb94d415304007808 */ /* 0x000fe40000800000 */
[----:B------:R-:W-:-:S03]  /*5b00*/  DFMA R4, -R8, R6, 1 ;  /* 0x3ff000000804742b */ /* 0x000fc60000000106 */
[----:B------:R-:W-:Y:S02]  /*5b10*/  FFMA R0, R3, R0, R10 ;  /* 0x0000000003007223 */ /* 0x000fe4000000000a */
[----:B------:R-:W-:Y:S03]  /*5b20*/  F2F.F64.F32 R10, R11 ;  /* 0x0000000b000a7310 */ /* 0x000fe60000201800 */
[----:B------:R-:W-:Y:S01]  /*5b30*/  DFMA R22, R6, R4, R6 ;  /* 0x000000040616722b */ /* 0x000fe20000000006 */
[----:B------:R-:W-:-:S05]  /*5b40*/  FSEL R4, -R19, -0.4999999701976776123, !P1 ;  /* 0xbeffffff13047808 */ /* 0x000fca0004800100 */
[C---:B------:R-:W-:Y:S02]  /*5b50*/  FFMA R0, R3.reuse, R0, R4 ;  /* 0x0000000003007223 */ /* 0x040fe40000000004 */
[----:B------:R-:W-:Y:S01]  /*5b60*/  DMUL R4, R22, R44 ;  /* 0x0000002c16047228 */ /* 0x000fe20000000000 */
[----:B------:R-:W-:-:S04]  /*5b70*/  FFMA R3, R3, R34, RZ ;  /* 0x0000002203037223 */ /* 0x000fc800000000ff */
[----:B------:R-:W-:-:S03]  /*5b80*/  FFMA R0, R3, R0, R34 ;  /* 0x0000000003007223 */ /* 0x000fc60000000022 */
[----:B------:R-:W-:Y:S01]  /*5b90*/  DFMA R20, -R8, R4, R44 ;  /* 0x000000040814722b */ /* 0x000fe2000000012c */
[----:B------:R-:W-:Y:S01]  /*5ba0*/  @P2 FADD R0, RZ, -R0 ;  /* 0x80000000ff002221 */ /* 0x000fe20000000000 */
[----:B------:R-:W-:-:S03]  /*5bb0*/  FSETP.GEU.AND P2, PT, |R45|, 6.5827683646048100446e-37, PT ;  /* 0x036000002d00780b */ /* 0x000fc60003f4e200 */
[----:B------:R-:W0:Y:S03]  /*5bc0*/  F2F.F64.F32 R6, R0 ;  /* 0x0000000000067310 */ /* 0x000e260000201800 */
[----:B------:R-:W-:-:S10]  /*5bd0*/  DFMA R4, R22, R20, R4 ;  /* 0x000000141604722b */ /* 0x000fd40000000004 */
[----:B------:R-:W-:Y:S01]  /*5be0*/  FFMA R3, RZ, R9, R5 ;  /* 0x00000009ff037223 */ /* 0x000fe20000000005 */
[----:B0-----:R-:W-:-:S04]  /*5bf0*/  DMUL R6, R6, R64 ;  /* 0x0000004006067228 */ /* 0x001fc80000000000 */
[----:B------:R-:W-:-:S04]  /*5c00*/  FSETP.GT.AND P1, PT, |R3|, 1.469367938527859385e-39, PT ;  /* 0x001000000300780b */ /* 0x000fc80003f24200 */
[----:B------:R-:W-:-:S09]  /*5c10*/  DFMA R14, R6, R14, -R10 ;  /* 0x0000000e060e722b */ /* 0x000fd2000000080a */
[----:B------:R-:W-:Y:S05]  /*5c20*/  @P1 BRA P2, `(.L_x_378) ;  /* 0x00000000001c1947 */ /* 0x000fea0001000000 */
[----:B------:R-:W-:Y:S01]  /*5c30*/  IMAD.MOV.U32 R42, RZ, RZ, R8 ;  /* 0x000000ffff2a7224 */ /* 0x000fe200078e0008 */
[----:B------:R-:W-:Y:S01]  /*5c40*/  MOV R0, 0x5c80 ;  /* 0x00005c8000007802 */ /* 0x000fe20000000f00 */
[----:B------:R-:W-:Y:S02]  /*5c50*/  IMAD.MOV.U32 R43, RZ, RZ, R9 ;  /* 0x000000ffff2b7224 */ /* 0x000fe400078e0009 */
[----:B------:R-:W-:-:S07]  /*5c60*/  IMAD.MOV.U32 R44, RZ, RZ, RZ ;  /* 0x000000ffff2c7224 */ /* 0x000fce00078e00ff */
[----:B------:R-:W-:Y:S05]  /*5c70*/  CALL.REL.NOINC `($__internal_5_$__cuda_sm20_div_rn_f64_full) ;  /* 0x0000006400047944 */ /* 0x000fea0003c00000 */
[----:B------:R-:W-:Y:S02]  /*5c80*/  IMAD.MOV.U32 R4, RZ, RZ, R64 ;  /* 0x000000ffff047224 */ /* 0x000fe400078e0040 */
[----:B------:R-:W-:-:S07]  /*5c90*/  IMAD.MOV.U32 R5, RZ, RZ, R65 ;  /* 0x000000ffff057224 */ /* 0x000fce00078e0041 */
.L_x_378:
[----:B------:R-:W-:Y:S05]  /*5ca0*/  BSYNC.RECONVERGENT B0 ;  /* 0x0000000000007941 */ /* 0x000fea0003800200 */
.L_x_377:
        /* <DEDUP_REMOVED lines=12> */
.L_x_382:
        /* <DEDUP_REMOVED lines=12> */
.L_x_381:
        /* <DEDUP_REMOVED lines=18> */
[----:B------:R-:W-:Y:S02]  /*5f50*/  LOP3.LUT R10, R0, R33, RZ, 0x3c, !PT ;  /* 0x00000021000a7212 */ /* 0x000fe400078e3cff */
[C---:B0-----:R-:W-:Y:S02]  /*5f60*/  LOP3.LUT R8, R6.reuse, R7, RZ, 0x3c, !PT ;  /* 0x0000000706087212 */ /* 0x041fe400078e3cff */
        /* <DEDUP_REMOVED lines=8> */
.L_x_380:
[----:B------:R-:W-:Y:S05]  /*5ff0*/  BSYNC.RECONVERGENT B0 ;  /* 0x0000000000007941 */ /* 0x000fea0003800200 */
.L_x_379:
        /* <DEDUP_REMOVED lines=19> */
[----:B------:R-:W-:Y:S01]  /*6130*/  BSSY.RECONVERGENT B1, `(.L_x_385) ;  /* 0x000000e000017945 */ /* 0x000fe20003800200 */
[----:B------:R-:W-:Y:S01]  /*6140*/  CS2R R6, SRZ ;  /* 0x0000000000067805 */ /* 0x000fe2000001ff00 */
[----:B------:R-:W-:-:S07]  /*6150*/  IMAD.MOV.U32 R0, RZ, RZ, RZ ;  /* 0x000000ffff007224 */ /* 0x000fce00078e00ff */
.L_x_386:
[----:B0-----:R-:W0:Y:S02]  /*6160*/  LDC.64 R8, c[0x4][0x190] ;  /* 0x01006400ff087b82 */ /* 0x001e240000000a00 */
[----:B0-----:R-:W-:-:S06]  /*6170*/  IMAD.WIDE.U32 R8, R0, 0x4, R8 ;  /* 0x0000000400087825 */ /* 0x001fcc00078e0008 */
[----:B------:R-:W2:Y:S01]  /*6180*/  LDG.E.CONSTANT R8, desc[UR36][R8.64] ;  /* 0x0000002408087981 */ /* 0x000ea2000c1e9900 */
[C---:B------:R-:W-:Y:S02]  /*6190*/  IMAD R3, R0.reuse, 0x4, R1 ;  /* 0x0000000400037824 */ /* 0x040fe400078e0201 */
[----:B------:R-:W-:-:S05]  /*61a0*/  VIADD R0, R0, 0x1 ;  /* 0x0000000100007836 */ /* 0x000fca0000000000 */
[----:B------:R-:W-:Y:S01]  /*61b0*/  ISETP.NE.AND P0, PT, R0, 0x6, PT ;  /* 0x000000060000780c */ /* 0x000fe20003f05270 */
[----:B--2---:R-:W-:-:S03]  /*61c0*/  IMAD.WIDE.U32 R10, R8, R47, RZ ;  /* 0x0000002f080a7225 */ /* 0x004fc600078e00ff */
[----:B------:R-:W-:-:S05]  /*61d0*/  IADD3 R10, P1, PT, R10, R6, RZ ;  /* 0x000000060a0a7210 */ /* 0x000fca0007f3e0ff */
[----:B------:R0:W-:Y:S01]  /*61e0*/  STL [R3], R10 ;  /* 0x0000000a03007387 */ /* 0x0001e20000100800 */
[----:B------:R-:W-:-:S03]  /*61f0*/  IMAD.X R6, R11, 0x1, R7, P1 ;  /* 0x000000010b067824 */ /* 0x000fc600008e0607 */
[----:B------:R-:W-:Y:S05]  /*6200*/  @P0 BRA `(.L_x_386) ;  /* 0xfffffffc00d40947 */ /* 0x000fea000383ffff */
[----:B------:R-:W-:Y:S05]  /*6210*/  BSYNC.RECONVERGENT B1 ;  /* 0x0000000000017941 */ /* 0x000fea0003800200 */
.L_x_385:
[----:B------:R-:W-:Y:S01]  /*6220*/  ISETP.NE.AND P0, PT, R46, RZ, PT ;  /* 0x000000ff2e00720c */ /* 0x000fe20003f05270 */
[----:B------:R1:W-:Y:S04]  /*6230*/  STL [R1+0x18], R6 ;  /* 0x0000180601007387 */ /* 0x0003e80000100800 */
[----:B0-----:R-:W2:Y:S04]  /*6240*/  LDL R3, [R49+0x18] ;  /* 0x0000180031037983 */ /* 0x001ea80000100800 */
        /* <DEDUP_REMOVED lines=13> */
[----:B-1----:R-:W-:-:S04]  /*6320*/  SHF.R.S32.HI R6, RZ, 0x1f, R0 ;  /* 0x0000001fff067819 */ /* 0x002fc80000011400 */
[C---:B------:R-:W-:Y:S02]  /*6330*/  LOP3.LUT R8, R6.reuse, R7, RZ, 0x3c, !PT ;  /* 0x0000000706087212 */ /* 0x040fe400078e3cff */
        /* <DEDUP_REMOVED lines=10> */
.L_x_384:
[----:B------:R-:W-:Y:S05]  /*63e0*/  BSYNC.RECONVERGENT B0 ;  /* 0x0000000000007941 */ /* 0x000fea0003800200 */
.L_x_383:
[----:B------:R-:W-:Y:S01]  /*63f0*/  LOP3.LUT R3, R53, 0x1, RZ, 0xc0, !PT ;  /* 0x0000000135037812 */ /* 0x000fe200078ec0ff */
[----:B------:R-:W-:Y:S01]  /*6400*/  FMUL R0, R51, R51 ;  /* 0x0000003333007220 */ /* 0x000fe20000400000 */
[----:B------:R-:W-:Y:S01]  /*6410*/  VIADD R53, R53, 0x1 ;  /* 0x0000000135357836 */ /* 0x000fe20000000000 */
[----:B------:R-:W0:Y:S01]  /*6420*/  LDCU UR4, c[0x0][0x3b4] ;  /* 0x00007680ff0477ac */ /* 0x000e220008000800 */
[----:B------:R-:W-:Y:S01]  /*6430*/  ISETP.NE.U32.AND P0, PT, R3, 0x1, PT ;  /* 0x000000010300780c */ /* 0x000fe20003f05070 */
[----:B------:R-:W-:Y:S02]  /*6440*/  FFMA R3, R0, R20, -0.0013887860113754868507 ;  /* 0xbab607ed00037423 */ /* 0x000fe40000000014 */
[----:B------:R-:W-:Y:S02]  /*6450*/  LOP3.LUT P1, RZ, R53, 0x2, RZ, 0xc0, !PT ;  /* 0x0000000235ff7812 */ /* 0x000fe4000782c0ff */
[----:B------:R-:W-:Y:S02]  /*6460*/  FSEL R7, R21, 0.0083327032625675201416, P0 ;  /* 0x3c0885e415077808 */ /* 0x000fe40000000000 */
[----:B------:R-:W-:-:S02]  /*6470*/  FSEL R3, R3, -0.00019574658654164522886, P0 ;  /* 0xb94d415303037808 */ /* 0x000fc40000000000 */
[----:B------:R-:W-:Y:S02]  /*6480*/  FSEL R51, R51, 1, !P0 ;  /* 0x3f80000033337808 */ /* 0x000fe40004000000 */
[----:B------:R-:W-:Y:S01]  /*6490*/  FSEL R8, -R22, -0.16666662693023681641, P0 ;  /* 0xbe2aaaa816087808 */ /* 0x000fe20000000100 */
[C---:B------:R-:W-:Y:S02]  /*64a0*/  FFMA R3, R0.reuse, R3, R7 ;  /* 0x0000000300037223 */ /* 0x040fe40000000007 */
[C---:B------:R-:W-:Y:S02]  /*64b0*/  FFMA R6, R0.reuse, R51, RZ ;  /* 0x0000003300067223 */ /* 0x040fe400000000ff */
[----:B------:R-:W-:Y:S01]  /*64c0*/  FFMA R3, R0, R3, R8 ;  /* 0x0000000300037223 */ /* 0x000fe20000000008 */
[----:B0-----:R-:W-:-:S03]  /*64d0*/  UISETP.GE.AND UP0, UPT, UR4, 0x1, UPT ;  /* 0x000000010400788c */ /* 0x001fc6000bf06270 */
[----:B------:R-:W-:-:S04]  /*64e0*/  FFMA R3, R6, R3, R51 ;  /* 0x0000000306037223 */ /* 0x000fc80000000033 */
[----:B------:R-:W-:-:S04]  /*64f0*/  @P1 FADD R3, RZ, -R3 ;  /* 0x80000003ff031221 */ /* 0x000fc80000000000 */
[----:B------:R-:W0:Y:S02]  /*6500*/  F2F.F64.F32 R6, R3 ;  /* 0x0000000300067310 */ /* 0x000e240000201800 */
[----:B0-----:R-:W-:-:S06]  /*6510*/  DMUL R6, R6, R4 ;  /* 0x0000000406067228 */ /* 0x001fcc0000000000 */
[----:B------:R-:W0:Y:S02]  /*6520*/  F2F.F64.F32 R4, R19 ;  /* 0x0000001300047310 */ /* 0x000e240000201800 */
[----:B------:R-:W-:-:S08]  /*6530*/  DMUL R6, R12, R6 ;  /* 0x000000060c067228 */ /* 0x000fd00000000000 */
[----:B0-----:R-:W-:-:S08]  /*6540*/  DFMA R4, RZ, R4, R6 ;  /* 0x00000004ff04722b */ /* 0x001fd00000000006 */
[----:B------:R-:W-:Y:S01]  /*6550*/  DADD R34, R14, R4 ;  /* 0x000000000e227229 */ /* 0x000fe20000000004 */
[----:B------:R-:W-:Y:S10]  /*6560*/  BRA.U !UP0, `(.L_x_387) ;  /* 0x0000004d082c7547 */ /* 0x000ff4000b800000 */
[----:B------:R-:W-:Y:S01]  /*6570*/  BSSY.RECONVERGENT B6, `(.L_x_387) ;  /* 0x00004ca000067945 */ /* 0x000fe20003800200 */
[----:B------:R-:W-:Y:S01]  /*6580*/  IMAD.MOV.U32 R19, RZ, RZ, RZ ;  /* 0x000000ffff137224 */ /* 0x000fe200078e00ff */
[----:B------:R-:W-:Y:S01]  /*6590*/  CS2R R30, SRZ ;  /* 0x00000000001e7805 */ /* 0x000fe2000001ff00 */
[----:B------:R-:W-:Y:S01]  /*65a0*/  IMAD.MOV.U32 R32, RZ, RZ, 0x0 ;  /* 0x00000000ff207424 */ /* 0x000fe200078e00ff */
[----:B------:R-:W-:Y:S01]  /*65b0*/  CS2R R28, SRZ ;  /* 0x00000000001c7805 */ /* 0x000fe2000001ff00 */
[----:B------:R-:W-:Y:S02]  /*65c0*/  IMAD.MOV.U32 R33, RZ, RZ, 0x3ff00000 ;  /* 0x3ff00000ff217424 */ /* 0x000fe400078e00ff */
[----:B------:R-:W-:Y:S02]  /*65d0*/  IMAD.MOV.U32 R22, RZ, RZ, 0x0 ;  /* 0x00000000ff167424 */ /* 0x000fe400078e00ff */
[----:B------:R-:W-:-:S07]  /*65e0*/  IMAD.MOV.U32 R23, RZ, RZ, 0x3ff00000 ;  /* 0x3ff00000ff177424 */ /* 0x000fce00078e00ff */
.L_x_464:
[----:B0-----:R-:W-:Y:S01]  /*65f0*/  DMUL R4, R34, R34 ;  /* 0x0000002222047228 */ /* 0x001fe20000000000 */
[----:B------:R-:W-:Y:S01]  /*6600*/  IMAD.MOV.U32 R8, RZ, RZ, 0x0 ;  /* 0x00000000ff087424 */ /* 0x000fe200078e00ff */
[----:B------:R-:W-:Y:S01]  /*6610*/  BSSY.RECONVERGENT B0, `(.L_x_388) ;  /* 0x0000019000007945 */ /* 0x000fe20003800200 */
[----:B------:R-:W-:-:S05]  /*6620*/  IMAD.MOV.U32 R9, RZ, RZ, 0x3fd80000 ;  /* 0x3fd80000ff097424 */ /* 0x000fca00078e00ff */
[----:B------:R-:W-:-:S06]  /*6630*/  DFMA R10, R38, R38, R4 ;  /* 0x00000026260a722b */ /* 0x000fcc0000000004 */
[----:B------:R-:W0:Y:S04]  /*6640*/  MUFU.RSQ64H R5, R11 ;  /* 0x0000000b00057308 */ /* 0x000e280000001c00 */
[----:B------:R-:W-:-:S05]  /*6650*/  VIADD R4, R11, 0xfcb00000 ;  /* 0xfcb000000b047836 */ /* 0x000fca0000000000 */
[----:B------:R-:W-:Y:S01]  /*6660*/  ISETP.GE.U32.AND P0, PT, R4, 0x7ca00000, PT ;  /* 0x7ca000000400780c */ /* 0x000fe20003f06070 */
[----:B0-----:R-:W-:-:S08]  /*6670*/  DMUL R6, R4, R4 ;  /* 0x0000000404067228 */ /* 0x001fd00000000000 */
        /* <DEDUP_REMOVED lines=10> */
[----:B------:R-:W-:Y:S02]  /*6720*/  IMAD.MOV.U32 R0, RZ, RZ, R8 ;  /* 0x000000ffff007224 */ /* 0x000fe400078e0008 */
[----:B------:R-:W-:Y:S01]  /*6730*/  IMAD.MOV.U32 R12, RZ, RZ, R4 ;  /* 0x000000ffff0c7224 */ /* 0x000fe200078e0004 */
[----:B------:R-:W-:Y:S01]  /*6740*/  MOV R4, 0x67a0 ;  /* 0x000067a000047802 */ /* 0x000fe20000000f00 */
[----:B------:R-:W-:Y:S02]  /*6750*/  IMAD.MOV.U32 R6, RZ, RZ, R20 ;  /* 0x000000ffff067224 */ /* 0x000fe400078e0014 */
[----:B------:R-:W-:Y:S02]  /*6760*/  IMAD.MOV.U32 R7, RZ, RZ, R21 ;  /* 0x000000ffff077224 */ /* 0x000fe400078e0015 */
[----:B------:R-:W-:Y:S02]  /*6770*/  IMAD.MOV.U32 R8, RZ, RZ, R14 ;  /* 0x000000ffff087224 */ /* 0x000fe400078e000e */
[----:B------:R-:W-:-:S07]  /*6780*/  IMAD.MOV.U32 R9, RZ, RZ, R15 ;  /* 0x000000ffff097224 */ /* 0x000fce00078e000f */
[----:B------:R-:W-:Y:S05]  /*6790*/  CALL.REL.NOINC `($__internal_6_$__cuda_sm20_dsqrt_rn_f64_mediumpath_v1) ;  /* 0x0000005c00b07944 */ /* 0x000fea0003c00000 */
.L_x_389:
[----:B------:R-:W-:Y:S05]  /*67a0*/  BSYNC.RECONVERGENT B0 ;  /* 0x0000000000007941 */ /* 0x000fea0003800200 */
.L_x_388:
        /* <DEDUP_REMOVED lines=14> */
.L_x_401:
[-C--:B------:R-:W-:Y:S01]  /*6890*/  DFMA R42, -R46, R40.reuse, R36 ;  /* 0x000000282e2a722b */ /* 0x080fe20000000124 */
[----:B------:R-:W-:Y:S01]  /*68a0*/  IMAD.MOV.U32 R8, RZ, RZ, 0x0 ;  /* 0x00000000ff087424 */ /* 0x000fe200078e00ff */
[----:B------:R-:W-:Y:S01]  /*68b0*/  DFMA R44, -R48, R40, R26 ;  /* 0x00000028302c722b */ /* 0x000fe2000000011a */
[----:B------:R-:W-:Y:S01]  /*68c0*/  IMAD.MOV.U32 R9, RZ, RZ, 0x3fd80000 ;  /* 0x3fd80000ff097424 */ /* 0x000fe200078e00ff */
[----:B------:R-:W-:Y:S06]  /*68d0*/  BSSY.RECONVERGENT B1, `(.L_x_392) ;  /* 0x000001b000017945 */ /* 0x000fec0003800200 */
[----:B------:R-:W-:-:S02]  /*68e0*/  DFMA R4, R42, 0.5, R44 ;  /* 0x3fe000002a04782b */ /* 0x000fc4000000002c */
[----:B------:R-:W-:-:S06]  /*68f0*/  DADD R44, R44, 47 ;  /* 0x404780002c2c7429 */ /* 0x000fcc0000000000 */
        /* <DEDUP_REMOVED lines=10> */
[----:B------:R-:W-:-:S08]  /*69a0*/  DMUL R14, |R12|, R8 ;  /* 0x000000080c0e7228 */ /* 0x000fd00000000200 */
[----:B------:R-:W-:Y:S01]  /*69b0*/  DFMA R50, R14, -R14, |R12| ;  /* 0x8000000e0e32722b */ /* 0x000fe2000000040c */
[----:B------:R-:W-:Y:S02]  /*69c0*/  VIADD R13, R9, 0xfff00000 ;  /* 0xfff00000090d7836 */ /* 0x000fe40000000000 */
[----:B------:R-:W-:-:S06]  /*69d0*/  IMAD.MOV.U32 R12, RZ, RZ, R8 ;  /* 0x000000ffff0c7224 */ /* 0x000fcc00078e0008 */
        /* <DEDUP_REMOVED lines=10> */
.L_x_393:
[----:B------:R-:W-:Y:S05]  /*6a80*/  BSYNC.RECONVERGENT B1 ;  /* 0x0000000000017941 */ /* 0x000fea0003800200 */
.L_x_392:
        /* <DEDUP_REMOVED lines=24> */
.L_x_395:
[----:B------:R-:W-:Y:S05]  /*6c10*/  BSYNC.RECONVERGENT B1 ;  /* 0x0000000000017941 */ /* 0x000fea0003800200 */
.L_x_394:
        /* <DEDUP_REMOVED lines=39> */
[----:B------:R-:W-:Y:S02]  /*6e90*/  FSEL R10, R6, R56, !P0 ;  /* 0x00000038060a7208 */ /* 0x000fe40004000000 */
[----:B------:R-:W-:Y:S01]  /*6ea0*/  FSEL R11, R7, R57, !P0 ;  /* 0x00000039070b7208 */ /* 0x000fe20004000000 */
[----:B------:R-:W-:Y:S01]  /*6eb0*/  DFMA R56, R58, -R58, |R50| ;  /* 0x8000003a3a38722b */ /* 0x000fe20000000432 */
[----:B------:R-:W-:-:S04]  /*6ec0*/  LOP3.LUT P0, RZ, R0, 0x2, RZ, 0xc0, !PT ;  /* 0x0000000200ff7812 */ /* 0x000fc8000780c0ff */
[----:B------:R-:W-:-:S03]  /*6ed0*/  DADD R6, RZ, -R10 ;  /* 0x00000000ff067229 */ /* 0x000fc6000000080a */
[----:B------:R-:W-:-:S07]  /*6ee0*/  DFMA R8, R56, R12, R58 ;  /* 0x0000000c3808722b */ /* 0x000fce000000003a */
        /* <DEDUP_REMOVED lines=13> */
[----:B------:R-:W-:Y:S02]  /*6fc0*/  IMAD.MOV.U32 R8, RZ, RZ, R6 ;  /* 0x000000ffff087224 */ /* 0x000fe400078e0006 */
[----:B------:R-:W-:-:S07]  /*6fd0*/  IMAD.MOV.U32 R9, RZ, RZ, R7 ;  /* 0x000000ffff097224 */ /* 0x000fce00078e0007 */
.L_x_397:
[----:B------:R-:W-:Y:S05]  /*6fe0*/  BSYNC.RECONVERGENT B1 ;  /* 0x0000000000017941 */ /* 0x000fea0003800200 */
.L_x_396:
        /* <DEDUP_REMOVED lines=25> */
.L_x_399:
[----:B------:R-:W-:Y:S05]  /*7180*/  BSYNC.RECONVERGENT B1 ;  /* 0x0000000000017941 */ /* 0x000fea0003800200 */
.L_x_398:
        /* <DEDUP_REMOVED lines=11> */
[----:B------:R-:W-:Y:S01]  /*7240*/  UMOV UR4, 0x33333333 ;  /* 0x3333333300047882 */ /* 0x000fe20000000000 */
[----:B------:R-:W-:Y:S01]  /*7250*/  ISETP.NE.U32.AND P0, PT, R3, 0x1, PT ;  /* 0x000000010300780c */ /* 0x000fe20003f05070 */
[----:B------:R-:W-:Y:S01]  /*7260*/  IMAD.MOV.U32 R3, RZ, RZ, 0x3da8ff83 ;  /* 0x3da8ff83ff037424 */ /* 0x000fe200078e00ff */
[----:B------:R-:W-:Y:S01]  /*7270*/  UMOV UR5, 0x3fd33333 ;  /* 0x3fd3333300057882 */ /* 0x000fe20000000000 */
[----:B------:R-:W-:Y:S01]  /*7280*/  DMUL R50, R44, R50 ;  /* 0x000000322c327228 */ /* 0x000fe20000000000 */
[----:B------:R-:W-:-:S02]  /*7290*/  FSEL R60, R60, -8.06006814911005101289e+34, !P0 ;  /* 0xf9785eba3c3c7808 */ /* 0x000fc40004000000 */
[----:B------:R-:W-:-:S06]  /*72a0*/  FSEL R61, -R3, 0.11223486810922622681, !P0 ;  /* 0x3de5db65033d7808 */ /* 0x000fcc0004000100 */
[----:B--2---:R-:W-:-:S08]  /*72b0*/  DFMA R4, R58, R60, R4 ;  /* 0x0000003c3a04722b */ /* 0x004fd00000000004 */
[----:B------:R-:W-:Y:S02]  /*72c0*/  DFMA R4, R58, R4, R6 ;  /* 0x000000043a04722b */ /* 0x000fe40000000006 */
[----:B------:R-:W-:-:S06]  /*72d0*/  DMUL R6, R40, UR4 ;  /* 0x0000000428067c28 */ /* 0x000fcc0008000000 */
[----:B---3--:R-:W-:Y:S02]  /*72e0*/  DFMA R4, R58, R4, R8 ;  /* 0x000000043a04722b */ /* 0x008fe40000000008 */
[----:B------:R-:W-:-:S06]  /*72f0*/  DFMA R6, R20, R6, R16 ;  /* 0x000000061406722b */ /* 0x000fcc0000000010 */
        /* <DEDUP_REMOVED lines=10> */
[----:B------:R-:W-:-:S06]  /*73a0*/  FSEL R5, R9, R5, !P0 ;  /* 0x0000000509057208 */ /* 0x000fcc0004000000 */
[----:B------:R-:W-:-:S08]  /*73b0*/  DFMA R50, -R42, R4, -R50 ;  /* 0x000000042a32722b */ /* 0x000fd00000000932 */
[----:B------:R-:W-:-:S14]  /*73c0*/  DSETP.GTU.AND P0, PT, R50, R6, PT ;  /* 0x000000063200722a */ /* 0x000fdc0003f0c000 */
[----:B------:R-:W-:Y:S05]  /*73d0*/  @!P0 BRA `(.L_x_400) ;  /* 0x0000000000108947 */ /* 0x000fea0003800000 */
[----:B------:R-:W-:Y:S01]  /*73e0*/  VIADD R54, R54, 0x1 ;  /* 0x0000000136367836 */ /* 0x000fe20000000000 */
[----:B------:R-:W-:-:S04]  /*73f0*/  DMUL R40, R40, 0.5 ;  /* 0x3fe0000028287828 */ /* 0x000fc80000000000 */
[----:B------:R-:W-:-:S13]  /*7400*/  ISETP.NE.AND P0, PT, R54, 0x14, PT ;  /* 0x000000143600780c */ /* 0x000fda0003f05270 */
[----:B------:R-:W-:Y:S05]  /*7410*/  @P0 BRA `(.L_x_401) ;  /* 0xfffffff4001c0947 */ /* 0x000fea000383ffff */
.L_x_400:
[----:B------:R-:W-:Y:S05]  /*7420*/  BSYNC.RECONVERGENT B0 ;  /* 0x0000000000007941 */ /* 0x000fea0003800200 */
.L_x_391:
        /* <DEDUP_REMOVED lines=15> */
.L_x_404:
[----:B------:R-:W-:Y:S02]  /*7520*/  IMAD.MOV.U32 R40, RZ, RZ, -0x2d0e5604 ;  /* 0xd2f1a9fcff287424 */ /* 0x000fe400078e00ff */
[----:B------:R-:W-:-:S07]  /*7530*/  IMAD.MOV.U32 R41, RZ, RZ, 0x3f50624d ;  /* 0x3f50624dff297424 */ /* 0x000fce00078e00ff */
.L_x_403:
[----:B------:R-:W-:Y:S05]  /*7540*/  BSYNC.RECONVERGENT B7 ;  /* 0x0000000000077941 */ /* 0x000fea0003800200 */
.L_x_402:
        /* <DEDUP_REMOVED lines=31> */
.L_x_406:
[----:B------:R-:W-:Y:S05]  /*7740*/  BSYNC.RECONVERGENT B0 ;  /* 0x0000000000007941 */ /* 0x000fea0003800200 */
.L_x_405:
        /* <DEDUP_REMOVED lines=24> */
[----:B------:R-:W-:Y:S02]  /*78d0*/  IMAD.MOV.U32 R44, RZ, RZ, R56 ;  /* 0x000000ffff2c7224 */ /* 0x000fe400078e0038 */
[----:B------:R-:W-:-:S07]  /*78e0*/  IMAD.MOV.U32 R45, RZ, RZ, R57 ;  /* 0x000000ffff2d7224 */ /* 0x000fce00078e0039 */
.L_x_408:
[----:B------:R-:W-:Y:S05]  /*78f0*/  BSYNC.RECONVERGENT B0 ;  /* 0x0000000000007941 */ /* 0x000fea0003800200 */
.L_x_407:
        /* <DEDUP_REMOVED lines=60> */
.L_x_410:
[----:B------:R-:W-:Y:S05]  /*7cc0*/  BSYNC.RECONVERGENT B0 ;  /* 0x0000000000007941 */ /* 0x000fea0003800200 */
.L_x_409:
        /* <DEDUP_REMOVED lines=25> */
.L_x_412:
[----:B------:R-:W-:Y:S05]  /*7e60*/  BSYNC.RECONVERGENT B0 ;  /* 0x0000000000007941 */ /* 0x000fea0003800200 */
.L_x_411:
        /* <DEDUP_REMOVED lines=14> */
[----:B------:R-:W-:-:S02]  /*7f50*/  DSETP.GEU.AND P0, PT, R40, RZ, PT ;  /* 0x000000ff2800722a */ /* 0x000fc40003f0e000 */
[----:B------:R-:W-:Y:S01]  /*7f60*/  FSEL R54, R54, -8.06006814911005101289e+34, !P1 ;  /* 0xf9785eba36367808 */ /* 0x000fe20004800000 */
[----:B------:R-:W-:Y:S01]  /*7f70*/  DMUL R44, R42, R44 ;  /* 0x0000002c2a2c7228 */ /* 0x000fe20000000000 */
[----:B------:R-:W-:-:S06]  /*7f80*/  FSEL R55, -R3, 0.11223486810922622681, !P1 ;  /* 0x3de5db6503377808 */ /* 0x000fcc0004800100 */
[----:B--2---:R-:W-:-:S08]  /*7f90*/  DFMA R4, R52, R54, R4 ;  /* 0x000000363404722b */ /* 0x004fd00000000004 */
[----:B------:R-:W-:Y:S02]  /*7fa0*/  DFMA R4, R52, R4, R6 ;  /* 0x000000043404722b */ /* 0x000fe40000000006 */
[----:B------:R-:W-:-:S06]  /*7fb0*/  DADD R6, -RZ, -R40 ;  /* 0x00000000ff067229 */ /* 0x000fcc0000000928 */
[----:B---3--:R-:W-:-:S04]  /*7fc0*/  DFMA R4, R52, R4, R8 ;  /* 0x000000043404722b */ /* 0x008fc80000000008 */
[----:B------:R-:W-:Y:S02]  /*7fd0*/  FSEL R8, R6, R40, !P0 ;  /* 0x0000002806087208 */ /* 0x000fe40004000000 */
[----:B------:R-:W-:Y:S02]  /*7fe0*/  FSEL R9, R7, R41, !P0 ;  /* 0x0000002907097208 */ /* 0x000fe40004000000 */
[C---:B------:R-:W-:Y:S02]  /*7ff0*/  DFMA R4, R52.reuse, R4, R10 ;  /* 0x000000043404722b */ /* 0x040fe4000000000a */
[----:B------:R-:W0:Y:S06]  /*8000*/  F2F.F32.F64 R8, R8 ;  /* 0x0000000800087310 */ /* 0x000e2c0000301000 */
[----:B----4-:R-:W-:-:S08]  /*8010*/  DFMA R4, R52, R4, R12 ;  /* 0x000000043404722b */ /* 0x010fd0000000000c */
[----:B------:R-:W-:Y:S01]  /*8020*/  DFMA R4, R52, R4, R14 ;  /* 0x000000043404722b */ /* 0x000fe2000000000e */
[----:B0-----:R0:W1:Y:S07]  /*8030*/  MUFU.RSQ R3, R8 ;  /* 0x0000000800037308 */ /* 0x00106e0000001400 */
[----:B------:R-:W-:Y:S02]  /*8040*/  DFMA R56, R4, R56, R56 ;  /* 0x000000380438722b */ /* 0x000fe40000000038 */
[----:B------:R-:W-:-:S10]  /*8050*/  DFMA R4, R52, R4, 1 ;  /* 0x3ff000003404742b */ /* 0x000fd40000000004 */
[----:B------:R-:W-:Y:S02]  /*8060*/  FSEL R6, R4, R56, !P1 ;  /* 0x0000003804067208 */ /* 0x000fe40004800000 */
[----:B------:R-:W-:Y:S02]  /*8070*/  FSEL R7, R5, R57, !P1 ;  /* 0x0000003905077208 */ /* 0x000fe40004800000 */
[----:B------:R-:W-:Y:S01]  /*8080*/  LOP3.LUT P1, RZ, R0, 0x2, RZ, 0xc0, !PT ;  /* 0x0000000200ff7812 */ /* 0x000fe2000782c0ff */
[----:B------:R-:W-:-:S03]  /*8090*/  VIADD R0, R8, 0xf3000000 ;  /* 0xf300000008007836 */ /* 0x000fc60000000000 */
[----:B------:R-:W-:-:S10]  /*80a0*/  DADD R4, RZ, -R6 ;  /* 0x00000000ff047229 */ /* 0x000fd40000000806 */
[----:B------:R-:W-:Y:S02]  /*80b0*/  FSEL R50, R6, R4, !P1 ;  /* 0x0000000406327208 */ /* 0x000fe40004800000 */
[----:B------:R-:W-:Y:S02]  /*80c0*/  FSEL R51, R7, R5, !P1 ;  /* 0x0000000507337208 */ /* 0x000fe40004800000 */
[----:B------:R-:W-:-:S04]  /*80d0*/  ISETP.GT.U32.AND P1, PT, R0, 0x727fffff, PT ;  /* 0x727fffff0000780c */ /* 0x000fc80003f24070 */
[----:B------:R-:W-:-:S09]  /*80e0*/  DFMA R50, -R46, R50, -R44 ;  /* 0x000000322e32722b */ /* 0x000fd2000000092c */
[----:B01----:R-:W-:Y:S05]  /*80f0*/  @!P1 BRA `(.L_x_414) ;  /* 0x0000000000149947 */ /* 0x003fea0003800000 */
[----:B------:R-:W-:Y:S01]  /*8100*/  IMAD.MOV.U32 R0, RZ, RZ, R8 ;  /* 0x000000ffff007224 */ /* 0x000fe200078e0008 */
[----:B------:R-:W-:-:S07]  /*8110*/  MOV R15, 0x8130 ;  /* 0x00008130000f7802 */ /* 0x000fce0000000f00 */
[----:B------:R-:W-:Y:S05]  /*8120*/  CALL.REL.NOINC `($__internal_7_$__cuda_sm20_sqrt_rn_f32_slowpath) ;  /* 0x0000004400ec7944 */ /* 0x000fea0003c00000 */
[----:B------:R-:W-:Y:S01]  /*8130*/  IMAD.MOV.U32 R7, RZ, RZ, R3 ;  /* 0x000000ffff077224 */ /* 0x000fe200078e0003 */
[----:B------:R-:W-:Y:S06]  /*8140*/  BRA `(.L_x_415) ;  /* 0x0000000000107947 */ /* 0x000fec0003800000 */
.L_x_414:
[----:B------:R-:W-:Y:S01]  /*8150*/  FMUL.FTZ R7, R8, R3 ;  /* 0x0000000308077220 */ /* 0x000fe20000410000 */
[----:B------:R-:W-:-:S03]  /*8160*/  FMUL.FTZ R3, R3, 0.5 ;  /* 0x3f00000003037820 */ /* 0x000fc60000410000 */
[----:B------:R-:W-:-:S04]  /*8170*/  FFMA R0, -R7, R7, R8 ;  /* 0x0000000707007223 */ /* 0x000fc80000000108 */
[----:B------:R-:W-:-:S07]  /*8180*/  FFMA R7, R0, R3, R7 ;  /* 0x0000000300077223 */ /* 0x000fce0000000007 */
.L_x_415:
[----:B------:R-:W-:Y:S05]  /*8190*/  BSYNC.RECONVERGENT B0 ;  /* 0x0000000000007941 */ /* 0x000fea0003800200 */
.L_x_413:
[----:B------:R-:W-:Y:S01]  /*81a0*/  DADD R4, -RZ, -R20 ;  /* 0x00000000ff047229 */ /* 0x000fe20000000914 */
[C---:B------:R-:W-:Y:S01]  /*81b0*/  FMUL R0, R7.reuse, 0.63661974668502807617 ;  /* 0x3f22f98307007820 */ /* 0x040fe20000400000 */
[----:B------:R-:W-:Y:S01]  /*81c0*/  DSETP.GEU.AND P1, PT, R20, RZ, PT ;  /* 0x000000ff1400722a */ /* 0x000fe20003f2e000 */
[----:B------:R-:W-:Y:S01]  /*81d0*/  SHF.R.U32.HI R8, RZ, 0x17, R7 ;  /* 0x00000017ff087819 */ /* 0x000fe20000011607 */
[----:B------:R-:W-:Y:S01]  /*81e0*/  BSSY.RECONVERGENT B0, `(.L_x_416) ;  /* 0x000001d000007945 */ /* 0x000fe20003800200 */
[----:B------:R0:W1:Y:S01]  /*81f0*/  F2I.NTZ R25, R0 ;  /* 0x0000000000197305 */ /* 0x0000620000203100 */
[----:B------:R-:W-:Y:S01]  /*8200*/  FSETP.GE.AND P3, PT, |R7|, 105615, PT ;  /* 0x47ce47800700780b */ /* 0x000fe20003f66200 */
[----:B------:R-:W-:Y:S01]  /*8210*/  FMUL R40, RZ, R7 ;  /* 0x00000007ff287220 */ /* 0x000fe20000400000 */
[----:B------:R-:W-:Y:S02]  /*8220*/  LOP3.LUT R9, R8, 0xe0, RZ, 0xc0, !PT ;  /* 0x000000e008097812 */ /* 0x000fe400078ec0ff */
[----:B------:R-:W-:-:S02]  /*8230*/  FSEL R5, R5, R21, !P1 ;  /* 0x0000001505057208 */ /* 0x000fc40004800000 */
[----:B------:R-:W-:Y:S01]  /*8240*/  FSEL R4, R4, R20, !P1 ;  /* 0x0000001404047208 */ /* 0x000fe20004800000 */
[----:B------:R-:W-:Y:S01]  /*8250*/  VIADD R9, R9, 0xffffff80 ;  /* 0xffffff8009097836 */ /* 0x000fe20000000000 */
[----:B------:R-:W-:Y:S02]  /*8260*/  LOP3.LUT R8, R8, 0x1f, RZ, 0xc0, !PT ;  /* 0x0000001f08087812 */ /* 0x000fe400078ec0ff */
[----:B------:R-:W2:Y:S02]  /*8270*/  F2F.F32.F64 R5, R4 ;  /* 0x0000000400057310 */ /* 0x000ea40000301000 */
[----:B0-----:R-:W-:Y:S02]  /*8280*/  SHF.R.U32.HI R0, RZ, 0x5, R9 ;  /* 0x00000005ff007819 */ /* 0x001fe40000011609 */
[----:B-1----:R-:W-:-:S03]  /*8290*/  I2FP.F32.S32 R6, R25 ;  /* 0x0000001900067245 */ /* 0x002fc60000201400 */
[----:B------:R-:W-:Y:S02]  /*82a0*/  IMAD R9, R0, -0x4, R1 ;  /* 0xfffffffc00097824 */ /* 0x000fe400078e0201 */
[----:B------:R-:W-:-:S04]  /*82b0*/  FFMA R3, R6, -1.5707962512969970703, R7 ;  /* 0xbfc90fda06037823 */ /* 0x000fc80000000007 */
[C---:B------:R-:W-:Y:S01]  /*82c0*/  FFMA R3, R6.reuse, -7.5497894158615963534e-08, R3 ;  /* 0xb3a2216806037823 */ /* 0x040fe20000000003 */
[----:B--2---:R-:W-:Y:S01]  /*82d0*/  VIADD R10, R5, 0xf3000000 ;  /* 0xf3000000050a7836 */ /* 0x004fe20000000000 */
[----:B------:R0:W1:Y:S02]  /*82e0*/  MUFU.RSQ R12, R5 ;  /* 0x00000005000c7308 */ /* 0x0000640000001400 */
[----:B------:R-:W-:Y:S02]  /*82f0*/  FFMA R11, R6, -5.3903029534742383927e-15, R3 ;  /* 0xa7c234c5060b7823 */ /* 0x000fe40000000003 */
[----:B------:R-:W-:-:S13]  /*8300*/  ISETP.GT.U32.AND P2, PT, R10, 0x727fffff, PT ;  /* 0x727fffff0a00780c */ /* 0x000fda0003f44070 */
[----:B01----:R-:W-:Y:S05]  /*8310*/  @!P2 BRA `(.L_x_417) ;  /* 0x000000000014a947 */ /* 0x003fea0003800000 */
[----:B------:R-:W-:Y:S01]  /*8320*/  IMAD.MOV.U32 R0, RZ, RZ, R5 ;  /* 0x000000ffff007224 */ /* 0x000fe200078e0005 */
[----:B------:R-:W-:-:S07]  /*8330*/  MOV R15, 0x8350 ;  /* 0x00008350000f7802 */ /* 0x000fce0000000f00 */
[----:B------:R-:W-:Y:S05]  /*8340*/  CALL.REL.NOINC `($__internal_7_$__cuda_sm20_sqrt_rn_f32_slowpath) ;  /* 0x0000004400647944 */ /* 0x000fea0003c00000 */
[----:B------:R-:W-:Y:S01]  /*8350*/  IMAD.MOV.U32 R10, RZ, RZ, R3 ;  /* 0x000000ffff0a7224 */ /* 0x000fe200078e0003 */
[----:B------:R-:W-:Y:S06]  /*8360*/  BRA `(.L_x_418) ;  /* 0x0000000000107947 */ /* 0x000fec0003800000 */
.L_x_417:
[----:B------:R-:W-:Y:S01]  /*8370*/  FMUL.FTZ R10, R5, R12 ;  /* 0x0000000c050a7220 */ /* 0x000fe20000410000 */
[----:B------:R-:W-:-:S03]  /*8380*/  FMUL.FTZ R0, R12, 0.5 ;  /* 0x3f0000000c007820 */ /* 0x000fc60000410000 */
[----:B------:R-:W-:-:S04]  /*8390*/  FFMA R3, -R10, R10, R5 ;  /* 0x0000000a0a037223 */ /* 0x000fc80000000105 */
[----:B------:R-:W-:-:S07]  /*83a0*/  FFMA R10, R3, R0, R10 ;  /* 0x00000000030a7223 */ /* 0x000fce000000000a */
.L_x_418:
[----:B------:R-:W-:Y:S05]  /*83b0*/  BSYNC.RECONVERGENT B0 ;  /* 0x0000000000007941 */ /* 0x000fea0003800200 */
.L_x_416:
[----:B------:R-:W-:Y:S01]  /*83c0*/  FMUL R20, R10, 0.63661974668502807617 ;  /* 0x3f22f9830a147820 */ /* 0x000fe20000400000 */
[----:B------:R-:W-:Y:S01]  /*83d0*/  DFMA R4, -RZ, R46, 2 ;  /* 0x40000000ff04742b */ /* 0x000fe2000000012e */
[----:B------:R-:W-:Y:S01]  /*83e0*/  SHF.R.U32.HI R3, RZ, 0x17, R10 ;  /* 0x00000017ff037819 */ /* 0x000fe2000001160a */
[----:B------:R-:W-:Y:S01]  /*83f0*/  BSSY.RECONVERGENT B0, `(.L_x_419) ;  /* 0x0000046000007945 */ /* 0x000fe20003800200 */
[----:B------:R-:W-:Y:S01]  /*8400*/  FSETP.EQ.OR P2, PT, |R7|, +INF , !P3 ;  /* 0x7f8000000700780b */ /* 0x000fe20005f42600 */
[----:B------:R-:W-:Y:S01]  /*8410*/  FMUL R60, RZ, R10 ;  /* 0x0000000aff3c7220 */ /* 0x000fe20000400000 */
[----:B------:R-:W0:Y:S01]  /*8420*/  F2I.NTZ R20, R20 ;  /* 0x0000001400147305 */ /* 0x000e220000203100 */
[----:B------:R-:W-:Y:S02]  /*8430*/  LOP3.LUT R6, R3, 0xe0, RZ, 0xc0, !PT ;  /* 0x000000e003067812 */ /* 0x000fe400078ec0ff */
[----:B------:R-:W-:Y:S01]  /*8440*/  DFMA R4, R4, 0.25, RZ ;  /* 0x3fd000000404782b */ /* 0x000fe200000000ff */
[----:B------:R-:W-:-:S02]  /*8450*/  FSEL R11, R11, R40, !P3 ;  /* 0x000000280b0b7208 */ /* 0x000fc40005800000 */
[----:B------:R-:W-:-:S05]  /*8460*/  VIADD R6, R6, 0xffffff80 ;  /* 0xffffff8006067836 */ /* 0x000fca0000000000 */
[----:B------:R-:W-:Y:S01]  /*8470*/  DADD R12, -RZ, -R4 ;  /* 0x00000000ff0c7229 */ /* 0x000fe20000000904 */
[----:B------:R-:W-:Y:S02]  /*8480*/  SHF.R.U32.HI R14, RZ, 0x5, R6 ;  /* 0x00000005ff0e7819 */ /* 0x000fe40000011606 */
[----:B0-----:R-:W-:-:S03]  /*8490*/  I2FP.F32.S32 R15, R20 ;  /* 0x00000014000f7245 */ /* 0x001fc60000201400 */
[----:B------:R-:W-:Y:S02]  /*84a0*/  IMAD R14, R14, -0x4, R1 ;  /* 0xfffffffc0e0e7824 */ /* 0x000fe400078e0201 */
[----:B------:R-:W-:Y:S02]  /*84b0*/  FFMA R0, R15, -1.5707962512969970703, R10 ;  /* 0xbfc90fda0f007823 */ /* 0x000fe4000000000a */
[----:B------:R-:W-:Y:S02]  /*84c0*/  FSEL R44, R12, R4, !P0 ;  /* 0x000000040c2c7208 */ /* 0x000fe40004000000 */
[----:B------:R-:W-:Y:S01]  /*84d0*/  SEL R12, R25, RZ, !P3 ;  /* 0x000000ff190c7207 */ /* 0x000fe20005800000 */
[----:B------:R-:W-:Y:S01]  /*84e0*/  FFMA R0, R15, -7.5497894158615963534e-08, R0 ;  /* 0xb3a221680f007823 */ /* 0x000fe20000000000 */
[----:B------:R-:W-:Y:S02]  /*84f0*/  FSEL R45, R13, R5, !P0 ;  /* 0x000000050d2d7208 */ /* 0x000fe40004000000 */
[----:B------:R-:W-:Y:S01]  /*8500*/  LOP3.LUT R13, R3, 0x1f, RZ, 0xc0, !PT ;  /* 0x0000001f030d7812 */ /* 0x000fe200078ec0ff */
[----:B------:R-:W-:Y:S01]  /*8510*/  FFMA R15, R15, -5.3903029534742383927e-15, R0 ;  /* 0xa7c234c50f0f7823 */ /* 0x000fe20000000000 */
[----:B------:R-:W-:-:S02]  /*8520*/  IMAD.MOV.U32 R4, RZ, RZ, R12 ;  /* 0x000000ffff047224 */ /* 0x000fc400078e000c */
[----:B------:R-:W-:Y:S01]  /*8530*/  IMAD.MOV.U32 R0, RZ, RZ, R11 ;  /* 0x000000ffff007224 */ /* 0x000fe200078e000b */
[----:B------:R-:W-:Y:S06]  /*8540*/  @P2 BRA `(.L_x_420) ;  /* 0x0000000000c02947 */ /* 0x000fec0003800000 */
[----:B------:R-:W0:Y:S01]  /*8550*/  LDCU.64 UR4, c[0x4][0x190] ;  /* 0x01003200ff0477ac */ /* 0x000e220008000a00 */
[----:B------:R-:W-:Y:S01]  /*8560*/  IMAD.SHL.U32 R4, R7, 0x100, RZ ;  /* 0x0000010007047824 */ /* 0x000fe200078e00ff */
[----:B------:R-:W-:Y:S01]  /*8570*/  BSSY.RECONVERGENT B1, `(.L_x_421) ;  /* 0x0000015000017945 */ /* 0x000fe20003800200 */
[----:B------:R-:W-:Y:S02]  /*8580*/  IMAD.MOV.U32 R6, RZ, RZ, RZ ;  /* 0x000000ffff067224 */ /* 0x000fe400078e00ff */
[----:B------:R-:W-:Y:S01]  /*8590*/  IMAD.MOV.U32 R43, RZ, RZ, RZ ;  /* 0x000000ffff2b7224 */ /* 0x000fe200078e00ff */
[----:B------:R-:W-:Y:S01]  /*85a0*/  LOP3.LUT R53, R4, 0x80000000, RZ, 0xfc, !PT ;  /* 0x8000000004357812 */ /* 0x000fe200078efcff */
[----:B------:R-:W-:Y:S02]  /*85b0*/  IMAD.MOV.U32 R3, RZ, RZ, RZ ;  /* 0x000000ffff037224 */ /* 0x000fe400078e00ff */
[----:B------:R-:W-:Y:S02]  /*85c0*/  IMAD.MOV.U32 R0, RZ, RZ, R1 ;  /* 0x000000ffff007224 */ /* 0x000fe400078e0001 */
[----:B0-----:R-:W-:-:S02]  /*85d0*/  IMAD.U32 R25, RZ, RZ, UR4 ;  /* 0x00000004ff197e24 */ /* 0x001fc4000f8e00ff */
[----:B------:R-:W-:-:S07]  /*85e0*/  IMAD.U32 R42, RZ, RZ, UR5 ;  /* 0x00000005ff2a7e24 */ /* 0x000fce000f8e00ff */
.L_x_422:
        /* <DEDUP_REMOVED lines=14> */
.L_x_421:
[----:B------:R-:W-:Y:S01]  /*86d0*/  ISETP.NE.AND P3, PT, R8, RZ, PT ;  /* 0x000000ff0800720c */ /* 0x000fe20003f65270 */
[----:B------:R0:W-:Y:S04]  /*86e0*/  STL [R1+0x18], R6 ;  /* 0x0000180601007387 */ /* 0x0001e80000100800 */
[----:B------:R-:W2:Y:S04]  /*86f0*/  LDL R3, [R9+0x18] ;  /* 0x0000180009037983 */ /* 0x000ea80000100800 */
[----:B------:R-:W2:Y:S04]  /*8700*/  LDL R0, [R9+0x14] ;  /* 0x0000140009007983 */ /* 0x000ea80000100800 */
[----:B------:R-:W3:Y:S01]  /*8710*/  @P3 LDL R5, [R9+0x10] ;  /* 0x0000100009053983 */ /* 0x000ee20000100800 */
[----:B------:R-:W-:Y:S01]  /*8720*/  UMOV UR4, 0x54442d19 ;  /* 0x54442d1900047882 */ /* 0x000fe20000000000 */
[----:B------:R-:W-:Y:S01]  /*8730*/  UMOV UR5, 0x3bf921fb ;  /* 0x3bf921fb00057882 */ /* 0x000fe20000000000 */
[----:B--2---:R-:W-:-:S02]  /*8740*/  @P3 SHF.L.W.U32.HI R3, R0, R8, R3 ;  /* 0x0000000800033219 */ /* 0x004fc40000010e03 */
[----:B---3--:R-:W-:Y:S02]  /*8750*/  @P3 SHF.L.W.U32.HI R0, R5, R8, R0 ;  /* 0x0000000805003219 */ /* 0x008fe40000010e00 */
[----:B------:R-:W-:Y:S02]  /*8760*/  ISETP.GE.AND P3, PT, R7, RZ, PT ;  /* 0x000000ff0700720c */ /* 0x000fe40003f66270 */
[C-C-:B------:R-:W-:Y:S01]  /*8770*/  SHF.L.W.U32.HI R4, R0.reuse, 0x2, R3.reuse ;  /* 0x0000000200047819 */ /* 0x140fe20000010e03 */
[----:B------:R-:W-:Y:S01]  /*8780*/  IMAD.SHL.U32 R0, R0, 0x4, RZ ;  /* 0x0000000400007824 */ /* 0x000fe200078e00ff */
[----:B------:R-:W-:Y:S02]  /*8790*/  SHF.R.U32.HI R3, RZ, 0x1e, R3 ;  /* 0x0000001eff037819 */ /* 0x000fe40000011603 */
[----:B------:R-:W-:-:S04]  /*87a0*/  SHF.R.S32.HI R5, RZ, 0x1f, R4 ;  /* 0x0000001fff057819 */ /* 0x000fc80000011404 */
[C---:B------:R-:W-:Y:S02]  /*87b0*/  LOP3.LUT R40, R5.reuse, R0, RZ, 0x3c, !PT ;  /* 0x0000000005287212 */ /* 0x040fe400078e3cff */
[----:B------:R-:W-:Y:S02]  /*87c0*/  LOP3.LUT R41, R5, R4, RZ, 0x3c, !PT ;  /* 0x0000000405297212 */ /* 0x000fe400078e3cff */
[C---:B------:R-:W-:Y:S02]  /*87d0*/  LOP3.LUT R0, R4.reuse, R7, RZ, 0x3c, !PT ;  /* 0x0000000704007212 */ /* 0x040fe400078e3cff */
[----:B------:R-:W-:Y:S02]  /*87e0*/  LEA.HI R4, R4, R3, RZ, 0x1 ;  /* 0x0000000304047211 */ /* 0x000fe400078f08ff */
[----:B------:R-:W1:Y:S01]  /*87f0*/  I2F.F64.S64 R40, R40 ;  /* 0x0000002800287312 */ /* 0x000e620000301c00 */
[----:B------:R-:W-:Y:S02]  /*8800*/  ISETP.GE.AND P4, PT, R0, RZ, PT ;  /* 0x000000ff0000720c */ /* 0x000fe40003f86270 */
[----:B------:R-:W-:Y:S01]  /*8810*/  @!P3 IMAD.MOV R4, RZ, RZ, -R4 ;  /* 0x000000ffff04b224 */ /* 0x000fe200078e0a04 */
[----:B-1----:R-:W-:-:S10]  /*8820*/  DMUL R42, R40, UR4 ;  /* 0x00000004282a7c28 */ /* 0x002fd40008000000 */
[----:B------:R-:W1:Y:S02]  /*8830*/  F2F.F32.F64 R42, R42 ;  /* 0x0000002a002a7310 */ /* 0x000e640000301000 */
[----:B01----:R-:W-:-:S07]  /*8840*/  FSEL R0, -R42, R42, !P4 ;  /* 0x0000002a2a007208 */ /* 0x003fce0006000100 */
.L_x_420:
[----:B------:R-:W-:Y:S05]  /*8850*/  BSYNC.RECONVERGENT B0 ;  /* 0x0000000000007941 */ /* 0x000fea0003800200 */
.L_x_419:
        /* <DEDUP_REMOVED lines=17> */
[----:B------:R-:W-:Y:S01]  /*8970*/  FFMA R21, R0, R5, R21 ;  /* 0x0000000500157223 */ /* 0x000fe20000000015 */
[----:B------:R-:W-:-:S03]  /*8980*/  IMAD.MOV.U32 R0, RZ, RZ, R12 ;  /* 0x000000ffff007224 */ /* 0x000fc600078e000c */
[----:B------:R-:W-:Y:S01]  /*8990*/  @P4 FADD R21, RZ, -R21 ;  /* 0x80000015ff154221 */ /* 0x000fe20000000000 */
[----:B------:R-:W-:Y:S06]  /*89a0*/  @P2 BRA `(.L_x_424) ;  /* 0x0000000000a82947 */ /* 0x000fec0003800000 */
[----:B------:R-:W-:Y:S01]  /*89b0*/  IMAD.SHL.U32 R3, R7, 0x100, RZ ;  /* 0x0000010007037824 */ /* 0x000fe200078e00ff */
[----:B------:R-:W-:Y:S01]  /*89c0*/  BSSY.RECONVERGENT B1, `(.L_x_425) ;  /* 0x0000010000017945 */ /* 0x000fe20003800200 */
[----:B------:R-:W-:Y:S02]  /*89d0*/  IMAD.MOV.U32 R6, RZ, RZ, RZ ;  /* 0x000000ffff067224 */ /* 0x000fe400078e00ff */
[----:B------:R-:W-:Y:S01]  /*89e0*/  IMAD.MOV.U32 R53, RZ, RZ, RZ ;  /* 0x000000ffff357224 */ /* 0x000fe200078e00ff */
[----:B------:R-:W-:Y:S01]  /*89f0*/  LOP3.LUT R55, R3, 0x80000000, RZ, 0xfc, !PT ;  /* 0x8000000003377812 */ /* 0x000fe200078efcff */
[----:B------:R-:W-:-:S07]  /*8a00*/  IMAD.MOV.U32 R0, RZ, RZ, RZ ;  /* 0x000000ffff007224 */ /* 0x000fce00078e00ff */
.L_x_426:
        /* <DEDUP_REMOVED lines=12> */
.L_x_425:
[----:B------:R-:W-:Y:S01]  /*8ad0*/  ISETP.NE.AND P3, PT, R8, RZ, PT ;  /* 0x000000ff0800720c */ /* 0x000fe20003f65270 */
[----:B------:R1:W-:Y:S04]  /*8ae0*/  STL [R1+0x18], R6 ;  /* 0x0000180601007387 */ /* 0x0003e80000100800 */
[----:B0-----:R-:W2:Y:S04]  /*8af0*/  LDL R3, [R9+0x18] ;  /* 0x0000180009037983 */ /* 0x001ea80000100800 */
[----:B------:R-:W2:Y:S04]  /*8b00*/  LDL R0, [R9+0x14] ;  /* 0x0000140009007983 */ /* 0x000ea80000100800 */
[----:B------:R-:W3:Y:S01]  /*8b10*/  @P3 LDL R5, [R9+0x10] ;  /* 0x0000100009053983 */ /* 0x000ee20000100800 */
[----:B------:R-:W-:Y:S01]  /*8b20*/  UMOV UR4, 0x54442d19 ;  /* 0x54442d1900047882 */ /* 0x000fe20000000000 */
[----:B------:R-:W-:Y:S01]  /*8b30*/  UMOV UR5, 0x3bf921fb ;  /* 0x3bf921fb00057882 */ /* 0x000fe20000000000 */
[----:B------:R-:W-:-:S02]  /*8b40*/  ISETP.GE.AND P4, PT, R7, RZ, PT ;  /* 0x000000ff0700720c */ /* 0x000fc40003f86270 */
[-C--:B--2---:R-:W-:Y:S02]  /*8b50*/  @P3 SHF.L.W.U32.HI R3, R0, R8.reuse, R3 ;  /* 0x0000000800033219 */ /* 0x084fe40000010e03 */
[----:B---3--:R-:W-:-:S04]  /*8b60*/  @P3 SHF.L.W.U32.HI R0, R5, R8, R0 ;  /* 0x0000000805003219 */ /* 0x008fc80000010e00 */
[C-C-:B------:R-:W-:Y:S01]  /*8b70*/  SHF.L.W.U32.HI R4, R0.reuse, 0x2, R3.reuse ;  /* 0x0000000200047819 */ /* 0x140fe20000010e03 */
[----:B------:R-:W-:Y:S01]  /*8b80*/  IMAD.SHL.U32 R0, R0, 0x4, RZ ;  /* 0x0000000400007824 */ /* 0x000fe200078e00ff */
[----:B------:R-:W-:Y:S02]  /*8b90*/  SHF.R.U32.HI R3, RZ, 0x1e, R3 ;  /* 0x0000001eff037819 */ /* 0x000fe40000011603 */
[----:B------:R-:W-:-:S04]  /*8ba0*/  SHF.R.S32.HI R5, RZ, 0x1f, R4 ;  /* 0x0000001fff057819 */ /* 0x000fc80000011404 */
[C---:B------:R-:W-:Y:S02]  /*8bb0*/  LOP3.LUT R40, R5.reuse, R0, RZ, 0x3c, !PT ;  /* 0x0000000005287212 */ /* 0x040fe400078e3cff */
[----:B------:R-:W-:Y:S02]  /*8bc0*/  LOP3.LUT R41, R5, R4, RZ, 0x3c, !PT ;  /* 0x0000000405297212 */ /* 0x000fe400078e3cff */
[----:B------:R-:W-:-:S04]  /*8bd0*/  LOP3.LUT R0, R4, R7, RZ, 0x3c, !PT ;  /* 0x0000000704007212 */ /* 0x000fc800078e3cff */
[----:B------:R-:W0:Y:S01]  /*8be0*/  I2F.F64.S64 R40, R40 ;  /* 0x0000002800287312 */ /* 0x000e220000301c00 */
[----:B------:R-:W-:Y:S02]  /*8bf0*/  ISETP.GE.AND P3, PT, R0, RZ, PT ;  /* 0x000000ff0000720c */ /* 0x000fe40003f66270 */
[----:B------:R-:W-:-:S05]  /*8c00*/  LEA.HI R0, R4, R3, RZ, 0x1 ;  /* 0x0000000304007211 */ /* 0x000fca00078f08ff */
[----:B------:R-:W-:Y:S01]  /*8c10*/  @!P4 IMAD.MOV R0, RZ, RZ, -R0 ;  /* 0x000000ffff00c224 */ /* 0x000fe200078e0a00 */
[----:B0-----:R-:W-:-:S10]  /*8c20*/  DMUL R52, R40, UR4 ;  /* 0x0000000428347c28 */ /* 0x001fd40008000000 */
[----:B------:R-:W0:Y:S02]  /*8c30*/  F2F.F32.F64 R52, R52 ;  /* 0x0000003400347310 */ /* 0x000e240000301000 */
[----:B01----:R-:W-:-:S07]  /*8c40*/  FSEL R3, -R52, R52, !P3 ;  /* 0x0000003434037208 */ /* 0x003fce0005800100 */
.L_x_424:
[----:B------:R-:W-:Y:S05]  /*8c50*/  BSYNC.RECONVERGENT B0 ;  /* 0x0000000000007941 */ /* 0x000fea0003800200 */
.L_x_423:
[----:B------:R-:W0:Y:S01]  /*8c60*/  F2F.F64.F32 R4, R7 ;  /* 0x0000000700047310 */ /* 0x000e220000201800 */
[----:B------:R-:W-:Y:S01]  /*8c70*/  IMAD.MOV.U32 R40, RZ, RZ, 0x1 ;  /* 0x00000001ff287424 */ /* 0x000fe200078e00ff */
[----:B------:R-:W-:Y:S01]  /*8c80*/  LOP3.LUT R6, R0, 0x1, RZ, 0xc0, !PT ;  /* 0x0000000100067812 */ /* 0x000fe200078ec0ff */
[----:B------:R-:W-:Y:S01]  /*8c90*/  BSSY.RECONVERGENT B0, `(.L_x_427) ;  /* 0x0000023000007945 */ /* 0x000fe20003800200 */
[----:B------:R-:W-:Y:S02]  /*8ca0*/  FSETP.GEU.AND P5, PT, |R45|, 6.5827683646048100446e-37, PT ;  /* 0x036000002d00780b */ /* 0x000fe40003fae200 */
[----:B------:R-:W-:-:S04]  /*8cb0*/  ISETP.NE.U32.AND P3, PT, R6, 0x1, PT ;  /* 0x000000010600780c */ /* 0x000fc80003f65070 */
[----:B------:R-:W-:Y:S02]  /*8cc0*/  FSEL R6, R43, 0.0083327032625675201416, P3 ;  /* 0x3c0885e42b067808 */ /* 0x000fe40001800000 */
[----:B------:R-:W-:Y:S01]  /*8cd0*/  FSEL R25, -R25, -0.16666662693023681641, P3 ;  /* 0xbe2aaaa819197808 */ /* 0x000fe20001800100 */
[----:B0-----:R-:W-:-:S06]  /*8ce0*/  DADD R4, R4, R4 ;  /* 0x0000000004047229 */ /* 0x001fcc0000000004 */
[----:B------:R-:W0:Y:S02]  /*8cf0*/  MUFU.RCP64H R41, R5 ;  /* 0x0000000500297308 */ /* 0x000e240000001800 */
[----:B0-----:R-:W-:-:S08]  /*8d00*/  DFMA R52, -R4, R40, 1 ;  /* 0x3ff000000434742b */ /* 0x001fd00000000128 */
[----:B------:R-:W-:-:S08]  /*8d10*/  DFMA R52, R52, R52, R52 ;  /* 0x000000343434722b */ /* 0x000fd00000000034 */
[----:B------:R-:W-:-:S08]  /*8d20*/  DFMA R52, R40, R52, R40 ;  /* 0x000000342834722b */ /* 0x000fd00000000028 */
[----:B------:R-:W-:-:S08]  /*8d30*/  DFMA R64, -R4, R52, 1 ;  /* 0x3ff000000440742b */ /* 0x000fd00000000134 */
[----:B------:R-:W-:Y:S01]  /*8d40*/  DFMA R64, R52, R64, R52 ;  /* 0x000000403440722b */ /* 0x000fe20000000034 */
[----:B------:R-:W-:Y:S01]  /*8d50*/  FMUL R53, R3, R3 ;  /* 0x0000000303357220 */ /* 0x000fe20000400000 */
[----:B------:R-:W-:-:S03]  /*8d60*/  VIADD R52, R0, 0x1 ;  /* 0x0000000100347836 */ /* 0x000fc60000000000 */
[----:B------:R-:W-:-:S03]  /*8d70*/  FFMA R42, R53, R42, -0.0013887860113754868507 ;  /* 0xbab607ed352a7423 */ /* 0x000fc6000000002a */
[----:B------:R-:W-:Y:S01]  /*8d80*/  DMUL R40, R64, R44 ;  /* 0x0000002c40287228 */ /* 0x000fe20000000000 */
[----:B------:R-:W-:Y:S02]  /*8d90*/  LOP3.LUT P4, RZ, R52, 0x2, RZ, 0xc0, !PT ;  /* 0x0000000234ff7812 */ /* 0x000fe4000788c0ff */
[----:B------:R-:W-:-:S05]  /*8da0*/  FSEL R0, R42, -0.00019574658654164522886, P3 ;  /* 0xb94d41532a007808 */ /* 0x000fca0001800000 */
[----:B------:R-:W-:Y:S01]  /*8db0*/  DFMA R42, -R4, R40, R44 ;  /* 0x00000028042a722b */ /* 0x000fe2000000012c */
[----:B------:R-:W-:Y:S01]  /*8dc0*/  FFMA R6, R53, R0, R6 ;  /* 0x0000000035067223 */ /* 0x000fe20000000006 */
[----:B------:R-:W-:Y:S02]  /*8dd0*/  FSEL R0, R3, 1, !P3 ;  /* 0x3f80000003007808 */ /* 0x000fe40005800000 */
[----:B------:R-:W-:Y:S01]  /*8de0*/  FSETP.GE.AND P3, PT, |R10|, 105615, PT ;  /* 0x47ce47800a00780b */ /* 0x000fe20003f66200 */
[C---:B------:R-:W-:Y:S02]  /*8df0*/  FFMA R6, R53.reuse, R6, R25 ;  /* 0x0000000635067223 */ /* 0x040fe40000000019 */
[----:B------:R-:W-:Y:S01]  /*8e00*/  FFMA R53, R53, R0, RZ ;  /* 0x0000000035357223 */ /* 0x000fe200000000ff */
[----:B------:R-:W-:-:S03]  /*8e10*/  DFMA R64, R64, R42, R40 ;  /* 0x0000002a4040722b */ /* 0x000fc60000000028 */
[----:B------:R-:W-:-:S04]  /*8e20*/  FFMA R0, R53, R6, R0 ;  /* 0x0000000635007223 */ /* 0x000fc80000000000 */
[----:B------:R-:W-:-:S03]  /*8e30*/  @P4 FADD R0, RZ, -R0 ;  /* 0x80000000ff004221 */ /* 0x000fc60000000000 */
[----:B------:R-:W-:Y:S01]  /*8e40*/  FFMA R3, RZ, R5, R65 ;  /* 0x00000005ff037223 */ /* 0x000fe20000000041 */
[----:B------:R0:W1:Y:S04]  /*8e50*/  F2F.F64.F32 R58, R0 ;  /* 0x00000000003a7310 */ /* 0x0000680000201800 */
[----:B------:R-:W-:-:S13]  /*8e60*/  FSETP.GT.AND P4, PT, |R3|, 1.469367938527859385e-39, PT ;  /* 0x001000000300780b */ /* 0x000fda0003f84200 */
[----:B01----:R-:W-:Y:S05]  /*8e70*/  @P4 BRA P5, `(.L_x_428) ;  /* 0x0000000000104947 */ /* 0x003fea0002800000 */
[----:B------:R-:W-:Y:S01]  /*8e80*/  IMAD.MOV.U32 R42, RZ, RZ, R4 ;  /* 0x000000ffff2a7224 */ /* 0x000fe200078e0004 */
[----:B------:R-:W-:Y:S01]  /*8e90*/  MOV R0, 0x8ec0 ;  /* 0x00008ec000007802 */ /* 0x000fe20000000f00 */
[----:B------:R-:W-:-:S07]  /*8ea0*/  IMAD.MOV.U32 R43, RZ, RZ, R5 ;  /* 0x000000ffff2b7224 */ /* 0x000fce00078e0005 */
[----:B------:R-:W-:Y:S05]  /*8eb0*/  CALL.REL.NOINC `($__internal_5_$__cuda_sm20_div_rn_f64_full) ;  /* 0x0000003000747944 */ /* 0x000fea0003c00000 */
.L_x_428:
[----:B------:R-:W-:Y:S05]  /*8ec0*/  BSYNC.RECONVERGENT B0 ;  /* 0x0000000000007941 */ /* 0x000fea0003800200 */
.L_x_427:
[----:B------:R-:W-:Y:S01]  /*8ed0*/  DADD R52, R48, 47 ;  /* 0x4047800030347429 */ /* 0x000fe20000000000 */
[----:B------:R-:W0:Y:S01]  /*8ee0*/  F2F.F64.F32 R4, R21 ;  /* 0x0000001500047310 */ /* 0x000e220000201800 */
[----:B------:R-:W-:Y:S01]  /*8ef0*/  DMUL R58, R58, R64 ;  /* 0x000000403a3a7228 */ /* 0x000fe20000000000 */
[----:B------:R-:W-:Y:S01]  /*8f00*/  FSETP.EQ.OR P4, PT, |R10|, +INF , !P3 ;  /* 0x7f8000000a00780b */ /* 0x000fe20005f82600 */
[----:B------:R-:W-:Y:S01]  /*8f10*/  BSSY.RECONVERGENT B0, `(.L_x_429) ;  /* 0x0000033000007945 */ /* 0x000fe20003800200 */
[----:B------:R-:W-:Y:S02]  /*8f20*/  FSEL R15, R15, R60, !P3 ;  /* 0x0000003c0f0f7208 */ /* 0x000fe40005800000 */
[----:B------:R-:W-:Y:S01]  /*8f30*/  SEL R20, R20, RZ, !P3 ;  /* 0x000000ff14147207 */ /* 0x000fe20005800000 */
[----:B------:R-:W-:Y:S02]  /*8f40*/  DADD R40, RZ, -R52 ;  /* 0x00000000ff287229 */ /* 0x000fe40000000834 */
[----:B------:R-:W-:-:S06]  /*8f50*/  IMAD.MOV.U32 R0, RZ, RZ, R15 ;  /* 0x000000ffff007224 */ /* 0x000fcc00078e000f */
[----:B------:R-:W-:-:S08]  /*8f60*/  DMUL R58, R58, R40 ;  /* 0x000000283a3a7228 */ /* 0x000fd00000000000 */
[----:B0-----:R-:W-:Y:S01]  /*8f70*/  DFMA R58, RZ, R4, R58 ;  /* 0x00000004ff3a722b */ /* 0x001fe2000000003a */
[----:B------:R-:W-:Y:S01]  /*8f80*/  IMAD.MOV.U32 R5, RZ, RZ, R20 ;  /* 0x000000ffff057224 */ /* 0x000fe200078e0014 */
[----:B------:R-:W-:Y:S09]  /*8f90*/  @P4 BRA `(.L_x_430) ;  /* 0x0000000000a84947 */ /* 0x000ff20003800000 */
[----:B------:R-:W-:Y:S01]  /*8fa0*/  IMAD.SHL.U32 R3, R10, 0x100, RZ ;  /* 0x000001000a037824 */ /* 0x000fe200078e00ff */
[----:B------:R-:W-:Y:S01]  /*8fb0*/  BSSY.RECONVERGENT B1, `(.L_x_431) ;  /* 0x0000010000017945 */ /* 0x000fe20003800200 */
[----:B------:R-:W-:Y:S02]  /*8fc0*/  IMAD.MOV.U32 R6, RZ, RZ, RZ ;  /* 0x000000ffff067224 */ /* 0x000fe400078e00ff */
[----:B------:R-:W-:Y:S01]  /*8fd0*/  IMAD.MOV.U32 R21, RZ, RZ, RZ ;  /* 0x000000ffff157224 */ /* 0x000fe200078e00ff */
[----:B------:R-:W-:Y:S01]  /*8fe0*/  LOP3.LUT R25, R3, 0x80000000, RZ, 0xfc, !PT ;  /* 0x8000000003197812 */ /* 0x000fe200078efcff */
[----:B------:R-:W-:-:S07]  /*8ff0*/  IMAD.MOV.U32 R0, RZ, RZ, RZ ;  /* 0x000000ffff007224 */ /* 0x000fce00078e00ff */
.L_x_432:
        /* <DEDUP_REMOVED lines=12> */
.L_x_431:
[----:B------:R-:W-:Y:S01]  /*90c0*/  ISETP.NE.AND P3, PT, R13, RZ, PT ;  /* 0x000000ff0d00720c */ /* 0x000fe20003f65270 */
[----:B------:R1:W-:Y:S04]  /*90d0*/  STL [R1+0x18], R6 ;  /* 0x0000180601007387 */ /* 0x0003e80000100800 */
[----:B------:R-:W2:Y:S04]  /*90e0*/  LDL R0, [R14+0x18] ;  /* 0x000018000e007983 */ /* 0x000ea80000100800 */
[----:B0-----:R-:W2:Y:S04]  /*90f0*/  LDL R3, [R14+0x14] ;  /* 0x000014000e037983 */ /* 0x001ea80000100800 */
        /* <DEDUP_REMOVED lines=14> */
[----:B------:R-:W0:Y:S01]  /*91e0*/  I2F.F64.S64 R40, R40 ;  /* 0x0000002800287312 */ /* 0x000e220000301c00 */
[----:B------:R-:W-:Y:S02]  /*91f0*/  ISETP.GE.AND P5, PT, R3, RZ, PT ;  /* 0x000000ff0300720c */ /* 0x000fe40003fa6270 */
[----:B------:R-:W-:Y:S01]  /*9200*/  @!P3 IMAD.MOV R5, RZ, RZ, -R5 ;  /* 0x000000ffff05b224 */ /* 0x000fe200078e0a05 */
[----:B0-----:R-:W-:-:S10]  /*9210*/  DMUL R42, R40, UR4 ;  /* 0x00000004282a7c28 */ /* 0x001fd40008000000 */
[----:B------:R-:W0:Y:S02]  /*9220*/  F2F.F32.F64 R42, R42 ;  /* 0x0000002a002a7310 */ /* 0x000e240000301000 */
[----:B01----:R-:W-:-:S07]  /*9230*/  FSEL R0, -R42, R42, !P5 ;  /* 0x0000002a2a007208 */ /* 0x003fce0006800100 */
.L_x_430:
[----:B------:R-:W-:Y:S05]  /*9240*/  BSYNC.RECONVERGENT B0 ;  /* 0x0000000000007941 */ /* 0x000fea0003800200 */
.L_x_429:
        /* <DEDUP_REMOVED lines=27> */
.L_x_436:
        /* <DEDUP_REMOVED lines=12> */
.L_x_435:
[----:B------:R-:W-:Y:S01]  /*94c0*/  ISETP.NE.AND P3, PT, R13, RZ, PT ;  /* 0x000000ff0d00720c */ /* 0x000fe20003f65270 */
[----:B------:R1:W-:Y:S04]  /*94d0*/  STL [R1+0x18], R6 ;  /* 0x0000180601007387 */ /* 0x0003e80000100800 */
[----:B------:R-:W2:Y:S04]  /*94e0*/  LDL R0, [R14+0x18] ;  /* 0x000018000e007983 */ /* 0x000ea80000100800 */
[----:B0-----:R-:W2:Y:S04]  /*94f0*/  LDL R3, [R14+0x14] ;  /* 0x000014000e037983 */ /* 0x001ea80000100800 */
        /* <DEDUP_REMOVED lines=9> */
[----:B------:R-:W-:Y:S02]  /*9590*/  SHF.R.S32.HI R4, RZ, 0x1f, R5 ;  /* 0x0000001fff047819 */ /* 0x000fe40000011405 */
[C---:B------:R-:W-:Y:S02]  /*95a0*/  LEA.HI R0, R5.reuse, R0, RZ, 0x1 ;  /* 0x0000000005007211 */ /* 0x040fe400078f08ff */
[C---:B------:R-:W-:Y:S02]  /*95b0*/  LOP3.LUT R40, R4.reuse, R3, RZ, 0x3c, !PT ;  /* 0x0000000304287212 */ /* 0x040fe400078e3cff */
[----:B------:R-:W-:Y:S01]  /*95c0*/  LOP3.LUT R41, R4, R5, RZ, 0x3c, !PT ;  /* 0x0000000504297212 */ /* 0x000fe200078e3cff */
[----:B------:R-:W-:Y:S01]  /*95d0*/  @!P5 IMAD.MOV R0, RZ, RZ, -R0 ;  /* 0x000000ffff00d224 */ /* 0x000fe200078e0a00 */
[----:B------:R-:W-:-:S04]  /*95e0*/  LOP3.LUT R3, R5, R10, RZ, 0x3c, !PT ;  /* 0x0000000a05037212 */ /* 0x000fc800078e3cff */
[----:B------:R-:W0:Y:S01]  /*95f0*/  I2F.F64.S64 R40, R40 ;  /* 0x0000002800287312 */ /* 0x000e220000301c00 */
[----:B------:R-:W-:Y:S01]  /*9600*/  ISETP.GE.AND P3, PT, R3, RZ, PT ;  /* 0x000000ff0300720c */ /* 0x000fe20003f66270 */
[----:B0-----:R-:W-:-:S10]  /*9610*/  DMUL R44, R40, UR4 ;  /* 0x00000004282c7c28 */ /* 0x001fd40008000000 */
[----:B------:R-:W0:Y:S02]  /*9620*/  F2F.F32.F64 R44, R44 ;  /* 0x0000002c002c7310 */ /* 0x000e240000301000 */
[----:B01----:R-:W-:-:S07]  /*9630*/  FSEL R3, -R44, R44, !P3 ;  /* 0x0000002c2c037208 */ /* 0x003fce0005800100 */
.L_x_434:
[----:B------:R-:W-:Y:S05]  /*9640*/  BSYNC.RECONVERGENT B0 ;  /* 0x0000000000007941 */ /* 0x000fea0003800200 */
.L_x_433:
[----:B------:R-:W0:Y:S01]  /*9650*/  F2F.F64.F32 R60, R10 ;  /* 0x0000000a003c7310 */ /* 0x000e220000201800 */
[----:B------:R-:W-:Y:S02]  /*9660*/  IMAD.MOV.U32 R4, RZ, RZ, 0x1 ;  /* 0x00000001ff047424 */ /* 0x000fe400078e00ff */
[----:B------:R-:W-:Y:S01]  /*9670*/  FMUL R55, R3, R3 ;  /* 0x0000000303377220 */ /* 0x000fe20000400000 */
[----:B------:R-:W-:Y:S01]  /*9680*/  IMAD.MOV.U32 R44, RZ, RZ, 0x3ff00000 ;  /* 0x3ff00000ff2c7424 */ /* 0x000fe200078e00ff */
[----:B------:R-:W-:Y:S01]  /*9690*/  BSSY.RECONVERGENT B0, `(.L_x_437) ;  /* 0x0000025000007945 */ /* 0x000fe20003800200 */
[----:B------:R-:W-:Y:S02]  /*96a0*/  VIADD R6, R0, 0x1 ;  /* 0x0000000100067836 */ /* 0x000fe40000000000 */
[----:B------:R-:W-:Y:S01]  /*96b0*/  FFMA R42, R55, R42, -0.0013887860113754868507 ;  /* 0xbab607ed372a7423 */ /* 0x000fe2000000002a */
[----:B------:R-:W-:Y:S01]  /*96c0*/  FSEL R45, -R44, 1.875, !P1 ;  /* 0x3ff000002c2d7808 */ /* 0x000fe20004800100 */
[----:B------:R-:W-:Y:S01]  /*96d0*/  IMAD.MOV.U32 R44, RZ, RZ, RZ ;  /* 0x000000ffff2c7224 */ /* 0x000fe200078e00ff */
[----:B------:R-:W-:Y:S01]  /*96e0*/  LOP3.LUT P5, RZ, R6, 0x2, RZ, 0xc0, !PT ;  /* 0x0000000206ff7812 */ /* 0x000fe200078ac0ff */
[----:B0-----:R-:W-:-:S06]  /*96f0*/  DADD R60, R60, R60 ;  /* 0x000000003c3c7229 */ /* 0x001fcc000000003c */
[----:B------:R-:W0:Y:S02]  /*9700*/  MUFU.RCP64H R5, R61 ;  /* 0x0000003d00057308 */ /* 0x000e240000001800 */
[----:B0-----:R-:W-:-:S08]  /*9710*/  DFMA R40, -R60, R4, 1 ;  /* 0x3ff000003c28742b */ /* 0x001fd00000000104 */
[----:B------:R-:W-:-:S08]  /*9720*/  DFMA R40, R40, R40, R40 ;  /* 0x000000282828722b */ /* 0x000fd00000000028 */
[----:B------:R-:W-:Y:S01]  /*9730*/  DFMA R40, R4, R40, R4 ;  /* 0x000000280428722b */ /* 0x000fe20000000004 */
[----:B------:R-:W-:-:S04]  /*9740*/  LOP3.LUT R4, R0, 0x1, RZ, 0xc0, !PT ;  /* 0x0000000100047812 */ /* 0x000fc800078ec0ff */
[----:B------:R-:W-:-:S03]  /*9750*/  ISETP.NE.U32.AND P3, PT, R4, 0x1, PT ;  /* 0x000000010400780c */ /* 0x000fc60003f65070 */
[----:B------:R-:W-:Y:S01]  /*9760*/  DFMA R64, -R60, R40, 1 ;  /* 0x3ff000003c40742b */ /* 0x000fe20000000128 */
[----:B------:R-:W-:Y:S02]  /*9770*/  FSEL R0, R43, 0.0083327032625675201416, P3 ;  /* 0x3c0885e42b007808 */ /* 0x000fe40001800000 */
[----:B------:R-:W-:Y:S02]  /*9780*/  FSEL R42, R42, -0.00019574658654164522886, P3 ;  /* 0xb94d41532a2a7808 */ /* 0x000fe40001800000 */
[----:B------:R-:W-:-:S03]  /*9790*/  FSEL R25, -R25, -0.16666662693023681641, P3 ;  /* 0xbe2aaaa819197808 */ /* 0x000fc60001800100 */
[----:B------:R-:W-:Y:S01]  /*97a0*/  DFMA R64, R40, R64, R40 ;  /* 0x000000402840722b */ /* 0x000fe20000000028 */
[----:B------:R-:W-:Y:S01]  /*97b0*/  FFMA R42, R55, R42, R0 ;  /* 0x0000002a372a7223 */ /* 0x000fe20000000000 */
[----:B------:R-:W-:-:S03]  /*97c0*/  FSEL R0, R3, 1, !P3 ;  /* 0x3f80000003007808 */ /* 0x000fc60005800000 */
[C---:B------:R-:W-:Y:S02]  /*97d0*/  FFMA R25, R55.reuse, R42, R25 ;  /* 0x0000002a37197223 */ /* 0x040fe40000000019 */
[----:B------:R-:W-:Y:S01]  /*97e0*/  FFMA R55, R55, R0, RZ ;  /* 0x0000000037377223 */ /* 0x000fe200000000ff */
[----:B------:R-:W-:-:S03]  /*97f0*/  DMUL R4, R64, R44 ;  /* 0x0000002c40047228 */ /* 0x000fc60000000000 */
[----:B------:R-:W-:-:S04]  /*9800*/  FFMA R0, R55, R25, R0 ;  /* 0x0000001937007223 */ /* 0x000fc80000000000 */
[----:B------:R-:W-:Y:S01]  /*9810*/  @P5 FADD R0, RZ, -R0 ;  /* 0x80000000ff005221 */ /* 0x000fe20000000000 */
[----:B------:R-:W-:Y:S01]  /*9820*/  DFMA R40, -R60, R4, R44 ;  /* 0x000000043c28722b */ /* 0x000fe2000000012c */
[----:B------:R-:W-:Y:S02]  /*9830*/  FSETP.GEU.AND P5, PT, |R45|, 6.5827683646048100446e-37, PT ;  /* 0x036000002d00780b */ /* 0x000fe40003fae200 */
[----:B------:R0:W1:Y:S05]  /*9840*/  F2F.F64.F32 R62, R0 ;  /* 0x00000000003e7310 */ /* 0x00006a0000201800 */
        /* <DEDUP_REMOVED lines=9> */
.L_x_438:
[----:B------:R-:W-:Y:S05]  /*98e0*/  BSYNC.RECONVERGENT B0 ;  /* 0x0000000000007941 */ /* 0x000fea0003800200 */
.L_x_437:
[----:B------:R-:W0:Y:S01]  /*98f0*/  F2F.F64.F32 R42, R7 ;  /* 0x00000007002a7310 */ /* 0x000e220000201800 */
[----:B------:R-:W-:Y:S01]  /*9900*/  IMAD.MOV.U32 R40, RZ, RZ, 0x1 ;  /* 0x00000001ff287424 */ /* 0x000fe200078e00ff */
[----:B------:R-:W-:Y:S01]  /*9910*/  DFMA R4, -RZ, R46, RZ ;  /* 0x0000002eff04722b */ /* 0x000fe200000001ff */
[----:B------:R-:W-:Y:S01]  /*9920*/  IMAD.MOV.U32 R54, RZ, RZ, 0x0 ;  /* 0x00000000ff367424 */ /* 0x000fe200078e00ff */
[----:B------:R-:W-:Y:S01]  /*9930*/  DMUL R62, R62, R64 ;  /* 0x000000403e3e7228 */ /* 0x000fe20000000000 */
[----:B------:R-:W-:Y:S01]  /*9940*/  IMAD.MOV.U32 R55, RZ, RZ, 0x3fd00000 ;  /* 0x3fd00000ff377424 */ /* 0x000fe200078e00ff */
[----:B------:R-:W-:Y:S05]  /*9950*/  BSSY.RECONVERGENT B0, `(.L_x_439) ;  /* 0x0000019000007945 */ /* 0x000fea0003800200 */
[----:B------:R-:W-:-:S02]  /*9960*/  DFMA R4, R4, R54, 1 ;  /* 0x3ff000000404742b */ /* 0x000fc40000000036 */
[----:B0-----:R-:W-:-:S06]  /*9970*/  DADD R42, R42, R42 ;  /* 0x000000002a2a7229 */ /* 0x001fcc000000002a */
[----:B------:R-:W-:Y:S01]  /*9980*/  DADD R56, -RZ, -R4 ;  /* 0x00000000ff387229 */ /* 0x000fe20000000904 */
[----:B------:R-:W0:Y:S02]  /*9990*/  MUFU.RCP64H R41, R43 ;  /* 0x0000002b00297308 */ /* 0x000e240000001800 */
[----:B0-----:R-:W-:-:S08]  /*99a0*/  DFMA R44, -R42, R40, 1 ;  /* 0x3ff000002a2c742b */ /* 0x001fd00000000128 */
[----:B------:R-:W-:-:S08]  /*99b0*/  DFMA R44, R44, R44, R44 ;  /* 0x0000002c2c2c722b */ /* 0x000fd0000000002c */
[----:B------:R-:W-:-:S08]  /*99c0*/  DFMA R44, R40, R44, R40 ;  /* 0x0000002c282c722b */ /* 0x000fd00000000028 */
[----:B------:R-:W-:-:S08]  /*99d0*/  DFMA R40, -R42, R44, 1 ;  /* 0x3ff000002a28742b */ /* 0x000fd0000000012c */
[----:B------:R-:W-:Y:S01]  /*99e0*/  DFMA R54, R44, R40, R44 ;  /* 0x000000282c36722b */ /* 0x000fe2000000002c */
[----:B------:R-:W-:Y:S01]  /*99f0*/  FSEL R44, R56, R4, !P0 ;  /* 0x00000004382c7208 */ /* 0x000fe20004000000 */
[----:B------:R-:W0:Y:S01]  /*9a00*/  F2F.F64.F32 R40, R21 ;  /* 0x0000001500287310 */ /* 0x000e220000201800 */
[----:B------:R-:W-:-:S04]  /*9a10*/  FSEL R45, R57, R5, !P0 ;  /* 0x00000005392d7208 */ /* 0x000fc80004000000 */
[----:B------:R-:W-:Y:S02]  /*9a20*/  FSETP.GEU.AND P3, PT, |R45|, 6.5827683646048100446e-37, PT ;  /* 0x036000002d00780b */ /* 0x000fe40003f6e200 */
[----:B------:R-:W-:-:S08]  /*9a30*/  DMUL R4, R54, R44 ;  /* 0x0000002c36047228 */ /* 0x000fd00000000000 */
[----:B------:R-:W-:-:S08]  /*9a40*/  DFMA R56, -R42, R4, R44 ;  /* 0x000000042a38722b */ /* 0x000fd0000000012c */
[----:B------:R-:W-:Y:S02]  /*9a50*/  DFMA R64, R54, R56, R4 ;  /* 0x000000383640722b */ /* 0x000fe40000000004 */
[----:B------:R-:W-:-:S08]  /*9a60*/  DADD R4, RZ, -R46 ;  /* 0x00000000ff047229 */ /* 0x000fd0000000082e */
[----:B------:R-:W-:Y:S01]  /*9a70*/  FFMA R0, RZ, R43, R65 ;  /* 0x0000002bff007223 */ /* 0x000fe20000000041 */
[----:B0-----:R-:W-:-:S04]  /*9a80*/  DFMA R4, R62, R4, -R40 ;  /* 0x000000043e04722b */ /* 0x001fc80000000828 */
[----:B------:R-:W-:-:S04]  /*9a90*/  FSETP.GT.AND P0, PT, |R0|, 1.469367938527859385e-39, PT ;  /* 0x001000000000780b */ /* 0x000fc80003f04200 */
[----:B------:R-:W-:-:S09]  /*9aa0*/  DADD R58, R58, R4 ;  /* 0x000000003a3a7229 */ /* 0x000fd20000000004 */
[----:B------:R-:W-:Y:S05]  /*9ab0*/  @P0 BRA P3, `(.L_x_440) ;  /* 0x0000000000080947 */ /* 0x000fea0001800000 */
[----:B------:R-:W-:-:S07]  /*9ac0*/  MOV R0, 0x9ae0 ;  /* 0x00009ae000007802 */ /* 0x000fce0000000f00 */
[----:B------:R-:W-:Y:S05]  /*9ad0*/  CALL.REL.NOINC `($__internal_5_$__cuda_sm20_div_rn_f64_full) ;  /* 0x00000024006c7944 */ /* 0x000fea0003c00000 */
.L_x_440:
[----:B------:R-:W-:Y:S05]  /*9ae0*/  BSYNC.RECONVERGENT B0 ;  /* 0x0000000000007941 */ /* 0x000fea0003800200 */
.L_x_439:
[----:B------:R-:W-:Y:S01]  /*9af0*/  BSSY.RECONVERGENT B0, `(.L_x_441) ;  /* 0x000002e000007945 */ /* 0x000fe20003800200 */
[----:B------:R-:W-:Y:S02]  /*9b00*/  IMAD.MOV.U32 R4, RZ, RZ, R12 ;  /* 0x000000ffff047224 */ /* 0x000fe400078e000c */
[----:B------:R-:W-:Y:S01]  /*9b10*/  IMAD.MOV.U32 R0, RZ, RZ, R11 ;  /* 0x000000ffff007224 */ /* 0x000fe200078e000b */
[----:B------:R-:W-:Y:S06]  /*9b20*/  @P2 BRA `(.L_x_442) ;  /* 0x0000000000a82947 */ /* 0x000fec0003800000 */
[----:B------:R-:W-:Y:S01]  /*9b30*/  IMAD.SHL.U32 R3, R7, 0x100, RZ ;  /* 0x0000010007037824 */ /* 0x000fe200078e00ff */
[----:B------:R-:W-:Y:S01]  /*9b40*/  BSSY.RECONVERGENT B1, `(.L_x_443) ;  /* 0x0000010000017945 */ /* 0x000fe20003800200 */
[----:B------:R-:W-:Y:S02]  /*9b50*/  IMAD.MOV.U32 R6, RZ, RZ, RZ ;  /* 0x000000ffff067224 */ /* 0x000fe400078e00ff */
[----:B------:R-:W-:Y:S01]  /*9b60*/  IMAD.MOV.U32 R21, RZ, RZ, RZ ;  /* 0x000000ffff157224 */ /* 0x000fe200078e00ff */
[----:B------:R-:W-:Y:S01]  /*9b70*/  LOP3.LUT R25, R3, 0x80000000, RZ, 0xfc, !PT ;  /* 0x8000000003197812 */ /* 0x000fe200078efcff */
[----:B------:R-:W-:-:S07]  /*9b80*/  IMAD.MOV.U32 R0, RZ, RZ, RZ ;  /* 0x000000ffff007224 */ /* 0x000fce00078e00ff */
.L_x_444:
        /* <DEDUP_REMOVED lines=12> */
.L_x_443:
        /* <DEDUP_REMOVED lines=24> */
.L_x_442:
[----:B------:R-:W-:Y:S05]  /*9dd0*/  BSYNC.RECONVERGENT B0 ;  /* 0x0000000000007941 */ /* 0x000fea0003800200 */
.L_x_441:
        /* <DEDUP_REMOVED lines=19> */
[----:B------:R-:W-:Y:S01]  /*9f10*/  IMAD.SHL.U32 R3, R7, 0x100, RZ ;  /* 0x0000010007037824 */ /* 0x000fe200078e00ff */
[----:B------:R-:W-:Y:S01]  /*9f20*/  BSSY.RECONVERGENT B1, `(.L_x_447) ;  /* 0x000000f000017945 */ /* 0x000fe20003800200 */
[----:B------:R-:W-:Y:S01]  /*9f30*/  CS2R R4, SRZ ;  /* 0x0000000000047805 */ /* 0x000fe2000001ff00 */
[----:B------:R-:W-:Y:S02]  /*9f40*/  IMAD.MOV.U32 R0, RZ, RZ, RZ ;  /* 0x000000ffff007224 */ /* 0x000fe400078e00ff */
[----:B------:R-:W-:-:S07]  /*9f50*/  LOP3.LUT R11, R3, 0x80000000, RZ, 0xfc, !PT ;  /* 0x80000000030b7812 */ /* 0x000fce00078efcff */
.L_x_448:
        /* <DEDUP_REMOVED lines=12> */
.L_x_447:
        /* <DEDUP_REMOVED lines=14> */
[----:B------:R-:W-:Y:S02]  /*a100*/  LOP3.LUT R7, R12, R7, RZ, 0x3c, !PT ;  /* 0x000000070c077212 */ /* 0x000fe400078e3cff */
[C---:B------:R-:W-:Y:S02]  /*a110*/  LOP3.LUT R40, R5.reuse, R0, RZ, 0x3c, !PT ;  /* 0x0000000005287212 */ /* 0x040fe400078e3cff */
[----:B------:R-:W-:-:S02]  /*a120*/  LOP3.LUT R41, R5, R12, RZ, 0x3c, !PT ;  /* 0x0000000c05297212 */ /* 0x000fc400078e3cff */
[----:B------:R-:W-:Y:S02]  /*a130*/  LEA.HI R12, R12, R3, RZ, 0x1 ;  /* 0x000000030c0c7211 */ /* 0x000fe400078f08ff */
[----:B------:R-:W-:Y:S02]  /*a140*/  ISETP.GE.AND P0, PT, R7, RZ, PT ;  /* 0x000000ff0700720c */ /* 0x000fe40003f06270 */
[----:B------:R-:W1:Y:S01]  /*a150*/  I2F.F64.S64 R40, R40 ;  /* 0x0000002800287312 */ /* 0x000e620000301c00 */
[----:B------:R-:W-:Y:S01]  /*a160*/  @!P2 IMAD.MOV R12, RZ, RZ, -R12 ;  /* 0x000000ffff0ca224 */ /* 0x000fe200078e0a0c */
[----:B-1----:R-:W-:-:S10]  /*a170*/  DMUL R4, R40, UR4 ;  /* 0x0000000428047c28 */ /* 0x002fd40008000000 */
[----:B------:R-:W0:Y:S02]  /*a180*/  F2F.F32.F64 R4, R4 ;  /* 0x0000000400047310 */ /* 0x000e240000301000 */
[----:B0-----:R-:W-:-:S07]  /*a190*/  FSEL R11, -R4, R4, !P0 ;  /* 0x00000004040b7208 */ /* 0x001fce0004000100 */
.L_x_446:
[----:B------:R-:W-:Y:S05]  /*a1a0*/  BSYNC.RECONVERGENT B0 ;  /* 0x0000000000007941 */ /* 0x000fea0003800200 */
.L_x_445:
[----:B------:R-:W0:Y:S01]  /*a1b0*/  MUFU.RCP64H R5, R61 ;  /* 0x0000003d00057308 */ /* 0x000e220000001800 */
[----:B------:R-:W-:Y:S02]  /*a1c0*/  IMAD.MOV.U32 R4, RZ, RZ, 0x1 ;  /* 0x00000001ff047424 */ /* 0x000fe400078e00ff */
[----:B------:R-:W-:Y:S01]  /*a1d0*/  FMUL R0, R11, R11 ;  /* 0x0000000b0b007220 */ /* 0x000fe20000400000 */
[----:B------:R-:W-:Y:S01]  /*a1e0*/  LOP3.LUT R3, R12, 0x1, RZ, 0xc0, !PT ;  /* 0x000000010c037812 */ /* 0x000fe200078ec0ff */
[----:B------:R-:W-:Y:S01]  /*a1f0*/  IMAD.MOV.U32 R44, RZ, RZ, 0x3ff00000 ;  /* 0x3ff00000ff2c7424 */ /* 0x000fe200078e00ff */
[----:B------:R-:W-:Y:S01]  /*a200*/  DADD R52, RZ, -R52 ;  /* 0x00000000ff347229 */ /* 0x000fe20000000834 */
[----:B------:R-:W-:Y:S01]  /*a210*/  FFMA R42, R0, R42, -0.0013887860113754868507 ;  /* 0xbab607ed002a7423 */ /* 0x000fe2000000002a */
[----:B------:R-:W-:Y:S01]  /*a220*/  ISETP.NE.U32.AND P0, PT, R3, 0x1, PT ;  /* 0x000000010300780c */ /* 0x000fe20003f05070 */
[----:B------:R-:W-:Y:S01]  /*a230*/  VIADD R12, R12, 0x1 ;  /* 0x000000010c0c7836 */ /* 0x000fe20000000000 */
[----:B------:R-:W-:Y:S01]  /*a240*/  FSEL R45, R44, -1.875, !P1 ;  /* 0xbff000002c2d7808 */ /* 0x000fe20004800000 */
[----:B------:R-:W-:Y:S01]  /*a250*/  IMAD.MOV.U32 R44, RZ, RZ, RZ ;  /* 0x000000ffff2c7224 */ /* 0x000fe200078e00ff */
[----:B------:R-:W-:Y:S01]  /*a260*/  FSEL R3, R42, -0.00019574658654164522886, P0 ;  /* 0xb94d41532a037808 */ /* 0x000fe20000000000 */
[----:B------:R-:W-:Y:S01]  /*a270*/  F2F.F64.F32 R6, R6 ;  /* 0x0000000600067310 */ /* 0x000fe20000201800 */
[----:B------:R-:W-:Y:S01]  /*a280*/  FSEL R25, R25, 0.0083327032625675201416, P0 ;  /* 0x3c0885e419197808 */ /* 0x000fe20000000000 */
[----:B------:R-:W-:Y:S01]  /*a290*/  BSSY.RECONVERGENT B0, `(.L_x_449) ;  /* 0x0000021000007945 */ /* 0x000fe20003800200 */
[----:B------:R-:W-:Y:S01]  /*a2a0*/  FSEL R21, -R21, -0.16666662693023681641, P0 ;  /* 0xbe2aaaa815157808 */ /* 0x000fe20000000100 */
[----:B0-----:R-:W-:Y:S01]  /*a2b0*/  DFMA R8, -R60, R4, 1 ;  /* 0x3ff000003c08742b */ /* 0x001fe20000000104 */
[----:B------:R-:W-:Y:S01]  /*a2c0*/  LOP3.LUT P2, RZ, R12, 0x2, RZ, 0xc0, !PT ;  /* 0x000000020cff7812 */ /* 0x000fe2000784c0ff */
[----:B------:R-:W-:Y:S01]  /*a2d0*/  FFMA R3, R0, R3, R25 ;  /* 0x0000000300037223 */ /* 0x000fe20000000019 */
[----:B------:R-:W-:-:S02]  /*a2e0*/  FSEL R11, R11, 1, !P0 ;  /* 0x3f8000000b0b7808 */ /* 0x000fc40004000000 */
[----:B------:R-:W-:Y:S01]  /*a2f0*/  FSETP.GEU.AND P1, PT, |R45|, 6.5827683646048100446e-37, PT ;  /* 0x036000002d00780b */ /* 0x000fe20003f2e200 */
[C---:B------:R-:W-:Y:S02]  /*a300*/  FFMA R3, R0.reuse, R3, R21 ;  /* 0x0000000300037223 */ /* 0x040fe40000000015 */
[----:B------:R-:W-:Y:S01]  /*a310*/  DFMA R8, R8, R8, R8 ;  /* 0x000000080808722b */ /* 0x000fe20000000008 */
[----:B------:R-:W-:-:S04]  /*a320*/  FFMA R0, R0, R11, RZ ;  /* 0x0000000b00007223 */ /* 0x000fc800000000ff */
[----:B------:R-:W-:-:S03]  /*a330*/  FFMA R0, R0, R3, R11 ;  /* 0x0000000300007223 */ /* 0x000fc6000000000b */
[----:B------:R-:W-:Y:S01]  /*a340*/  DFMA R8, R4, R8, R4 ;  /* 0x000000080408722b */ /* 0x000fe20000000004 */
[----:B------:R-:W-:-:S07]  /*a350*/  @P2 FADD R0, RZ, -R0 ;  /* 0x80000000ff002221 */ /* 0x000fce0000000000 */
[----:B------:R-:W-:-:S08]  /*a360*/  DFMA R4, -R60, R8, 1 ;  /* 0x3ff000003c04742b */ /* 0x000fd00000000108 */
[----:B------:R-:W-:Y:S01]  /*a370*/  DFMA R42, R8, R4, R8 ;  /* 0x00000004082a722b */ /* 0x000fe20000000008 */
[----:B------:R-:W0:Y:S07]  /*a380*/  F2F.F64.F32 R8, R0 ;  /* 0x0000000000087310 */ /* 0x000e2e0000201800 */
[----:B------:R-:W-:-:S08]  /*a390*/  DMUL R4, R42, R44 ;  /* 0x0000002c2a047228 */ /* 0x000fd00000000000 */
[----:B------:R-:W-:Y:S02]  /*a3a0*/  DFMA R40, -R60, R4, R44 ;  /* 0x000000043c28722b */ /* 0x000fe4000000012c */
[----:B0-----:R-:W-:-:S06]  /*a3b0*/  DMUL R8, R8, R64 ;  /* 0x0000004008087228 */ /* 0x001fcc0000000000 */
[----:B------:R-:W-:Y:S02]  /*a3c0*/  DFMA R4, R42, R40, R4 ;  /* 0x000000282a04722b */ /* 0x000fe40000000004 */
[----:B------:R-:W-:Y:S01]  /*a3d0*/  DFMA R8, R52, R8, -R6 ;  /* 0x000000083408722b */ /* 0x000fe20000000806 */
[----:B------:R-:W-:-:S05]  /*a3e0*/  IMAD.SHL.U32 R7, R10, 0x100, RZ ;  /* 0x000001000a077824 */ /* 0x000fca00078e00ff */
[----:B------:R-:W-:Y:S02]  /*a3f0*/  LOP3.LUT R7, R7, 0x80000000, RZ, 0xfc, !PT ;  /* 0x8000000007077812 */ /* 0x000fe400078efcff */
[----:B------:R-:W-:-:S05]  /*a400*/  FFMA R3, RZ, R61, R5 ;  /* 0x0000003dff037223 */ /* 0x000fca0000000005 */
[----:B------:R-:W-:-:S13]  /*a410*/  FSETP.GT.AND P0, PT, |R3|, 1.469367938527859385e-39, PT ;  /* 0x001000000300780b */ /* 0x000fda0003f04200 */
        /* <DEDUP_REMOVED lines=8> */
.L_x_450:
[----:B------:R-:W-:Y:S05]  /*a4a0*/  BSYNC.RECONVERGENT B0 ;  /* 0x0000000000007941 */ /* 0x000fea0003800200 */
.L_x_449:
[----:B------:R-:W-:Y:S01]  /*a4b0*/  BSSY.RECONVERGENT B0, `(.L_x_451) ;  /* 0x000002c000007945 */ /* 0x000fe20003800200 */
[----:B------:R-:W-:Y:S02]  /*a4c0*/  IMAD.MOV.U32 R11, RZ, RZ, R20 ;  /* 0x000000ffff0b7224 */ /* 0x000fe400078e0014 */
[----:B------:R-:W-:Y:S01]  /*a4d0*/  IMAD.MOV.U32 R0, RZ, RZ, R15 ;  /* 0x000000ffff007224 */ /* 0x000fe200078e000f */
[----:B------:R-:W-:Y:S06]  /*a4e0*/  @P4 BRA `(.L_x_452) ;  /* 0x0000000000a04947 */ /* 0x000fec0003800000 */
[----:B------:R-:W-:Y:S01]  /*a4f0*/  BSSY.RECONVERGENT B1, `(.L_x_453) ;  /* 0x000000f000017945 */ /* 0x000fe20003800200 */
[----:B------:R-:W-:Y:S02]  /*a500*/  IMAD.MOV.U32 R12, RZ, RZ, RZ ;  /* 0x000000ffff0c7224 */ /* 0x000fe400078e00ff */
[----:B------:R-:W-:Y:S02]  /*a510*/  IMAD.MOV.U32 R11, RZ, RZ, RZ ;  /* 0x000000ffff0b7224 */ /* 0x000fe400078e00ff */
[----:B------:R-:W-:-:S07]  /*a520*/  IMAD.MOV.U32 R0, RZ, RZ, RZ ;  /* 0x000000ffff007224 */ /* 0x000fce00078e00ff */
.L_x_454:
        /* <DEDUP_REMOVED lines=12> */
.L_x_453:
        /* <DEDUP_REMOVED lines=24> */
.L_x_452:
[----:B------:R-:W-:Y:S05]  /*a770*/  BSYNC.RECONVERGENT B0 ;  /* 0x0000000000007941 */ /* 0x000fea0003800200 */
.L_x_451:
        /* <DEDUP_REMOVED lines=20> */
[----:B------:R-:W-:Y:S02]  /*a8c0*/  IMAD.MOV.U32 R12, RZ, RZ, RZ ;  /* 0x000000ffff0c7224 */ /* 0x000fe400078e00ff */
[----:B------:R-:W-:Y:S02]  /*a8d0*/  IMAD.MOV.U32 R11, RZ, RZ, RZ ;  /* 0x000000ffff0b7224 */ /* 0x000fe400078e00ff */
[----:B------:R-:W-:-:S07]  /*a8e0*/  IMAD.MOV.U32 R0, RZ, RZ, RZ ;  /* 0x000000ffff007224 */ /* 0x000fce00078e00ff */
.L_x_458:
        /* <DEDUP_REMOVED lines=12> */
.L_x_457:
        /* <DEDUP_REMOVED lines=24> */
.L_x_456:
[----:B------:R-:W-:Y:S05]  /*ab30*/  BSYNC.RECONVERGENT B0 ;  /* 0x0000000000007941 */ /* 0x000fea0003800200 */
.L_x_455:
[C---:B------:R-:W-:Y:S01]  /*ab40*/  LOP3.LUT R3, R20.reuse, 0x1, RZ, 0xc0, !PT ;  /* 0x0000000114037812 */ /* 0x040fe200078ec0ff */
[----:B------:R-:W-:Y:S01]  /*ab50*/  FMUL R0, R15, R15 ;  /* 0x0000000f0f007220 */ /* 0x000fe20000400000 */
[----:B------:R-:W-:Y:S01]  /*ab60*/  VIADD R20, R20, 0x1 ;  /* 0x0000000114147836 */ /* 0x000fe20000000000 */
[----:B------:R-:W-:Y:S01]  /*ab70*/  DADD R12, -R26, R48 ;  /* 0x000000001a0c7229 */ /* 0x000fe20000000130 */
[----:B------:R-:W-:Y:S01]  /*ab80*/  ISETP.NE.U32.AND P0, PT, R3, 0x1, PT ;  /* 0x000000010300780c */ /* 0x000fe20003f05070 */
[----:B------:R-:W-:Y:S01]  /*ab90*/  FFMA R3, R0, R42, -0.0013887860113754868507 ;  /* 0xbab607ed00037423 */ /* 0x000fe2000000002a */
[----:B------:R-:W-:Y:S01]  /*aba0*/  UMOV UR4, 0x86a12b9b ;  /* 0x86a12b9b00047882 */ /* 0x000fe20000000000 */
[----:B------:R-:W-:Y:S01]  /*abb0*/  LOP3.LUT P1, RZ, R20, 0x2, RZ, 0xc0, !PT ;  /* 0x0000000214ff7812 */ /* 0x000fe2000782c0ff */
[----:B------:R-:W-:Y:S01]  /*abc0*/  UMOV UR5, 0x3d06849b ;  /* 0x3d06849b00057882 */ /* 0x000fe20000000000 */
[----:B------:R-:W-:Y:S01]  /*abd0*/  FSEL R7, R43, 0.0083327032625675201416, P0 ;  /* 0x3c0885e42b077808 */ /* 0x000fe20000000000 */
[----:B------:R-:W-:Y:S01]  /*abe0*/  BSSY.RECONVERGENT B0, `(.L_x_459) ;  /* 0x0000048000007945 */ /* 0x000fe20003800200 */
[----:B------:R-:W-:-:S02]  /*abf0*/  FSEL R3, R3, -0.00019574658654164522886, P0 ;  /* 0xb94d415303037808 */ /* 0x000fc40000000000 */
[----:B------:R-:W-:Y:S02]  /*ac00*/  FSEL R15, R15, 1, !P0 ;  /* 0x3f8000000f0f7808 */ /* 0x000fe40004000000 */
[----:B------:R-:W-:Y:S01]  /*ac10*/  FSEL R10, -R44, -0.16666662693023681641, P0 ;  /* 0xbe2aaaa82c0a7808 */ /* 0x000fe20000000100 */
[C---:B------:R-:W-:Y:S02]  /*ac20*/  FFMA R3, R0.reuse, R3, R7 ;  /* 0x0000000300037223 */ /* 0x040fe40000000007 */
[C---:B------:R-:W-:Y:S02]  /*ac30*/  FFMA R6, R0.reuse, R15, RZ ;  /* 0x0000000f00067223 */ /* 0x040fe400000000ff */
[----:B------:R-:W-:Y:S01]  /*ac40*/  FFMA R3, R0, R3, R10 ;  /* 0x0000000300037223 */ /* 0x000fe2000000000a */
[----:B------:R-:W-:-:S03]  /*ac50*/  DADD R10, RZ, -R46 ;  /* 0x00000000ff0a7229 */ /* 0x000fc6000000082e */
[----:B------:R-:W-:-:S04]  /*ac60*/  FFMA R3, R6, R3, R15 ;  /* 0x0000000306037223 */ /* 0x000fc8000000000f */
[----:B------:R-:W-:-:S04]  /*ac70*/  @P1 FADD R3, RZ, -R3 ;  /* 0x80000003ff031221 */ /* 0x000fc80000000000 */
[----:B------:R-:W0:Y:S02]  /*ac80*/  F2F.F64.F32 R6, R3 ;  /* 0x0000000300067310 */ /* 0x000e240000201800 */
[----:B0-----:R-:W-:-:S06]  /*ac90*/  DMUL R6, R6, R4 ;  /* 0x0000000406067228 */ /* 0x001fcc0000000000 */
[----:B------:R-:W0:Y:S02]  /*aca0*/  F2F.F64.F32 R4, R25 ;  /* 0x0000001900047310 */ /* 0x000e240000201800 */
[----:B------:R-:W-:Y:S02]  /*acb0*/  DMUL R6, R10, R6 ;  /* 0x000000060a067228 */ /* 0x000fe40000000000 */
[----:B------:R-:W-:-:S06]  /*acc0*/  DADD R10, -R36, R46 ;  /* 0x00000000240a7229 */ /* 0x000fcc000000012e */
[----:B0-----:R-:W-:Y:S02]  /*acd0*/  DFMA R6, RZ, R4, R6 ;  /* 0x00000004ff06722b */ /* 0x001fe40000000006 */
[----:B------:R-:W-:-:S06]  /*ace0*/  DADD R4, -R38, R58 ;  /* 0x0000000026047229 */ /* 0x000fcc000000013a */
[----:B------:R-:W-:Y:S02]  /*acf0*/  DADD R8, R8, R6 ;  /* 0x0000000008087229 */ /* 0x000fe40000000006 */
[----:B------:R-:W-:-:S06]  /*ad00*/  DFMA R10, R4, R10, RZ ;  /* 0x0000000a040a722b */ /* 0x000fcc00000000ff */
[----:B------:R-:W-:-:S08]  /*ad10*/  DADD R6, -R34, R8 ;  /* 0x0000000022067229 */ /* 0x000fd00000000108 */
[----:B------:R-:W-:-:S08]  /*ad20*/  DFMA R40, R6, R12, R10 ;  /* 0x0000000c0628722b */ /* 0x000fd0000000000a */
[----:B------:R-:W-:-:S14]  /*ad30*/  DSETP.GEU.AND P0, PT, |R40|, UR4, PT ;  /* 0x0000000428007e2a */ /* 0x000fdc000bf0e200 */
        /* <DEDUP_REMOVED lines=14> */
[----:B------:R-:W-:Y:S05]  /*ae20*/  CALL.REL.NOINC `($__internal_4_$__cuda_sm20_dblrcp_rn_slowpath_v3) ;  /* 0x0000000c00e47944 */ /* 0x000fea0003c00000 */
.L_x_462:
[----:B------:R-:W-:Y:S05]  /*ae30*/  BSYNC.RECONVERGENT B1 ;  /* 0x0000000000017941 */ /* 0x000fea0003800200 */
.L_x_461:
[-C--:B------:R-:W-:Y:S02]  /*ae40*/  DMUL R14, R4, R20.reuse ;  /* 0x00000014040e7228 */ /* 0x080fe40000000000 */
[----:B------:R-:W-:Y:S02]  /*ae50*/  DADD R12, -R36, R46 ;  /* 0x00000000240c7229 */ /* 0x000fe4000000012e */
[----:B------:R-:W-:Y:S02]  /*ae60*/  DADD R10, -R26, R48 ;  /* 0x000000001a0a7229 */ /* 0x000fe40000000130 */
[----:B------:R-:W-:-:S04]  /*ae70*/  DMUL R44, R6, R20 ;  /* 0x00000014062c7228 */ /* 0x000fc80000000000 */
[-C--:B------:R-:W-:Y:S02]  /*ae80*/  DFMA R40, R12, -R14.reuse, 1 ;  /* 0x3ff000000c28742b */ /* 0x080fe4000000080e */
[----:B------:R-:W-:Y:S02]  /*ae90*/  DFMA R54, R10, -R14, RZ ;  /* 0x8000000e0a36722b */ /* 0x000fe400000000ff */
[C---:B------:R-:W-:Y:S02]  /*aea0*/  DFMA R52, R12.reuse, -R44, RZ ;  /* 0x8000002c0c34722b */ /* 0x040fe400000000ff */
[----:B------:R-:W-:Y:S02]  /*aeb0*/  DMUL R14, R12, R20 ;  /* 0x000000140c0e7228 */ /* 0x000fe40000000000 */
[----:B------:R-:W-:Y:S02]  /*aec0*/  DFMA R42, R32, R40, RZ ;  /* 0x00000028202a722b */ /* 0x000fe400000000ff */
[----:B------:R-:W-:-:S02]  /*aed0*/  DFMA R56, R10, -R44, 1 ;  /* 0x3ff000000a38742b */ /* 0x000fc4000000082c */
[----:B------:R-:W-:Y:S02]  /*aee0*/  DFMA R44, R32, R54, RZ ;  /* 0x00000036202c722b */ /* 0x000fe400000000ff */
[----:B------:R-:W-:Y:S02]  /*aef0*/  DFMA R40, R30, R40, RZ ;  /* 0x000000281e28722b */ /* 0x000fe400000000ff */
[----:B------:R-:W-:Y:S02]  /*af00*/  DMUL R20, R10, R20 ;  /* 0x000000140a147228 */ /* 0x000fe40000000000 */
[----:B------:R-:W-:Y:S02]  /*af10*/  DFMA R32, R4, -R14, 1 ;  /* 0x3ff000000420742b */ /* 0x000fe4000000080e */
[C---:B------:R-:W-:Y:S02]  /*af20*/  DFMA R42, R28.reuse, R52, R42 ;  /* 0x000000341c2a722b */ /* 0x040fe4000000002a */
[----:B------:R-:W-:-:S02]  /*af30*/  DFMA R44, R28, R56, R44 ;  /* 0x000000381c2c722b */ /* 0x000fc4000000002c */
[----:B------:R-:W-:Y:S02]  /*af40*/  DFMA R40, R22, R52, R40 ;  /* 0x000000341628722b */ /* 0x000fe40000000028 */
[----:B------:R-:W-:Y:S02]  /*af50*/  DFMA R30, R30, R54, RZ ;  /* 0x000000361e1e722b */ /* 0x000fe400000000ff */
[----:B------:R-:W-:Y:S02]  /*af60*/  DFMA R52, R4, -R20, RZ ;  /* 0x800000140434722b */ /* 0x000fe400000000ff */
[----:B------:R-:W-:Y:S02]  /*af70*/  DFMA R28, R32, R42, RZ ;  /* 0x0000002a201c722b */ /* 0x000fe400000000ff */
[----:B------:R-:W-:Y:S02]  /*af80*/  DFMA R4, R6, -R14, RZ ;  /* 0x8000000e0604722b */ /* 0x000fe400000000ff */
[----:B------:R-:W-:-:S02]  /*af90*/  DFMA R32, R32, R44, RZ ;  /* 0x0000002c2020722b */ /* 0x000fc400000000ff */
[----:B------:R-:W-:Y:S02]  /*afa0*/  DFMA R30, R22, R56, R30 ;  /* 0x00000038161e722b */ /* 0x000fe4000000001e */
[----:B------:R-:W-:Y:S02]  /*afb0*/  DFMA R6, R6, -R20, 1 ;  /* 0x3ff000000606742b */ /* 0x000fe40000000814 */
[-C--:B------:R-:W-:Y:S02]  /*afc0*/  DFMA R42, R42, R52.reuse, RZ ;  /* 0x000000342a2a722b */ /* 0x080fe400000000ff */
[----:B------:R-:W-:Y:S02]  /*afd0*/  DFMA R44, R44, R52, RZ ;  /* 0x000000342c2c722b */ /* 0x000fe400000000ff */
[C---:B------:R-:W-:Y:S02]  /*afe0*/  DFMA R28, R4.reuse, R40, R28 ;  /* 0x00000028041c722b */ /* 0x040fe4000000001c */
[----:B------:R-:W-:-:S02]  /*aff0*/  DFMA R4, R4, R30, R32 ;  /* 0x0000001e0404722b */ /* 0x000fc40000000020 */
[-C--:B------:R-:W-:Y:S02]  /*b000*/  DFMA R42, R40, R6.reuse, R42 ;  /* 0x00000006282a722b */ /* 0x080fe4000000002a */
[----:B------:R-:W-:Y:S02]  /*b010*/  DFMA R44, R30, R6, R44 ;  /* 0x000000061e2c722b */ /* 0x000fe4000000002c */
[-C--:B------:R-:W-:Y:S02]  /*b020*/  DFMA R32, R12, R14.reuse, R28 ;  /* 0x0000000e0c20722b */ /* 0x080fe4000000001c */
[----:B------:R-:W-:Y:S02]  /*b030*/  DFMA R28, R10, R14, R4 ;  /* 0x0000000e0a1c722b */ /* 0x000fe40000000004 */
[-C--:B------:R-:W-:Y:S02]  /*b040*/  DFMA R30, R12, R20.reuse, R42 ;  /* 0x000000140c1e722b */ /* 0x080fe4000000002a */
[----:B------:R-:W-:-:S11]  /*b050*/  DFMA R22, R10, R20, R44 ;  /* 0x000000140a16722b */ /* 0x000fd6000000002c */
.L_x_460:
[----:B------:R-:W-:Y:S05]  /*b060*/  BSYNC.RECONVERGENT B0 ;  /* 0x0000000000007941 */ /* 0x000fea0003800200 */
.L_x_459:
[----:B------:R-:W0:Y:S01]  /*b070*/  LDCU.U8 UR4, c[0x0][0x3b8] ;  /* 0x00007700ff0477ac */ /* 0x000e220008000000 */
[----:B------:R-:W-:-:S14]  /*b080*/  DSETP.GEU.AND P0, PT, R50, R16, PT ;  /* 0x000000103200722a */ /* 0x000fdc0003f0e000 */
[----:B------:R-:W-:Y:S02]  /*b090*/  @!P0 IMAD.MOV.U32 R26, RZ, RZ, R48 ;  /* 0x000000ffff1a8224 */ /* 0x000fe400078e0030 */
[----:B------:R-:W-:Y:S01]  /*b0a0*/  @!P0 IMAD.MOV.U32 R27, RZ, RZ, R49 ;  /* 0x000000ffff1b8224 */ /* 0x000fe200078e0031 */
[----:B0-----:R-:W-:Y:S01]  /*b0b0*/  UPRMT UR4, UR4, 0x8880, URZ ;  /* 0x0000888004047896 */ /* 0x001fe200080000ff */
[----:B------:R-:W-:Y:S02]  /*b0c0*/  @!P0 IMAD.MOV.U32 R34, RZ, RZ, R8 ;  /* 0x000000ffff228224 */ /* 0x000fe400078e0008 */
[----:B------:R-:W-:Y:S01]  /*b0d0*/  @!P0 IMAD.MOV.U32 R35, RZ, RZ, R9 ;  /* 0x000000ffff238224 */ /* 0x000fe200078e0009 */
[----:B------:R-:W-:Y:S01]  /*b0e0*/  UISETP.NE.AND UP0, UPT, UR4, URZ, UPT ;  /* 0x000000ff0400728c */ /* 0x000fe2000bf05270 */
[----:B------:R-:W-:Y:S02]  /*b0f0*/  @!P0 IMAD.MOV.U32 R38, RZ, RZ, R58 ;  /* 0x000000ffff268224 */ /* 0x000fe400078e003a */
[----:B------:R-:W-:-:S02]  /*b100*/  @!P0 IMAD.MOV.U32 R39, RZ, RZ, R59 ;  /* 0x000000ffff278224 */ /* 0x000fc400078e003b */
[----:B------:R-:W-:Y:S02]  /*b110*/  @!P0 IMAD.MOV.U32 R16, RZ, RZ, R50 ;  /* 0x000000ffff108224 */ /* 0x000fe400078e0032 */
[----:B------:R-:W-:Y:S02]  /*b120*/  @!P0 IMAD.MOV.U32 R17, RZ, RZ, R51 ;  /* 0x000000ffff118224 */ /* 0x000fe400078e0033 */
[----:B------:R-:W-:Y:S02]  /*b130*/  @!P0 IMAD.MOV.U32 R36, RZ, RZ, R46 ;  /* 0x000000ffff248224 */ /* 0x000fe400078e002e */
[----:B------:R-:W-:Y:S01]  /*b140*/  @!P0 IMAD.MOV.U32 R37, RZ, RZ, R47 ;  /* 0x000000ffff258224 */ /* 0x000fe200078e002f */
[----:B------:R-:W-:Y:S06]  /*b150*/  BRA.U !UP0, `(.L_x_463) ;  /* 0x00000001081c7547 */ /* 0x000fec000b800000 */
[----:B------:R-:W0:Y:S01]  /*b160*/  LDCU UR4, c[0x0][0x3b4] ;  /* 0x00007680ff0477ac */ /* 0x000e220008000800 */
[----:B------:R-:W1:Y:S01]  /*b170*/  LDC.64 R4, c[0x0][0x3a8] ;  /* 0x0000ea00ff047b82 */ /* 0x000e620000000a00 */
[----:B0-----:R-:W-:-:S04]  /*b180*/  IMAD R3, R24, UR4, R19 ;  /* 0x0000000418037c24 */ /* 0x001fc8000f8e0213 */
[----:B------:R-:W-:-:S04]  /*b190*/  IMAD.SHL.U32 R3, R3, 0x2, RZ ;  /* 0x0000000203037824 */ /* 0x000fc800078e00ff */
[----:B-1----:R-:W-:-:S05]  /*b1a0*/  IMAD.WIDE R4, R3, 0x8, R4 ;  /* 0x0000000803047825 */ /* 0x002fca00078e0204 */
[----:B------:R0:W-:Y:S04]  /*b1b0*/  STG.E.64 desc[UR36][R4.64], R36 ;  /* 0x0000002404007986 */ /* 0x0001e8000c101b24 */
[----:B------:R0:W-:Y:S02]  /*b1c0*/  STG.E.64 desc[UR36][R4.64+0x8], R26 ;  /* 0x0000081a04007986 */ /* 0x0001e4000c101b24 */
.L_x_463:
[----:B------:R-:W1:Y:S01]  /*b1d0*/  LDCU UR4, c[0x0][0x3b4] ;  /* 0x00007680ff0477ac */ /* 0x000e620008000800 */
[----:B------:R-:W-:-:S05]  /*b1e0*/  VIADD R19, R19, 0x1 ;  /* 0x0000000113137836 */ /* 0x000fca0000000000 */
[----:B-1----:R-:W-:-:S13]  /*b1f0*/  ISETP.NE.AND P0, PT, R19, UR4, PT ;  /* 0x0000000413007c0c */ /* 0x002fda000bf05270 */
[----:B------:R-:W-:Y:S05]  /*b200*/  @P0 BRA `(.L_x_464) ;  /* 0xffffffb000f80947 */ /* 0x000fea000383ffff */
.L_x_390:
[----:B------:R-:W-:Y:S05]  /*b210*/  BSYNC.RECONVERGENT B6 ;  /* 0x0000000000067941 */ /* 0x000fea0003800200 */
.L_x_387:
[----:B------:R-:W-:Y:S01]  /*b220*/  DFMA R2, R36, 0.5, R26 ;  /* 0x3fe000002402782b */ /* 0x000fe2000000001a */
[----:B------:R-:W-:Y:S01]  /*b230*/  IMAD.MOV.U32 R6, RZ, RZ, 0x0 ;  /* 0x00000000ff067424 */ /* 0x000fe200078e00ff */
[----:B------:R-:W-:Y:S01]  /*b240*/  BSSY.RECONVERGENT B0, `(.L_x_465) ;  /* 0x000001d000007945 */ /* 0x000fe20003800200 */
[----:B------:R-:W-:Y:S01]  /*b250*/  IMAD.MOV.U32 R7, RZ, RZ, 0x3fd80000 ;  /* 0x3fd80000ff077424 */ /* 0x000fe200078e00ff */
[----:B------:R-:W-:-:S04]  /*b260*/  DADD R16, R26, 47 ;  /* 0x404780001a107429 */ /* 0x000fc80000000000 */
        /* <DEDUP_REMOVED lines=16> */
[----:B------:R-:W-:Y:S01]  /*b370*/  IMAD.MOV.U32 R0, RZ, RZ, R6 ;  /* 0x000000ffff007224 */ /* 0x000fe200078e0006 */
[----:B------:R-:W-:Y:S01]  /*b380*/  MOV R4, 0xb3f0 ;  /* 0x0000b3f000047802 */ /* 0x000fe20000000f00 */
[----:B------:R-:W-:Y:S02]  /*b390*/  IMAD.MOV.U32 R6, RZ, RZ, R8 ;  /* 0x000000ffff067224 */ /* 0x000fe400078e0008 */
[----:B------:R-:W-:Y:S02]  /*b3a0*/  IMAD.MOV.U32 R7, RZ, RZ, R9 ;  /* 0x000000ffff077224 */ /* 0x000fe400078e0009 */
[----:B------:R-:W-:Y:S02]  /*b3b0*/  IMAD.MOV.U32 R8, RZ, RZ, R14 ;  /* 0x000000ffff087224 */ /* 0x000fe400078e000e */
[----:B------:R-:W-:Y:S02]  /*b3c0*/  IMAD.MOV.U32 R9, RZ, RZ, R15 ;  /* 0x000000ffff097224 */ /* 0x000fe400078e000f */
[----:B------:R-:W-:-:S07]  /*b3d0*/  IMAD.MOV.U32 R12, RZ, RZ, R2 ;  /* 0x000000ffff0c7224 */ /* 0x000fce00078e0002 */
[----:B------:R-:W-:Y:S05]  /*b3e0*/  CALL.REL.NOINC `($__internal_6_$__cuda_sm20_dsqrt_rn_f64_mediumpath_v1) ;  /* 0x00000010009c7944 */ /* 0x000fea0003c00000 */
[----:B------:R-:W-:Y:S02]  /*b3f0*/  IMAD.MOV.U32 R4, RZ, RZ, R6 ;  /* 0x000000ffff047224 */ /* 0x000fe400078e0006 */
[----:B------:R-:W-:-:S07]  /*b400*/  IMAD.MOV.U32 R5, RZ, RZ, R7 ;  /* 0x000000ffff057224 */ /* 0x000fce00078e0007 */
.L_x_466:
[----:B------:R-:W-:Y:S05]  /*b410*/  BSYNC.RECONVERGENT B0 ;  /* 0x0000000000007941 */ /* 0x000fea0003800200 */
.L_x_465:
        /* <DEDUP_REMOVED lines=25> */
.L_x_468:
[----:B------:R-:W-:Y:S05]  /*b5b0*/  BSYNC.RECONVERGENT B0 ;  /* 0x0000000000007941 */ /* 0x000fea0003800200 */
.L_x_467:
[----:B------:R-:W0:Y:S01]  /*b5c0*/  LDCU.64 UR4, c[0x4][0x1a0] ;  /* 0x01003400ff0477ac */ /* 0x000e220008000a00 */
[----:B------:R-:W-:-:S05]  /*b5d0*/  IMAD.SHL.U32 R2, R0, 0x40, RZ ;  /* 0x0000004000027824 */ /* 0x000fca00078e00ff */
[----:B------:R-:W-:-:S04]  /*b5e0*/  LOP3.LUT R2, R2, 0x40, RZ, 0xc0, !PT ;  /* 0x0000004002027812 */ /* 0x000fc800078ec0ff */
[----:B0-----:R-:W-:-:S05]  /*b5f0*/  IADD3 R2, P0, PT, R2, UR4, RZ ;  /* 0x0000000402027c10 */ /* 0x001fca000ff1e0ff */
[----:B------:R-:W-:-:S05]  /*b600*/  IMAD.X R3, RZ, RZ, UR5, P0 ;  /* 0x00000005ff037e24 */ /* 0x000fca00080e06ff */
[----:B------:R-:W2:Y:S04]  /*b610*/  LDG.E.128.CONSTANT R12, desc[UR36][R2.64] ;  /* 0x00000024020c7981 */ /* 0x000ea8000c1e9d00 */
[----:B------:R-:W3:Y:S04]  /*b620*/  LDG.E.128.CONSTANT R20, desc[UR36][R2.64+0x10] ;  /* 0x0000102402147981 */ /* 0x000ee8000c1e9d00 */
[----:B------:R0:W4:Y:S01]  /*b630*/  LDG.E.128.CONSTANT R4, desc[UR36][R2.64+0x20] ;  /* 0x0000202402047981 */ /* 0x000122000c1e9d00 */
[----:B------:R-:W-:Y:S01]  /*b640*/  LOP3.LUT R8, R0, 0x1, RZ, 0xc0, !PT ;  /* 0x0000000100087812 */ /* 0x000fe200078ec0ff */
[----:B------:R-:W-:Y:S01]  /*b650*/  IMAD.MOV.U32 R10, RZ, RZ, 0x20fd8164 ;  /* 0x20fd8164ff0a7424 */ /* 0x000fe200078e00ff */
[----:B------:R-:W-:Y:S01]  /*b660*/  DADD R18, -R16, R36 ;  /* 0x0000000010127229 */ /* 0x000fe20000000124 */
[----:B------:R-:W-:Y:S01]  /*b670*/  IMAD.MOV.U32 R11, RZ, RZ, 0x3da8ff83 ;  /* 0x3da8ff83ff0b7424 */ /* 0x000fe200078e00ff */
[----:B------:R-:W-:Y:S01]  /*b680*/  ISETP.NE.U32.AND P0, PT, R8, 0x1, PT ;  /* 0x000000010800780c */ /* 0x000fe20003f05070 */
[----:B------:R-:W-:Y:S01]  /*b690*/  DMUL R8, R56, R56 ;  /* 0x0000003838087228 */ /* 0x000fe20000000000 */
[----:B------:R-:W-:Y:S02]  /*b6a0*/  BSSY.RECONVERGENT B0, `(.L_x_469) ;  /* 0x000002c000007945 */ /* 0x000fe40003800200 */
[----:B------:R-:W-:-:S02]  /*b6b0*/  FSEL R10, R10, -8.06006814911005101289e+34, !P0 ;  /* 0xf9785eba0a0a7808 */ /* 0x000fc40004000000 */
[----:B------:R-:W-:Y:S01]  /*b6c0*/  FSEL R11, -R11, 0.11223486810922622681, !P0 ;  /* 0x3de5db650b0b7808 */ /* 0x000fe20004000100 */
[----:B------:R-:W-:-:S06]  /*b6d0*/  DADD R30, -RZ, |R18| ;  /* 0x00000000ff1e7229 */ /* 0x000fcc0000000512 */
[----:B------:R-:W0:Y:S04]  /*b6e0*/  MUFU.RSQ64H R29, R31 ;  /* 0x0000001f001d7308 */ /* 0x000e280000001c00 */
[----:B------:R-:W-:-:S05]  /*b6f0*/  VIADD R28, R31, 0xfcb00000 ;  /* 0xfcb000001f1c7836 */ /* 0x000fca0000000000 */
[----:B------:R-:W-:Y:S01]  /*b700*/  ISETP.GE.U32.AND P1, PT, R28, 0x7ca00000, PT ;  /* 0x7ca000001c00780c */ /* 0x000fe20003f26070 */
[----:B0-----:R-:W-:-:S08]  /*b710*/  DMUL R2, R28, R28 ;  /* 0x0000001c1c027228 */ /* 0x001fd00000000000 */
[----:B------:R-:W-:Y:S02]  /*b720*/  DFMA R2, |R18|, -R2, 1 ;  /* 0x3ff000001202742b */ /* 0x000fe40000000a02 */
[----:B--2---:R-:W-:Y:S01]  /*b730*/  DFMA R12, R8, R10, R12 ;  /* 0x0000000a080c722b */ /* 0x004fe2000000000c */
[----:B------:R-:W-:Y:S02]  /*b740*/  IMAD.MOV.U32 R10, RZ, RZ, 0x0 ;  /* 0x00000000ff0a7424 */ /* 0x000fe400078e00ff */
[----:B------:R-:W-:-:S05]  /*b750*/  IMAD.MOV.U32 R11, RZ, RZ, 0x3fd80000 ;  /* 0x3fd80000ff0b7424 */ /* 0x000fca00078e00ff */
[----:B------:R-:W-:Y:S02]  /*b760*/  DFMA R12, R8, R12, R14 ;  /* 0x0000000c080c722b */ /* 0x000fe4000000000e */
[----:B------:R-:W-:Y:S02]  /*b770*/  DFMA R10, R2, R10, 0.5 ;  /* 0x3fe00000020a742b */ /* 0x000fe4000000000a */
[----:B------:R-:W-:-:S04]  /*b780*/  DMUL R2, R28, R2 ;  /* 0x000000021c027228 */ /* 0x000fc80000000000 */
[----:B---3--:R-:W-:-:S04]  /*b790*/  DFMA R12, R8, R12, R20 ;  /* 0x0000000c080c722b */ /* 0x008fc80000000014 */
[----:B------:R-:W-:-:S04]  /*b7a0*/  DFMA R10, R10, R2, R28 ;  /* 0x000000020a0a722b */ /* 0x000fc8000000001c */
[----:B------:R-:W-:-:S08]  /*b7b0*/  DFMA R12, R8, R12, R22 ;  /* 0x0000000c080c722b */ /* 0x000fd00000000016 */
[----:B----4-:R-:W-:Y:S01]  /*b7c0*/  DFMA R4, R8, R12, R4 ;  /* 0x0000000c0804722b */ /* 0x010fe20000000004 */
[----:B------:R-:W-:Y:S02]  /*b7d0*/  VIADD R13, R11, 0xfff00000 ;  /* 0xfff000000b0d7836 */ /* 0x000fe40000000000 */
[----:B------:R-:W-:-:S05]  /*b7e0*/  IMAD.MOV.U32 R12, RZ, RZ, R10 ;  /* 0x000000ffff0c7224 */ /* 0x000fca00078e000a */
[----:B------:R-:W-:-:S08]  /*b7f0*/  DFMA R4, R8, R4, R6 ;  /* 0x000000040804722b */ /* 0x000fd00000000006 */
[----:B------:R-:W-:Y:S02]  /*b800*/  DFMA R56, R4, R56, R56 ;  /* 0x000000380438722b */ /* 0x000fe40000000038 */
[----:B------:R-:W-:Y:S02]  /*b810*/  DFMA R4, R8, R4, 1 ;  /* 0x3ff000000804742b */ /* 0x000fe40000000004 */
[----:B------:R-:W-:-:S08]  /*b820*/  DMUL R8, |R18|, R10 ;  /* 0x0000000a12087228 */ /* 0x000fd00000000200 */
        /* <DEDUP_REMOVED lines=19> */
.L_x_470:
[----:B------:R-:W-:Y:S05]  /*b960*/  BSYNC.RECONVERGENT B0 ;  /* 0x0000000000007941 */ /* 0x000fea0003800200 */
.L_x_469:
        /* <DEDUP_REMOVED lines=25> */
.L_x_472:
[----:B------:R-:W-:Y:S05]  /*bb00*/  BSYNC.RECONVERGENT B0 ;  /* 0x0000000000007941 */ /* 0x000fea0003800200 */
.L_x_471:
        /* <DEDUP_REMOVED lines=11> */
[----:B------:R-:W-:Y:S01]  /*bbc0*/  IMAD.MOV.U32 R7, RZ, RZ, 0x3da8ff83 ;  /* 0x3da8ff83ff077424 */ /* 0x000fe200078e00ff */
[----:B------:R-:W-:Y:S01]  /*bbd0*/  ISETP.NE.U32.AND P0, PT, R4, 0x1, PT ;  /* 0x000000010400780c */ /* 0x000fe20003f05070 */
[----:B------:R-:W-:-:S03]  /*bbe0*/  DMUL R4, R56, R56 ;  /* 0x0000003838047228 */ /* 0x000fc60000000000 */
[----:B------:R-:W-:Y:S02]  /*bbf0*/  FSEL R6, R6, -8.06006814911005101289e+34, !P0 ;  /* 0xf9785eba06067808 */ /* 0x000fe40004000000 */
[----:B------:R-:W-:-:S06]  /*bc00*/  FSEL R7, -R7, 0.11223486810922622681, !P0 ;  /* 0x3de5db6507077808 */ /* 0x000fcc0004000100 */
[C---:B--2---:R-:W-:Y:S01]  /*bc10*/  DFMA R8, R4.reuse, R6, R8 ;  /* 0x000000060408722b */ /* 0x044fe20000000008 */
[----:B------:R-:W0:Y:S07]  /*bc20*/  LDC.64 R6, c[0x0][0x390] ;  /* 0x0000e400ff067b82 */ /* 0x000e2e0000000a00 */
[C---:B------:R-:W-:Y:S01]  /*bc30*/  DFMA R8, R4.reuse, R8, R10 ;  /* 0x000000080408722b */ /* 0x040fe2000000000a */
[----:B------:R-:W1:Y:S07]  /*bc40*/  LDC.64 R10, c[0x0][0x3a0] ;  /* 0x0000e800ff0a7b82 */ /* 0x000e6e0000000a00 */
[----:B---3--:R-:W-:Y:S01]  /*bc50*/  DFMA R8, R4, R8, R12 ;  /* 0x000000080408722b */ /* 0x008fe2000000000c */
[----:B------:R-:W-:-:S07]  /*bc60*/  IMAD.SHL.U32 R13, R24, 0x2, RZ ;  /* 0x00000002180d7824 */ /* 0x000fce00078e00ff */
[----:B------:R-:W-:-:S08]  /*bc70*/  DFMA R8, R4, R8, R14 ;  /* 0x000000080408722b */ /* 0x000fd0000000000e */
[----:B----4-:R-:W-:-:S08]  /*bc80*/  DFMA R8, R4, R8, R20 ;  /* 0x000000080408722b */ /* 0x010fd00000000014 */
[----:B------:R-:W-:-:S08]  /*bc90*/  DFMA R8, R4, R8, R22 ;  /* 0x000000080408722b */ /* 0x000fd00000000016 */
[----:B------:R-:W-:Y:S02]  /*bca0*/  DFMA R56, R8, R56, R56 ;  /* 0x000000380838722b */ /* 0x000fe40000000038 */
[----:B------:R-:W-:Y:S01]  /*bcb0*/  DFMA R4, R4, R8, 1 ;  /* 0x3ff000000404742b */ /* 0x000fe20000000008 */
[----:B------:R-:W2:Y:S09]  /*bcc0*/  LDC.64 R8, c[0x0][0x398] ;  /* 0x0000e600ff087b82 */ /* 0x000eb20000000a00 */
[----:B------:R-:W-:-:S02]  /*bcd0*/  FSEL R4, R4, R56, !P0 ;  /* 0x0000003804047208 */ /* 0x000fc40004000000 */
[----:B------:R-:W-:Y:S02]  /*bce0*/  FSEL R5, R5, R57, !P0 ;  /* 0x0000003905057208 */ /* 0x000fe40004000000 */
[----:B------:R-:W-:-:S04]  /*bcf0*/  LOP3.LUT P0, RZ, R0, 0x2, RZ, 0xc0, !PT ;  /* 0x0000000200ff7812 */ /* 0x000fc8000780c0ff */
[----:B------:R-:W-:-:S10]  /*bd00*/  DADD R2, RZ, -R4 ;  /* 0x00000000ff027229 */ /* 0x000fd40000000804 */
[----:B------:R-:W-:Y:S02]  /*bd10*/  FSEL R2, R4, R2, !P0 ;  /* 0x0000000204027208 */ /* 0x000fe40004000000 */
[----:B------:R-:W-:Y:S01]  /*bd20*/  FSEL R3, R5, R3, !P0 ;  /* 0x0000000305037208 */ /* 0x000fe20004000000 */
[----:B--2---:R-:W-:-:S05]  /*bd30*/  IMAD.WIDE R4, R24, 0x4, R8 ;  /* 0x0000000418047825 */ /* 0x004fca00078e0208 */
[----:B------:R-:W-:Y:S01]  /*bd40*/  DFMA R18, -R36, R2, -R18 ;  /* 0x000000022412722b */ /* 0x000fe20000000912 */
[----:B0-----:R-:W-:-:S04]  /*bd50*/  IMAD.WIDE R2, R24, 0x8, R6 ;  /* 0x0000000818027825 */ /* 0x001fc800078e0206 */
[----:B-1----:R-:W-:Y:S02]  /*bd60*/  IMAD.WIDE R6, R13, 0x8, R10 ;  /* 0x000000080d067825 */ /* 0x002fe400078e020a */
[----:B------:R-:W-:Y:S04]  /*bd70*/  STG.E.64 desc[UR36][R2.64], R18 ;  /* 0x0000001202007986 */ /* 0x000fe8000c101b24 */
[----:B------:R-:W-:Y:S04]  /*bd80*/  STG.E desc[UR36][R4.64], R24 ;  /* 0x0000001804007986 */ /* 0x000fe8000c101924 */
[----:B------:R-:W-:Y:S04]  /*bd90*/  STG.E.64 desc[UR36][R6.64], R36 ;  /* 0x0000002406007986 */ /* 0x000fe8000c101b24 */
[----:B------:R-:W-:Y:S01]  /*bda0*/  STG.E.64 desc[UR36][R6.64+0x8], R26 ;  /* 0x0000081a06007986 */ /* 0x000fe2000c101b24 */
[----:B------:R-:W-:Y:S05]  /*bdb0*/  EXIT ;  /* 0x000000000000794d */ /* 0x000fea0003800000 */
        .weak           $__internal_4_$__cuda_sm20_dblrcp_rn_slowpath_v3
        .type           $__internal_4_$__cuda_sm20_dblrcp_rn_slowpath_v3,@function
        .size           $__internal_4_$__cuda_sm20_dblrcp_rn_slowpath_v3,($__internal_5_$__cuda_sm20_div_rn_f64_full - $__internal_4_$__cuda_sm20_dblrcp_rn_slowpath_v3)
$__internal_4_$__cuda_sm20_dblrcp_rn_slowpath_v3:
        /* <DEDUP_REMOVED lines=15> */
[----:B------:R-:W0:Y:S01]  /*beb0*/  MUFU.RCP64H R13, R11 ;  /* 0x0000000b000d7308 */ /* 0x000e220000001800 */
[----:B------:R-:W-:-:S06]  /*bec0*/  IMAD.MOV.U32 R12, RZ, RZ, R3 ;  /* 0x000000ffff0c7224 */ /* 0x000fcc00078e0003 */
        /* <DEDUP_REMOVED lines=10> */
.L_x_476:
        /* <DEDUP_REMOVED lines=10> */
.L_x_474:
[----:B------:R-:W-:Y:S01]  /*c010*/  LOP3.LUT R11, R21, 0x80000, RZ, 0xfc, !PT ;  /* 0x00080000150b7812 */ /* 0x000fe200078efcff */
[----:B------:R-:W-:-:S07]  /*c020*/  IMAD.MOV.U32 R10, RZ, RZ, R20 ;  /* 0x000000ffff0a7224 */ /* 0x000fce00078e0014 */
.L_x_475:
[----:B------:R-:W-:Y:S05]  /*c030*/  BSYNC.RECONVERGENT B2 ;  /* 0x0000000000027941 */ /* 0x000fea0003800200 */
.L_x_473:
[----:B------:R-:W-:Y:S02]  /*c040*/  IMAD.MOV.U32 R20, RZ, RZ, R10 ;  /* 0x000000ffff147224 */ /* 0x000fe400078e000a */
[----:B------:R-:W-:Y:S02]  /*c050*/  IMAD.MOV.U32 R21, RZ, RZ, R11 ;  /* 0x000000ffff157224 */ /* 0x000fe400078e000b */
[----:B------:R-:W-:Y:S02]  /*c060*/  IMAD.MOV.U32 R10, RZ, RZ, R0 ;  /* 0x000000ffff0a7224 */ /* 0x000fe400078e0000 */
[----:B------:R-:W-:-:S04]  /*c070*/  IMAD.MOV.U32 R11, RZ, RZ, 0x0 ;  /* 0x00000000ff0b7424 */ /* 0x000fc800078e00ff */
[----:B------:R-:W-:Y:S05]  /*c080*/  RET.REL.NODEC R10 `(_Z14optimizeKernelIN4util9EggholderILi2EEELi2ELj256EEvddPdPiS3_S3_iib) ;  /* 0xffffff3c0adc7950 */ /* 0x000fea0003c3ffff */
        .weak           $__internal_5_$__cuda_sm20_div_rn_f64_full
        .type           $__internal_5_$__cuda_sm20_div_rn_f64_full,@function
        .size           $__internal_5_$__cuda_sm20_div_rn_f64_full,($__internal_6_$__cuda_sm20_dsqrt_rn_f64_mediumpath_v1 - $__internal_5_$__cuda_sm20_div_rn_f64_full)
$__internal_5_$__cuda_sm20_div_rn_f64_full:
[C---:B------:R-:W-:Y:S01]  /*c090*/  FSETP.GEU.AND P5, PT, |R43|.reuse, 1.469367938527859385e-39, PT ;  /* 0x001000002b00780b */ /* 0x040fe20003fae200 */
[----:B------:R-:W-:Y:S01]  /*c0a0*/  IMAD.MOV.U32 R54, RZ, RZ, 0x1 ;  /* 0x00000001ff367424 */ /* 0x000fe200078e00ff */
[----:B------:R-:W-:Y:S01]  /*c0b0*/  LOP3.LUT R40, R43, 0x800fffff, RZ, 0xc0, !PT ;  /* 0x800fffff2b287812 */ /* 0x000fe200078ec0ff */
[----:B------:R-:W-:Y:S01]  /*c0c0*/  BSSY.RECONVERGENT B1, `(.L_x_477) ;  /* 0x0000056000017945 */ /* 0x000fe20003800200 */
[C---:B------:R-:W-:Y:S02]  /*c0d0*/  FSETP.GEU.AND P6, PT, |R45|.reuse, 1.469367938527859385e-39, PT ;  /* 0x001000002d00780b */ /* 0x040fe40003fce200 */
[----:B------:R-:W-:Y:S01]  /*c0e0*/  LOP3.LUT R41, R40, 0x3ff00000, RZ, 0xfc, !PT ;  /* 0x3ff0000028297812 */ /* 0x000fe200078efcff */
[----:B------:R-:W-:Y:S01]  /*c0f0*/  IMAD.MOV.U32 R40, RZ, RZ, R42 ;  /* 0x000000ffff287224 */ /* 0x000fe200078e002a */
[----:B------:R-:W-:Y:S02]  /*c100*/  LOP3.LUT R3, R45, 0x7ff00000, RZ, 0xc0, !PT ;  /* 0x7ff000002d037812 */ /* 0x000fe400078ec0ff */
[----:B------:R-:W-:-:S02]  /*c110*/  P2R R5, PR, RZ, 0x1 ;  /* 0x00000001ff057803 */ /* 0x000fc40000000000 */
[----:B------:R-:W-:Y:S01]  /*c120*/  LOP3.LUT R6, R43, 0x7ff00000, RZ, 0xc0, !PT ;  /* 0x7ff000002b067812 */ /* 0x000fe200078ec0ff */
[----:B------:R-:W-:-:S04]  /*c130*/  @!P5 DMUL R40, R42, 8.98846567431157953865e+307 ;  /* 0x7fe000002a28d828 */ /* 0x000fc80000000000 */
[----:B------:R-:W-:Y:S01]  /*c140*/  @!P6 LOP3.LUT R4, R43, 0x7ff00000, RZ, 0xc0, !PT ;  /* 0x7ff000002b04e812 */ /* 0x000fe200078ec0ff */
[----:B------:R-:W-:Y:S01]  /*c150*/  @!P6 IMAD.MOV.U32 R64, RZ, RZ, RZ ;  /* 0x000000ffff40e224 */ /* 0x000fe200078e00ff */
[----:B------:R-:W0:Y:S02]  /*c160*/  MUFU.RCP64H R55, R41 ;  /* 0x0000002900377308 */ /* 0x000e240000001800 */
[----:B------:R-:W-:Y:S01]  /*c170*/  @!P6 ISETP.GE.U32.AND P0, PT, R3, R4, PT ;  /* 0x000000040300e20c */ /* 0x000fe20003f06070 */
[----:B------:R-:W-:-:S05]  /*c180*/  IMAD.MOV.U32 R4, RZ, RZ, 0x1ca00000 ;  /* 0x1ca00000ff047424 */ /* 0x000fca00078e00ff */
[----:B------:R-:W-:Y:S02]  /*c190*/  @!P6 SEL R25, R4, 0x63400000, !P0 ;  /* 0x634000000419e807 */ /* 0x000fe40004000000 */
[----:B------:R-:W-:Y:S02]  /*c1a0*/  ISETP.GE.U32.AND P0, PT, R3, R6, PT ;  /* 0x000000060300720c */ /* 0x000fe40003f06070 */
[----:B------:R-:W-:Y:S01]  /*c1b0*/  @!P5 LOP3.LUT R6, R41, 0x7ff00000, RZ, 0xc0, !PT ;  /* 0x7ff000002906d812 */ /* 0x000fe200078ec0ff */
[----:B0-----:R-:W-:-:S08]  /*c1c0*/  DFMA R56, R54, -R40, 1 ;  /* 0x3ff000003638742b */ /* 0x001fd00000000828 */
[----:B------:R-:W-:-:S08]  /*c1d0*/  DFMA R56, R56, R56, R56 ;  /* 0x000000383838722b */ /* 0x000fd00000000038 */
[----:B------:R-:W-:Y:S01]  /*c1e0*/  DFMA R56, R54, R56, R54 ;  /* 0x000000383638722b */ /* 0x000fe20000000036 */
[----:B------:R-:W-:Y:S01]  /*c1f0*/  SEL R55, R4, 0x63400000, !P0 ;  /* 0x6340000004377807 */ /* 0x000fe20004000000 */
[----:B------:R-:W-:Y:S01]  /*c200*/  IMAD.MOV.U32 R54, RZ, RZ, R44 ;  /* 0x000000ffff367224 */ /* 0x000fe200078e002c */
[----:B------:R-:W-:Y:S02]  /*c210*/  ISETP.NE.AND P0, PT, R5, RZ, PT ;  /* 0x000000ff0500720c */ /* 0x000fe40003f05270 */
[--C-:B------:R-:W-:Y:S02]  /*c220*/  @!P6 LOP3.LUT R5, R25, 0x80000000, R45.reuse, 0xf8, !PT ;  /* 0x800000001905e812 */ /* 0x100fe400078ef82d */
[----:B------:R-:W-:Y:S02]  /*c230*/  LOP3.LUT R55, R55, 0x800fffff, R45, 0xf8, !PT ;  /* 0x800fffff37377812 */ /* 0x000fe400078ef82d */
[----:B------:R-:W-:Y:S01]  /*c240*/  @!P6 LOP3.LUT R65, R5, 0x100000, RZ, 0xfc, !PT ;  /* 0x001000000541e812 */ /* 0x000fe200078efcff */
[----:B------:R-:W-:-:S05]  /*c250*/  IMAD.MOV.U32 R5, RZ, RZ, R3 ;  /* 0x000000ffff057224 */ /* 0x000fca00078e0003 */
[----:B------:R-:W-:Y:S02]  /*c260*/  @!P6 DFMA R54, R54, 2, -R64 ;  /* 0x400000003636e82b */ /* 0x000fe40000000840 */
[----:B------:R-:W-:-:S08]  /*c270*/  DFMA R64, R56, -R40, 1 ;  /* 0x3ff000003840742b */ /* 0x000fd00000000828 */
[----:B------:R-:W-:Y:S01]  /*c280*/  @!P6 LOP3.LUT R5, R55, 0x7ff00000, RZ, 0xc0, !PT ;  /* 0x7ff000003705e812 */ /* 0x000fe200078ec0ff */
[----:B------:R-:W-:-:S04]  /*c290*/  DFMA R56, R56, R64, R56 ;  /* 0x000000403838722b */ /* 0x000fc80000000038 */
[----:B------:R-:W-:-:S04]  /*c2a0*/  VIADD R25, R5, 0xffffffff ;  /* 0xffffffff05197836 */ /* 0x000fc80000000000 */
[----:B------:R-:W-:Y:S01]  /*c2b0*/  DMUL R64, R56, R54 ;  /* 0x0000003638407228 */ /* 0x000fe20000000000 */
[----:B------:R-:W-:Y:S01]  /*c2c0*/  ISETP.GT.U32.AND P5, PT, R25, 0x7feffffe, PT ;  /* 0x7feffffe1900780c */ /* 0x000fe20003fa4070 */
[----:B------:R-:W-:-:S05]  /*c2d0*/  VIADD R25, R6, 0xffffffff ;  /* 0xffffffff06197836 */ /* 0x000fca0000000000 */
[----:B------:R-:W-:Y:S01]  /*c2e0*/  ISETP.GT.U32.OR P5, PT, R25, 0x7feffffe, P5 ;  /* 0x7feffffe1900780c */ /* 0x000fe20002fa4470 */
[----:B------:R-:W-:-:S08]  /*c2f0*/  DFMA R66, R64, -R40, R54 ;  /* 0x800000284042722b */ /* 0x000fd00000000036 */
[----:B------:R-:W-:-:S04]  /*c300*/  DFMA R56, R56, R66, R64 ;  /* 0x000000423838722b */ /* 0x000fc80000000040 */
[----:B------:R-:W-:Y:S07]  /*c310*/  @P5 BRA `(.L_x_478) ;  /* 0x00000000006c5947 */ /* 0x000fee0003800000 */
[----:B------:R-:W-:-:S04]  /*c320*/  LOP3.LUT R6, R43, 0x7ff00000, RZ, 0xc0, !PT ;  /* 0x7ff000002b067812 */ /* 0x000fc800078ec0ff */
[CC--:B------:R-:W-:Y:S02]  /*c330*/  VIADDMNMX R5, R3.reuse, -R6.reuse, 0xb9600000, !PT ;  /* 0xb960000003057446 */ /* 0x0c0fe40007800906 */
[----:B------:R-:W-:Y:S02]  /*c340*/  ISETP.GE.U32.AND P5, PT, R3, R6, PT ;  /* 0x000000060300720c */ /* 0x000fe40003fa6070 */
[----:B------:R-:W-:Y:S02]  /*c350*/  VIMNMX R3, PT, PT, R5, 0x46a00000, PT ;  /* 0x46a0000005037848 */ /* 0x000fe40003fe0100 */
[----:B------:R-:W-:-:S05]  /*c360*/  SEL R4, R4, 0x63400000, !P5 ;  /* 0x6340000004047807 */ /* 0x000fca0006800000 */
[----:B------:R-:W-:Y:S02]  /*c370*/  IMAD.IADD R3, R3, 0x1, -R4 ;  /* 0x0000000103037824 */ /* 0x000fe400078e0a04 */
[----:B------:R-:W-:Y:S02]  /*c380*/  IMAD.MOV.U32 R4, RZ, RZ, RZ ;  /* 0x000000ffff047224 */ /* 0x000fe400078e00ff */
[----:B------:R-:W-:-:S06]  /*c390*/  VIADD R5, R3, 0x7fe00000 ;  /* 0x7fe0000003057836 */ /* 0x000fcc0000000000 */
[----:B------:R-:W-:-:S10]  /*c3a0*/  DMUL R64, R56, R4 ;  /* 0x0000000438407228 */ /* 0x000fd40000000000 */
[----:B------:R-:W-:-:S13]  /*c3b0*/  FSETP.GTU.AND P5, PT, |R65|, 1.469367938527859385e-39, PT ;  /* 0x001000004100780b */ /* 0x000fda0003fac200 */
[----:B------:R-:W-:Y:S05]  /*c3c0*/  @P5 BRA `(.L_x_479) ;  /* 0x0000000000945947 */ /* 0x000fea0003800000 */
[----:B------:R-:W-:-:S06]  /*c3d0*/  DFMA R40, R56, -R40, R54 ;  /* 0x800000283828722b */ /* 0x000fcc0000000036 */
[----:B------:R-:W-:-:S04]  /*c3e0*/  IMAD.MOV.U32 R40, RZ, RZ, RZ ;  /* 0x000000ffff287224 */ /* 0x000fc800078e00ff */
[C---:B------:R-:W-:Y:S02]  /*c3f0*/  FSETP.NEU.AND P5, PT, R41.reuse, RZ, PT ;  /* 0x000000ff2900720b */ /* 0x040fe40003fad000 */
[----:B------:R-:W-:-:S04]  /*c400*/  LOP3.LUT R42, R41, 0x80000000, R43, 0x48, !PT ;  /* 0x80000000292a7812 */ /* 0x000fc800078e482b */
[----:B------:R-:W-:-:S07]  /*c410*/  LOP3.LUT R41, R42, R5, RZ, 0xfc, !PT ;  /* 0x000000052a297212 */ /* 0x000fce00078efcff */
[----:B------:R-:W-:Y:S05]  /*c420*/  @!P5 BRA `(.L_x_479) ;  /* 0x00000000007cd947 */ /* 0x000fea0003800000 */
[----:B------:R-:W-:Y:S01]  /*c430*/  IMAD.MOV R5, RZ, RZ, -R3 ;  /* 0x000000ffff057224 */ /* 0x000fe200078e0a03 */
[----:B------:R-:W-:Y:S01]  /*c440*/  IADD3 R3, PT, PT, -R3, -0x43300000, RZ ;  /* 0xbcd0000003037810 */ /* 0x000fe20007ffe1ff */
[----:B------:R-:W-:-:S06]  /*c450*/  IMAD.MOV.U32 R4, RZ, RZ, RZ ;  /* 0x000000ffff047224 */ /* 0x000fcc00078e00ff */
[----:B------:R-:W-:Y:S02]  /*c460*/  DFMA R4, R64, -R4, R56 ;  /* 0x800000044004722b */ /* 0x000fe40000000038 */
[----:B------:R-:W-:-:S08]  /*c470*/  DMUL.RP R56, R56, R40 ;  /* 0x0000002838387228 */ /* 0x000fd00000008000 */
[----:B------:R-:W-:Y:S02]  /*c480*/  FSETP.NEU.AND P5, PT, |R5|, R3, PT ;  /* 0x000000030500720b */ /* 0x000fe40003fad200 */
[----:B------:R-:W-:Y:S02]  /*c490*/  LOP3.LUT R3, R57, R42, RZ, 0x3c, !PT ;  /* 0x0000002a39037212 */ /* 0x000fe400078e3cff */
[----:B------:R-:W-:Y:S02]  /*c4a0*/  FSEL R64, R56, R64, !P5 ;  /* 0x0000004038407208 */ /* 0x000fe40006800000 */
[----:B------:R-:W-:Y:S01]  /*c4b0*/  FSEL R65, R3, R65, !P5 ;  /* 0x0000004103417208 */ /* 0x000fe20006800000 */
[----:B------:R-:W-:Y:S06]  /*c4c0*/  BRA `(.L_x_479) ;  /* 0x0000000000547947 */ /* 0x000fec0003800000 */
.L_x_478:
[----:B------:R-:W-:-:S14]  /*c4d0*/  DSETP.NAN.AND P5, PT, R44, R44, PT ;  /* 0x0000002c2c00722a */ /* 0x000fdc0003fa8000 */
[----:B------:R-:W-:Y:S05]  /*c4e0*/  @P5 BRA `(.L_x_480) ;  /* 0x0000000000445947 */ /* 0x000fea0003800000 */
[----:B------:R-:W-:-:S14]  /*c4f0*/  DSETP.NAN.AND P5, PT, R42, R42, PT ;  /* 0x0000002a2a00722a */ /* 0x000fdc0003fa8000 */
[----:B------:R-:W-:Y:S05]  /*c500*/  @P5 BRA `(.L_x_481) ;  /* 0x0000000000305947 */ /* 0x000fea0003800000 */
[----:B------:R-:W-:Y:S01]  /*c510*/  ISETP.NE.AND P5, PT, R5, R6, PT ;  /* 0x000000060500720c */ /* 0x000fe20003fa5270 */
[----:B------:R-:W-:Y:S02]  /*c520*/  IMAD.MOV.U32 R64, RZ, RZ, 0x0 ;  /* 0x00000000ff407424 */ /* 0x000fe400078e00ff */
[----:B------:R-:W-:-:S10]  /*c530*/  IMAD.MOV.U32 R65, RZ, RZ, -0x80000 ;  /* 0xfff80000ff417424 */ /* 0x000fd400078e00ff */
[----:B------:R-:W-:Y:S05]  /*c540*/  @!P5 BRA `(.L_x_479) ;  /* 0x000000000034d947 */ /* 0x000fea0003800000 */
[----:B------:R-:W-:Y:S02]  /*c550*/  ISETP.NE.AND P5, PT, R5, 0x7ff00000, PT ;  /* 0x7ff000000500780c */ /* 0x000fe40003fa5270 */
[----:B------:R-:W-:Y:S02]  /*c560*/  LOP3.LUT R65, R45, 0x80000000, R43, 0x48, !PT ;  /* 0x800000002d417812 */ /* 0x000fe400078e482b */
[----:B------:R-:W-:-:S13]  /*c570*/  ISETP.EQ.OR P5, PT, R6, RZ, !P5 ;  /* 0x000000ff0600720c */ /* 0x000fda0006fa2670 */
[----:B------:R-:W-:Y:S01]  /*c580*/  @P5 LOP3.LUT R3, R65, 0x7ff00000, RZ, 0xfc, !PT ;  /* 0x7ff0000041035812 */ /* 0x000fe200078efcff */
[----:B------:R-:W-:Y:S02]  /*c590*/  @!P5 IMAD.MOV.U32 R64, RZ, RZ, RZ ;  /* 0x000000ffff40d224 */ /* 0x000fe400078e00ff */
[----:B------:R-:W-:Y:S02]  /*c5a0*/  @P5 IMAD.MOV.U32 R64, RZ, RZ, RZ ;  /* 0x000000ffff405224 */ /* 0x000fe400078e00ff */
[----:B------:R-:W-:Y:S01]  /*c5b0*/  @P5 IMAD.MOV.U32 R65, RZ, RZ, R3 ;  /* 0x000000ffff415224 */ /* 0x000fe200078e0003 */
[----:B------:R-:W-:Y:S06]  /*c5c0*/  BRA `(.L_x_479) ;  /* 0x0000000000147947 */ /* 0x000fec0003800000 */
.L_x_481:
[----:B------:R-:W-:Y:S01]  /*c5d0*/  LOP3.LUT R65, R43, 0x80000, RZ, 0xfc, !PT ;  /* 0x000800002b417812 */ /* 0x000fe200078efcff */
[----:B------:R-:W-:Y:S01]  /*c5e0*/  IMAD.MOV.U32 R64, RZ, RZ, R42 ;  /* 0x000000ffff407224 */ /* 0x000fe200078e002a */
[----:B------:R-:W-:Y:S06]  /*c5f0*/  BRA `(.L_x_479) ;  /* 0x0000000000087947 */ /* 0x000fec0003800000 */
.L_x_480:
[----:B------:R-:W-:Y:S01]  /*c600*/  LOP3.LUT R65, R45, 0x80000, RZ, 0xfc, !PT ;  /* 0x000800002d417812 */ /* 0x000fe200078efcff */
[----:B------:R-:W-:-:S07]  /*c610*/  IMAD.MOV.U32 R64, RZ, RZ, R44 ;  /* 0x000000ffff407224 */ /* 0x000fce00078e002c */
.L_x_479:
[----:B------:R-:W-:Y:S05]  /*c620*/  BSYNC.RECONVERGENT B1 ;  /* 0x0000000000017941 */ /* 0x000fea0003800200 */
.L_x_477:
[----:B------:R-:W-:Y:S02]  /*c630*/  IMAD.MOV.U32 R4, RZ, RZ, R0 ;  /* 0x000000ffff047224 */ /* 0x000fe400078e0000 */
[----:B------:R-:W-:-:S04]  /*c640*/  IMAD.MOV.U32 R5, RZ, RZ, 0x0 ;  /* 0x00000000ff057424 */ /* 0x000fc800078e00ff */
[----:B------:R-:W-:Y:S05]  /*c650*/  RET.REL.NODEC R4 `(_Z14optimizeKernelIN4util9EggholderILi2EEELi2ELj256EEvddPdPiS3_S3_iib) ;  /* 0xffffff3804687950 */ /* 0x000fea0003c3ffff */
        .weak           $__internal_6_$__cuda_sm20_dsqrt_rn_f64_mediumpath_v1
        .type           $__internal_6_$__cuda_sm20_dsqrt_rn_f64_mediumpath_v1,@function
        .size           $__internal_6_$__cuda_sm20_dsqrt_rn_f64_mediumpath_v1,($__internal_7_$__cuda_sm20_sqrt_rn_f32_slowpath - $__internal_6_$__cuda_sm20_dsqrt_rn_f64_mediumpath_v1)
$__internal_6_$__cuda_sm20_dsqrt_rn_f64_mediumpath_v1:
[----:B------:R-:W-:Y:S01]  /*c660*/  ISETP.GE.U32.AND P0, PT, R12, -0x3400000, PT ;  /* 0xfcc000000c00780c */ /* 0x000fe20003f06070 */
[----:B------:R-:W-:Y:S01]  /*c670*/  BSSY.RECONVERGENT B2, `(.L_x_482) ;  /* 0x0000024000027945 */ /* 0x000fe20003800200 */
[----:B------:R-:W-:-:S11]  /*c680*/  IMAD.MOV.U32 R12, RZ, RZ, R0 ;  /* 0x000000ffff0c7224 */ /* 0x000fd600078e0000 */
        /* <DEDUP_REMOVED lines=9> */
.L_x_483:
        /* <DEDUP_REMOVED lines=9> */
[----:B------:R-:W-:Y:S02]  /*c7b0*/  IMAD.MOV.U32 R6, RZ, RZ, RZ ;  /* 0x000000ffff067224 */ /* 0x000fe400078e00ff */
[----:B------:R-:W-:Y:S02]  /*c7c0*/  IMAD.MOV.U32 R12, RZ, RZ, 0x0 ;  /* 0x00000000ff0c7424 */ /* 0x000fe400078e00ff */
[----:B------:R-:W-:Y:S01]  /*c7d0*/  IMAD.MOV.U32 R13, RZ, RZ, 0x3fd80000 ;  /* 0x3fd80000ff0d7424 */ /* 0x000fe200078e00ff */
[----:B------:R-:W0:Y:S02]  /*c7e0*/  MUFU.RSQ64H R7, R11 ;  /* 0x0000000b00077308 */ /* 0x000e240000001c00 */
        /* <DEDUP_REMOVED lines=11> */
.L_x_485:
[----:B------:R-:W-:-:S11]  /*c8a0*/  DADD R6, R10, R10 ;  /* 0x000000000a067229 */ /* 0x000fd6000000000a */
.L_x_484:
[----:B------:R-:W-:Y:S05]  /*c8b0*/  BSYNC.RECONVERGENT B2 ;  /* 0x0000000000027941 */ /* 0x000fea0003800200 */
.L_x_482:
[----:B------:R-:W-:-:S04]  /*c8c0*/  IMAD.MOV.U32 R5, RZ, RZ, 0x0 ;  /* 0x00000000ff057424 */ /* 0x000fc800078e00ff */
[----:B------:R-:W-:Y:S05]  /*c8d0*/  RET.REL.NODEC R4 `(_Z14optimizeKernelIN4util9EggholderILi2EEELi2ELj256EEvddPdPiS3_S3_iib) ;  /* 0xffffff3404c87950 */ /* 0x000fea0003c3ffff */
        .weak           $__internal_7_$__cuda_sm20_sqrt_rn_f32_slowpath
        .type           $__internal_7_$__cuda_sm20_sqrt_rn_f32_slowpath,@function
        .size           $__internal_7_$__cuda_sm20_sqrt_rn_f32_slowpath,($_Z14optimizeKernelIN4util9EggholderILi2EEELi2ELj256EEvddPdPiS3_S3_iib$__internal_trig_reduction_slowpathd - $__internal_7_$__cuda_sm20_sqrt_rn_f32_slowpath)
$__internal_7_$__cuda_sm20_sqrt_rn_f32_slowpath:
[----:B------:R-:W-:-:S13]  /*c8e0*/  LOP3.LUT P4, RZ, R0, 0x7fffffff, RZ, 0xc0, !PT ;  /* 0x7fffffff00ff7812 */ /* 0x000fda000788c0ff */
[----:B------:R-:W-:Y:S01]  /*c8f0*/  @!P4 IMAD.MOV.U32 R3, RZ, RZ, R0 ;  /* 0x000000ffff03c224 */ /* 0x000fe200078e0000 */
[----:B------:R-:W-:Y:S06]  /*c900*/  @!P4 BRA `(.L_x_486) ;  /* 0x000000000040c947 */ /* 0x000fec0003800000 */
[----:B------:R-:W-:-:S13]  /*c910*/  FSETP.GEU.FTZ.AND P4, PT, R0, RZ, PT ;  /* 0x000000ff0000720b */ /* 0x000fda0003f9e000 */
[----:B------:R-:W-:Y:S01]  /*c920*/  @!P4 IMAD.MOV.U32 R3, RZ, RZ, 0x7fffffff ;  /* 0x7fffffffff03c424 */ /* 0x000fe200078e00ff */
[----:B------:R-:W-:Y:S06]  /*c930*/  @!P4 BRA `(.L_x_486) ;  /* 0x000000000034c947 */ /* 0x000fec0003800000 */
[----:B------:R-:W-:-:S13]  /*c940*/  FSETP.GTU.FTZ.AND P4, PT, |R0|, +INF , PT ;  /* 0x7f8000000000780b */ /* 0x000fda0003f9c200 */
[----:B------:R-:W-:Y:S01]  /*c950*/  @P4 FADD.FTZ R3, R0, 1 ;  /* 0x3f80000000034421 */ /* 0x000fe20000010000 */
[----:B------:R-:W-:Y:S06]  /*c960*/  @P4 BRA `(.L_x_486) ;  /* 0x0000000000284947 */ /* 0x000fec0003800000 */
[----:B------:R-:W-:-:S13]  /*c970*/  FSETP.NEU.FTZ.AND P4, PT, |R0|, +INF , PT ;  /* 0x7f8000000000780b */ /* 0x000fda0003f9d200 */
[----:B------:R-:W-:-:S04]  /*c980*/  @P4 FFMA R4, R0, 1.84467440737095516160e+19, RZ ;  /* 0x5f80000000044823 */ /* 0x000fc800000000ff */
[----:B------:R-:W0:Y:S02]  /*c990*/  @P4 MUFU.RSQ R3, R4 ;  /* 0x0000000400034308 */ /* 0x000e240000001400 */
[----:B0-----:R-:W-:Y:S01]  /*c9a0*/  @P4 FMUL.FTZ R5, R4, R3 ;  /* 0x0000000304054220 */ /* 0x001fe20000410000 */
[----:B------:R-:W-:Y:S01]  /*c9b0*/  @P4 FMUL.FTZ R14, R3, 0.5 ;  /* 0x3f000000030e4820 */ /* 0x000fe20000410000 */
[----:B------:R-:W-:Y:S02]  /*c9c0*/  @!P4 IMAD.MOV.U32 R3, RZ, RZ, R0 ;  /* 0x000000ffff03c224 */ /* 0x000fe400078e0000 */
[----:B------:R-:W-:-:S04]  /*c9d0*/  @P4 FADD.FTZ R6, -R5, -RZ ;  /* 0x800000ff05064221 */ /* 0x000fc80000010100 */
[----:B------:R-:W-:-:S04]  /*c9e0*/  @P4 FFMA R6, R5, R6, R4 ;  /* 0x0000000605064223 */ /* 0x000fc80000000004 */
[----:B------:R-:W-:-:S04]  /*c9f0*/  @P4 FFMA R6, R6, R14, R5 ;  /* 0x0000000e06064223 */ /* 0x000fc80000000005 */
[----:B------:R-:W-:-:S07]  /*ca00*/  @P4 FMUL.FTZ R3, R6, 2.3283064365386962891e-10 ;  /* 0x2f80000006034820 */ /* 0x000fce0000410000 */
.L_x_486:
[----:B------:R-:W-:Y:S02]  /*ca10*/  IMAD.MOV.U32 R4, RZ, RZ, R15 ;  /* 0x000000ffff047224 */ /* 0x000fe400078e000f */
[----:B------:R-:W-:-:S04]  /*ca20*/  IMAD.MOV.U32 R5, RZ, RZ, 0x0 ;  /* 0x00000000ff057424 */ /* 0x000fc800078e00ff */
[----:B------:R-:W-:Y:S05]  /*ca30*/  RET.REL.NODEC R4 `(_Z14optimizeKernelIN4util9EggholderILi2EEELi2ELj256EEvddPdPiS3_S3_iib) ;  /* 0xffffff3404707950 */ /* 0x000fea0003c3ffff */
        .type           $_Z14optimizeKernelIN4util9EggholderILi2EEELi2ELj256EEvddPdPiS3_S3_iib$__internal_trig_reduction_slowpathd,@function
        .size           $_Z14optimizeKernelIN4util9EggholderILi2EEELi2ELj256EEvddPdPiS3_S3_iib$__internal_trig_reduction_slowpathd,(.L_x_1700 - $_Z14optimizeKernelIN4util9EggholderILi2EEELi2ELj256EEvddPdPiS3_S3_iib$__internal_trig_reduction_slowpathd)
$_Z14optimizeKernelIN4util9EggholderILi2EEELi2ELj256EEvddPdPiS3_S3_iib$__internal_trig_reduction_slowpathd:
[--C-:B------:R-:W-:Y:S01]  /*ca40*/  SHF.R.U32.HI R0, RZ, 0x14, R25.reuse ;  /* 0x00000014ff007819 */ /* 0x100fe20000011619 */
[----:B------:R-:W-:Y:S02]  /*ca50*/  IMAD.MOV.U32 R56, RZ, RZ, R6 ;  /* 0x000000ffff387224 */ /* 0x000fe400078e0006 */
[----:B------:R-:W-:Y:S01]  /*ca60*/  IMAD.MOV.U32 R57, RZ, RZ, R25 ;  /* 0x000000ffff397224 */ /* 0x000fe200078e0019 */
[----:B------:R-:W-:Y:S01]  /*ca70*/  LOP3.LUT R4, R0, 0x7ff, RZ, 0xc0, !PT ;  /* 0x000007ff00047812 */ /* 0x000fe200078ec0ff */
[----:B------:R-:W-:-:S03]  /*ca80*/  IMAD.MOV.U32 R6, RZ, RZ, RZ ;  /* 0x000000ffff067224 */ /* 0x000fc600078e00ff */
[----:B------:R-:W-:-:S13]  /*ca90*/  ISETP.NE.AND P0, PT, R4, 0x7ff, PT ;  /* 0x000007ff0400780c */ /* 0x000fda0003f05270 */
[----:B------:R-:W-:Y:S05]  /*caa0*/  @!P0 BRA `(.L_x_487) ;  /* 0x00000008004c8947 */ /* 0x000fea0003800000 */
[----:B------:R-:W-:Y:S01]  /*cab0*/  VIADD R4, R4, 0xfffffc00 ;  /* 0xfffffc0004047836 */ /* 0x000fe20000000000 */
[----:B------:R-:W-:Y:S01]  /*cac0*/  BSSY.RECONVERGENT B2, `(.L_x_488) ;  /* 0x0000030000027945 */ /* 0x000fe20003800200 */
[----:B------:R-:W-:Y:S01]  /*cad0*/  VIADD R9, R1, 0x50 ;  /* 0x0000005001097836 */ /* 0x000fe20000000000 */
[----:B------:R-:W-:Y:S02]  /*cae0*/  CS2R R52, SRZ ;  /* 0x0000000000347805 */ /* 0x000fe4000001ff00 */
[----:B------:R-:W-:Y:S02]  /*caf0*/  SHF.R.U32.HI R3, RZ, 0x6, R4 ;  /* 0x00000006ff037819 */ /* 0x000fe40000011604 */
[----:B------:R-:W-:Y:S02]  /*cb00*/  ISETP.GE.U32.AND P0, PT, R4, 0x80, PT ;  /* 0x000000800400780c */ /* 0x000fe40003f06070 */
[C---:B------:R-:W-:Y:S02]  /*cb10*/  IADD3 R8, PT, PT, -R3.reuse, 0x13, RZ ;  /* 0x0000001303087810 */ /* 0x040fe40007ffe1ff */
[----:B------:R-:W-:-:S02]  /*cb20*/  IADD3 R15, PT, PT, -R3, 0xf, RZ ;  /* 0x0000000f030f7810 */ /* 0x000fc40007ffe1ff */
[----:B------:R-:W-:-:S04]  /*cb30*/  SEL R8, R8, 0x12, P0 ;  /* 0x0000001208087807 */ /* 0x000fc80000000000 */
[----:B------:R-:W-:-:S13]  /*cb40*/  ISETP.GE.AND P0, PT, R15, R8, PT ;  /* 0x000000080f00720c */ /* 0x000fda0003f06270 */
[----:B------:R-:W-:Y:S05]  /*cb50*/  @P0 BRA `(.L_x_489) ;  /* 0x0000000000980947 */ /* 0x000fea0003800000 */
[----:B------:R-:W0:Y:S01]  /*cb60*/  LDC.64 R6, c[0x0][0x358] ;  /* 0x0000d600ff067b82 */ /* 0x000e220000000a00 */
[C---:B------:R-:W-:Y:S01]  /*cb70*/  SHF.L.U64.HI R13, R56.reuse, 0xb, R57 ;  /* 0x0000000b380d7819 */ /* 0x040fe20000010239 */
[----:B------:R-:W-:Y:S01]  /*cb80*/  BSSY.RECONVERGENT B3, `(.L_x_490) ;  /* 0x0000022000037945 */ /* 0x000fe20003800200 */
[----:B------:R-:W-:Y:S01]  /*cb90*/  IMAD.SHL.U32 R11, R56, 0x800, RZ ;  /* 0x00000800380b7824 */ /* 0x000fe200078e00ff */
[----:B------:R-:W-:Y:S01]  /*cba0*/  IADD3 R14, PT, PT, RZ, -R3, -R8 ;  /* 0x80000003ff0e7210 */ /* 0x000fe20007ffe808 */
[----:B------:R-:W-:Y:S01]  /*cbb0*/  IMAD.MOV.U32 R10, RZ, RZ, RZ ;  /* 0x000000ffff0a7224 */ /* 0x000fe200078e00ff */
[----:B------:R-:W-:Y:S02]  /*cbc0*/  CS2R R52, SRZ ;  /* 0x0000000000347805 */ /* 0x000fe4000001ff00 */
[----:B------:R-:W-:-:S07]  /*cbd0*/  LOP3.LUT R13, R13, 0x80000000, RZ, 0xfc, !PT ;  /* 0x800000000d0d7812 */ /* 0x000fce00078efcff */
.L_x_491:
[----:B------:R-:W1:Y:S01]  /*cbe0*/  LDC.64 R4, c[0x4][0x198] ;  /* 0x01006600ff047b82 */ /* 0x000e620000000a00 */
[----:B0-----:R-:W-:Y:S02]  /*cbf0*/  R2UR UR4, R6 ;  /* 0x00000000060472ca */ /* 0x001fe400000e0000 */
[----:B------:R-:W-:Y:S01]  /*cc00*/  R2UR UR5, R7 ;  /* 0x00000000070572ca */ /* 0x000fe200000e0000 */
[----:B-1----:R-:W-:-:S12]  /*cc10*/  IMAD.WIDE R4, R15, 0x8, R4 ;  /* 0x000000080f047825 */ /* 0x002fd800078e0204 */
[----:B------:R-:W2:Y:S01]  /*cc20*/  LDG.E.64.CONSTANT R4, desc[UR4][R4.64] ;  /* 0x0000000404047981 */ /* 0x000ea2000c1e9b00 */
[----:B------:R-:W-:Y:S02]  /*cc30*/  VIADD R14, R14, 0x1 ;  /* 0x000000010e0e7836 */ /* 0x000fe40000000000 */
[----:B------:R-:W-:Y:S02]  /*cc40*/  VIADD R15, R15, 0x1 ;  /* 0x000000010f0f7836 */ /* 0x000fe40000000000 */
[----:B--2---:R-:W-:-:S04]  /*cc50*/  IMAD.WIDE.U32 R52, P2, R4, R11, R52 ;  /* 0x0000000b04347225 */ /* 0x004fc80007840034 */
[----:B------:R-:W-:Y:S02]  /*cc60*/  IMAD R55, R4, R13, RZ ;  /* 0x0000000d04377224 */ /* 0x000fe400078e02ff */
[CC--:B------:R-:W-:Y:S02]  /*cc70*/  IMAD R56, R5.reuse, R11.reuse, RZ ;  /* 0x0000000b05387224 */ /* 0x0c0fe400078e02ff */
[----:B------:R-:W-:Y:S01]  /*cc80*/  IMAD.HI.U32 R57, R5, R11, RZ ;  /* 0x0000000b05397227 */ /* 0x000fe200078e00ff */
[----:B------:R-:W-:-:S03]  /*cc90*/  IADD3 R53, P0, PT, R55, R53, RZ ;  /* 0x0000003537357210 */ /* 0x000fc60007f1e0ff */
[----:B------:R-:W-:Y:S01]  /*cca0*/  IMAD R55, R10, 0x8, R9 ;  /* 0x000000080a377824 */ /* 0x000fe200078e0209 */
[----:B------:R-:W-:Y:S01]  /*ccb0*/  IADD3 R53, P1, PT, R56, R53, RZ ;  /* 0x0000003538357210 */ /* 0x000fe20007f3e0ff */
[----:B------:R-:W-:-:S04]  /*ccc0*/  IMAD.HI.U32 R56, R4, R13, RZ ;  /* 0x0000000d04387227 */ /* 0x000fc800078e00ff */
[----:B------:R-:W-:Y:S01]  /*ccd0*/  IMAD.X R4, RZ, RZ, R56, P2 ;  /* 0x000000ffff047224 */ /* 0x000fe200010e0638 */
[----:B------:R0:W-:Y:S01]  /*cce0*/  STL.64 [R55], R52 ;  /* 0x0000003437007387 */ /* 0x0001e20000100a00 */
[----:B------:R-:W-:-:S03]  /*ccf0*/  IMAD.HI.U32 R56, R5, R13, RZ ;  /* 0x0000000d05387227 */ /* 0x000fc600078e00ff */
[----:B------:R-:W-:Y:S01]  /*cd00*/  IADD3.X R4, P0, PT, R57, R4, RZ, P0, !PT ;  /* 0x0000000439047210 */ /* 0x000fe2000071e4ff */
[----:B------:R-:W-:Y:S02]  /*cd10*/  IMAD R5, R5, R13, RZ ;  /* 0x0000000d05057224 */ /* 0x000fe400078e02ff */
[----:B------:R-:W-:-:S03]  /*cd20*/  VIADD R10, R10, 0x1 ;  /* 0x000000010a0a7836 */ /* 0x000fc60000000000 */
[----:B------:R-:W-:Y:S01]  /*cd30*/  IADD3.X R5, P1, PT, R5, R4, RZ, P1, !PT ;  /* 0x0000000405057210 */ /* 0x000fe20000f3e4ff */
[----:B------:R-:W-:Y:S01]  /*cd40*/  IMAD.X R4, RZ, RZ, R56, P0 ;  /* 0x000000ffff047224 */ /* 0x000fe200000e0638 */
[----:B------:R-:W-:-:S03]  /*cd50*/  ISETP.NE.AND P0, PT, R14, -0xf, PT ;  /* 0xfffffff10e00780c */ /* 0x000fc60003f05270 */
[----:B------:R-:W-:Y:S02]  /*cd60*/  IMAD.X R4, RZ, RZ, R4, P1 ;  /* 0x000000ffff047224 */ /* 0x000fe400008e0604 */
[----:B0-----:R-:W-:Y:S02]  /*cd70*/  IMAD.MOV.U32 R52, RZ, RZ, R5 ;  /* 0x000000ffff347224 */ /* 0x001fe400078e0005 */
[----:B------:R-:W-:-:S06]  /*cd80*/  IMAD.MOV.U32 R53, RZ, RZ, R4 ;  /* 0x000000ffff357224 */ /* 0x000fcc00078e0004 */
[----:B------:R-:W-:Y:S05]  /*cd90*/  @P0 BRA `(.L_x_491) ;  /* 0xfffffffc00900947 */ /* 0x000fea000383ffff */
[----:B------:R-:W-:Y:S05]  /*cda0*/  BSYNC.RECONVERGENT B3 ;  /* 0x0000000000037941 */ /* 0x000fea0003800200 */
.L_x_490:
[----:B------:R-:W-:-:S07]  /*cdb0*/  IMAD.MOV.U32 R15, RZ, RZ, R8 ;  /* 0x000000ffff0f7224 */ /* 0x000fce00078e0008 */
.L_x_489:
[----:B------:R-:W-:Y:S05]  /*cdc0*/  BSYNC.RECONVERGENT B2 ;  /* 0x0000000000027941 */ /* 0x000fea0003800200 */
.L_x_488:
[----:B------:R-:W-:Y:S01]  /*cdd0*/  LOP3.LUT P0, R57, R0, 0x3f, RZ, 0xc0, !PT ;  /* 0x0000003f00397812 */ /* 0x000fe2000780c0ff */
[----:B------:R-:W-:-:S04]  /*cde0*/  IMAD.IADD R0, R3, 0x1, R15 ;  /* 0x0000000103007824 */ /* 0x000fc800078e020f */
[----:B------:R-:W-:-:S05]  /*cdf0*/  IMAD.U32 R55, R0, 0x8, R9 ;  /* 0x0000000800377824 */ /* 0x000fca00078e0009 */
[----:B------:R0:W-:Y:S04]  /*ce00*/  STL.64 [R55+-0x78], R52 ;  /* 0xffff883437007387 */ /* 0x0001e80000100a00 */
[----:B------:R-:W2:Y:S04]  /*ce10*/  @P0 LDL.64 R8, [R1+0x58] ;  /* 0x0000580001080983 */ /* 0x000ea80000100a00 */
[----:B------:R-:W3:Y:S04]  /*ce20*/  LDL.64 R4, [R1+0x60] ;  /* 0x0000600001047983 */ /* 0x000ee80000100a00 */
[----:B------:R-:W4:Y:S01]  /*ce30*/  LDL.64 R6, [R1+0x68] ;  /* 0x0000680001067983 */ /* 0x000f220000100a00 */
[----:B------:R-:W-:Y:S01]  /*ce40*/  @P0 LOP3.LUT R0, R57, 0x3f, RZ, 0x3c, !PT ;  /* 0x0000003f39000812 */ /* 0x000fe200078e3cff */
[----:B------:R-:W-:Y:S01]  /*ce50*/  BSSY.RECONVERGENT B2, `(.L_x_492) ;  /* 0x0000034000027945 */ /* 0x000fe20003800200 */
[----:B--2---:R-:W-:-:S02]  /*ce60*/  @P0 SHF.R.U64 R3, R8, 0x1, R9 ;  /* 0x0000000108030819 */ /* 0x004fc40000001209 */
[----:B------:R-:W-:Y:S02]  /*ce70*/  @P0 SHF.R.U32.HI R9, RZ, 0x1, R9 ;  /* 0x00000001ff090819 */ /* 0x000fe40000011609 */
[CC--:B---3--:R-:W-:Y:S02]  /*ce80*/  @P0 SHF.L.U32 R10, R4.reuse, R57.reuse, RZ ;  /* 0x00000039040a0219 */ /* 0x0c8fe400000006ff */
[----:B------:R-:W-:Y:S02]  /*ce90*/  @P0 SHF.R.U64 R3, R3, R0, R9 ;  /* 0x0000000003030219 */ /* 0x000fe40000001209 */
[--C-:B------:R-:W-:Y:S02]  /*cea0*/  @P0 SHF.R.U32.HI R15, RZ, 0x1, R5.reuse ;  /* 0x00000001ff0f0819 */ /* 0x100fe40000011605 */
[C-C-:B------:R-:W-:Y:S02]  /*ceb0*/  @P0 SHF.R.U64 R13, R4.reuse, 0x1, R5.reuse ;  /* 0x00000001040d0819 */ /* 0x140fe40000001205 */
[----:B------:R-:W-:-:S02]  /*cec0*/  @P0 SHF.L.U64.HI R11, R4, R57, R5 ;  /* 0x00000039040b0219 */ /* 0x000fc40000010205 */
[-C--:B------:R-:W-:Y:S02]  /*ced0*/  @P0 SHF.R.U32.HI R8, RZ, R0.reuse, R9 ;  /* 0x00000000ff080219 */ /* 0x080fe40000011609 */
[----:B------:R-:W-:Y:S02]  /*cee0*/  @P0 LOP3.LUT R4, R10, R3, RZ, 0xfc, !PT ;  /* 0x000000030a040212 */ /* 0x000fe400078efcff */
[-C--:B----4-:R-:W-:Y:S02]  /*cef0*/  @P0 SHF.L.U32 R9, R6, R57.reuse, RZ ;  /* 0x0000003906090219 */ /* 0x090fe400000006ff */
[----:B------:R-:W-:Y:S01]  /*cf00*/  @P0 SHF.R.U64 R14, R13, R0, R15 ;  /* 0x000000000d0e0219 */ /* 0x000fe2000000120f */
[----:B------:R-:W-:Y:S01]  /*cf10*/  IMAD.SHL.U32 R10, R4, 0x4, RZ ;  /* 0x00000004040a7824 */ /* 0x000fe200078e00ff */
[----:B------:R-:W-:Y:S02]  /*cf20*/  @P0 LOP3.LUT R5, R11, R8, RZ, 0xfc, !PT ;  /* 0x000000080b050212 */ /* 0x000fe400078efcff */
[----:B------:R-:W-:-:S02]  /*cf30*/  @P0 SHF.L.U64.HI R3, R6, R57, R7 ;  /* 0x0000003906030219 */ /* 0x000fc40000010207 */
[----:B------:R-:W-:Y:S02]  /*cf40*/  @P0 LOP3.LUT R6, R9, R14, RZ, 0xfc, !PT ;  /* 0x0000000e09060212 */ /* 0x000fe400078efcff */
[----:B------:R-:W-:Y:S02]  /*cf50*/  @P0 SHF.R.U32.HI R0, RZ, R0, R15 ;  /* 0x00000000ff000219 */ /* 0x000fe4000001160f */
[----:B------:R-:W-:Y:S02]  /*cf60*/  SHF.L.U64.HI R14, R4, 0x2, R5 ;  /* 0x00000002040e7819 */ /* 0x000fe40000010205 */
[----:B------:R-:W-:Y:S02]  /*cf70*/  @P0 LOP3.LUT R7, R3, R0, RZ, 0xfc, !PT ;  /* 0x0000000003070212 */ /* 0x000fe400078efcff */
[----:B------:R-:W-:Y:S02]  /*cf80*/  SHF.L.W.U32.HI R5, R5, 0x2, R6 ;  /* 0x0000000205057819 */ /* 0x000fe40000010e06 */
[----:B------:R-:W-:-:S02]  /*cf90*/  IADD3 RZ, P0, PT, RZ, -R10, RZ ;  /* 0x8000000affff7210 */ /* 0x000fc40007f1e0ff */
[----:B------:R-:W-:Y:S02]  /*cfa0*/  LOP3.LUT R0, RZ, R14, RZ, 0x33, !PT ;  /* 0x0000000eff007212 */ /* 0x000fe400078e33ff */
[----:B------:R-:W-:Y:S02]  /*cfb0*/  SHF.L.W.U32.HI R6, R6, 0x2, R7 ;  /* 0x0000000206067819 */ /* 0x000fe40000010e07 */
[----:B------:R-:W-:Y:S02]  /*cfc0*/  LOP3.LUT R4, RZ, R5, RZ, 0x33, !PT ;  /* 0x00000005ff047212 */ /* 0x000fe400078e33ff */
[----:B------:R-:W-:Y:S02]  /*cfd0*/  IADD3.X R3, P0, PT, RZ, R0, RZ, P0, !PT ;  /* 0x00000000ff037210 */ /* 0x000fe4000071e4ff */
[----:B------:R-:W-:Y:S02]  /*cfe0*/  LOP3.LUT R0, RZ, R6, RZ, 0x33, !PT ;  /* 0x00000006ff007212 */ /* 0x000fe400078e33ff */
[----:B------:R-:W-:-:S02]  /*cff0*/  IADD3.X R4, P1, PT, RZ, R4, RZ, P0, !PT ;  /* 0x00000004ff047210 */ /* 0x000fc4000073e4ff */
[----:B------:R-:W-:-:S03]  /*d000*/  ISETP.GT.U32.AND P2, PT, R5, -0x1, PT ;  /* 0xffffffff0500780c */ /* 0x000fc60003f44070 */
[----:B------:R-:W-:Y:S01]  /*d010*/  IMAD.X R9, RZ, RZ, R0, P1 ;  /* 0x000000ffff097224 */ /* 0x000fe200008e0600 */
[----:B------:R-:W-:-:S04]  /*d020*/  ISETP.GT.AND.EX P0, PT, R6, -0x1, PT, P2 ;  /* 0xffffffff0600780c */ /* 0x000fc80003f04320 */
[----:B------:R-:W-:Y:S02]  /*d030*/  SEL R9, R6, R9, P0 ;  /* 0x0000000906097207 */ /* 0x000fe40000000000 */
[----:B------:R-:W-:Y:S02]  /*d040*/  SEL R8, R5, R4, P0 ;  /* 0x0000000405087207 */ /* 0x000fe40000000000 */
[----:B------:R-:W-:Y:S02]  /*d050*/  ISETP.NE.U32.AND P1, PT, R9, RZ, PT ;  /* 0x000000ff0900720c */ /* 0x000fe40003f25070 */
[----:B------:R-:W-:Y:S02]  /*d060*/  SEL R11, R14, R3, P0 ;  /* 0x000000030e0b7207 */ /* 0x000fe40000000000 */
[----:B------:R-:W-:Y:S01]  /*d070*/  SEL R4, R8, R9, !P1 ;  /* 0x0000000908047207 */ /* 0x000fe20004800000 */
[----:B------:R-:W-:-:S05]  /*d080*/  @!P0 IMAD.MOV R10, RZ, RZ, -R10 ;  /* 0x000000ffff0a8224 */ /* 0x000fca00078e0a0a */
[----:B------:R-:W1:Y:S02]  /*d090*/  FLO.U32 R4, R4 ;  /* 0x0000000400047300 */ /* 0x000e6400000e0000 */
[C---:B-1----:R-:W-:Y:S02]  /*d0a0*/  IADD3 R5, PT, PT, -R4.reuse, 0x1f, RZ ;  /* 0x0000001f04057810 */ /* 0x042fe40007ffe1ff */
[----:B------:R-:W-:-:S03]  /*d0b0*/  IADD3 R0, PT, PT, -R4, 0x3f, RZ ;  /* 0x0000003f04007810 */ /* 0x000fc60007ffe1ff */
[----:B------:R-:W-:-:S05]  /*d0c0*/  @P1 IMAD.MOV R0, RZ, RZ, R5 ;  /* 0x000000ffff001224 */ /* 0x000fca00078e0205 */
[----:B------:R-:W-:-:S13]  /*d0d0*/  ISETP.NE.AND P1, PT, R0, RZ, PT ;  /* 0x000000ff0000720c */ /* 0x000fda0003f25270 */
[----:B0-----:R-:W-:Y:S05]  /*d0e0*/  @!P1 BRA `(.L_x_493) ;  /* 0x0000000000289947 */ /* 0x001fea0003800000 */
[----:B------:R-:W-:Y:S02]  /*d0f0*/  LOP3.LUT R3, R0, 0x3f, RZ, 0xc0, !PT ;  /* 0x0000003f00037812 */ /* 0x000fe400078ec0ff */
[----:B------:R-:W-:Y:S02]  /*d100*/  SHF.R.U64 R4, R10, 0x1, R11 ;  /* 0x000000010a047819 */ /* 0x000fe4000000120b */
[CC--:B------:R-:W-:Y:S02]  /*d110*/  SHF.L.U64.HI R10, R8.reuse, R3.reuse, R9 ;  /* 0x00000003080a7219 */ /* 0x0c0fe40000010209 */
[----:B------:R-:W-:Y:S02]  /*d120*/  SHF.L.U32 R5, R8, R3, RZ ;  /* 0x0000000308057219 */ /* 0x000fe400000006ff */
[----:B------:R-:W-:Y:S02]  /*d130*/  SHF.R.U32.HI R8, RZ, 0x1, R11 ;  /* 0x00000001ff087819 */ /* 0x000fe4000001160b */
[----:B------:R-:W-:-:S04]  /*d140*/  LOP3.LUT R3, R0, 0x3f, RZ, 0xc, !PT ;  /* 0x0000003f00037812 */ /* 0x000fc800078e0cff */
[-CC-:B------:R-:W-:Y:S02]  /*d150*/  SHF.R.U64 R4, R4, R3.reuse, R8.reuse ;  /* 0x0000000304047219 */ /* 0x180fe40000001208 */
[----:B------:R-:W-:Y:S02]  /*d160*/  SHF.R.U32.HI R3, RZ, R3, R8 ;  /* 0x00000003ff037219 */ /* 0x000fe40000011608 */
[----:B------:R-:W-:Y:S02]  /*d170*/  LOP3.LUT R8, R5, R4, RZ, 0xfc, !PT ;  /* 0x0000000405087212 */ /* 0x000fe400078efcff */
[----:B------:R-:W-:-:S07]  /*d180*/  LOP3.LUT R9, R10, R3, RZ, 0xfc, !PT ;  /* 0x000000030a097212 */ /* 0x000fce00078efcff */
.L_x_493:
[----:B------:R-:W-:Y:S05]  /*d190*/  BSYNC.RECONVERGENT B2 ;  /* 0x0000000000027941 */ /* 0x000fea0003800200 */
.L_x_492:
[----:B------:R-:W-:Y:S01]  /*d1a0*/  IMAD.WIDE.U32 R10, R8, 0x2168c235, RZ ;  /* 0x2168c235080a7825 */ /* 0x000fe200078e00ff */
[----:B------:R-:W-:-:S03]  /*d1b0*/  SHF.R.U32.HI R7, RZ, 0x1e, R7 ;  /* 0x0000001eff077819 */ /* 0x000fc60000011607 */
[----:B------:R-:W-:Y:S01]  /*d1c0*/  IMAD.MOV.U32 R4, RZ, RZ, R11 ;  /* 0x000000ffff047224 */ /* 0x000fe200078e000b */
[----:B------:R-:W-:Y:S01]  /*d1d0*/  IADD3 RZ, P1, PT, R10, R10, RZ ;  /* 0x0000000a0aff7210 */ /* 0x000fe20007f3e0ff */
[----:B------:R-:W-:Y:S01]  /*d1e0*/  IMAD.MOV.U32 R5, RZ, RZ, RZ ;  /* 0x000000ffff057224 */ /* 0x000fe200078e00ff */
[----:B------:R-:W-:Y:S01]  /*d1f0*/  LEA.HI R6, R6, R7, RZ, 0x1 ;  /* 0x0000000706067211 */ /* 0x000fe200078f08ff */
[----:B------:R-:W-:-:S04]  /*d200*/  IMAD.HI.U32 R3, R9, -0x36f0255e, RZ ;  /* 0xc90fdaa209037827 */ /* 0x000fc800078e00ff */
[----:B------:R-:W-:-:S04]  /*d210*/  IMAD.WIDE.U32 R4, R8, -0x36f0255e, R4 ;  /* 0xc90fdaa208047825 */ /* 0x000fc800078e0004 */
[----:B------:R-:W-:-:S04]  /*d220*/  IMAD.WIDE.U32 R4, P2, R9, 0x2168c235, R4 ;  /* 0x2168c23509047825 */ /* 0x000fc80007840004 */
[----:B------:R-:W-:Y:S01]  /*d230*/  IMAD R9, R9, -0x36f0255e, RZ ;  /* 0xc90fdaa209097824 */ /* 0x000fe200078e02ff */
[----:B------:R-:W-:Y:S01]  /*d240*/  IADD3.X RZ, P1, PT, R4, R4, RZ, P1, !PT ;  /* 0x0000000404ff7210 */ /* 0x000fe20000f3e4ff */
[----:B------:R-:W-:-:S03]  /*d250*/  IMAD.X R3, RZ, RZ, R3, P2 ;  /* 0x000000ffff037224 */ /* 0x000fc600010e0603 */
[----:B------:R-:W-:-:S04]  /*d260*/  IADD3 R5, P2, PT, R9, R5, RZ ;  /* 0x0000000509057210 */ /* 0x000fc80007f5e0ff */
[C---:B------:R-:W-:Y:S01]  /*d270*/  ISETP.GT.U32.AND P3, PT, R5.reuse, RZ, PT ;  /* 0x000000ff0500720c */ /* 0x040fe20003f64070 */
[----:B------:R-:W-:Y:S01]  /*d280*/  IMAD.X R3, RZ, RZ, R3, P2 ;  /* 0x000000ffff037224 */ /* 0x000fe200010e0603 */
[----:B------:R-:W-:-:S04]  /*d290*/  IADD3.X R4, P2, PT, R5, R5, RZ, P1, !PT ;  /* 0x0000000505047210 */ /* 0x000fc80000f5e4ff */
[C---:B------:R-:W-:Y:S01]  /*d2a0*/  ISETP.GT.AND.EX P1, PT, R3.reuse, RZ, PT, P3 ;  /* 0x000000ff0300720c */ /* 0x040fe20003f24330 */
[----:B------:R-:W-:-:S03]  /*d2b0*/  IMAD.X R8, R3, 0x1, R3, P2 ;  /* 0x0000000103087824 */ /* 0x000fc600010e0603 */
[----:B------:R-:W-:Y:S02]  /*d2c0*/  SEL R4, R4, R5, P1 ;  /* 0x0000000504047207 */ /* 0x000fe40000800000 */
[----:B------:R-:W-:Y:S02]  /*d2d0*/  SEL R8, R8, R3, P1 ;  /* 0x0000000308087207 */ /* 0x000fe40000800000 */
[----:B------:R-:W-:Y:S02]  /*d2e0*/  IADD3 R3, P2, PT, R4, 0x1, RZ ;  /* 0x0000000104037810 */ /* 0x000fe40007f5e0ff */
[----:B------:R-:W-:Y:S02]  /*d2f0*/  SEL R5, RZ, 0xffffffff, !P1 ;  /* 0xffffffffff057807 */ /* 0x000fe40004800000 */
[----:B------:R-:W-:Y:S01]  /*d300*/  LOP3.LUT P1, R25, R25, 0x80000000, RZ, 0xc0, !PT ;  /* 0x8000000019197812 */ /* 0x000fe2000782c0ff */
[----:B------:R-:W-:Y:S02]  /*d310*/  IMAD.X R4, RZ, RZ, R8, P2 ;  /* 0x000000ffff047224 */ /* 0x000fe400010e0608 */
[----:B------:R-:W-:Y:S01]  /*d320*/  IMAD.IADD R0, R5, 0x1, -R0 ;  /* 0x0000000105007824 */ /* 0x000fe200078e0a00 */
[----:B------:R-:W-:-:S02]  /*d330*/  @!P0 LOP3.LUT R25, R25, 0x80000000, RZ, 0x3c, !PT ;  /* 0x8000000019198812 */ /* 0x000fc400078e3cff */
[----:B------:R-:W-:Y:S01]  /*d340*/  SHF.R.U64 R3, R3, 0xa, R4 ;  /* 0x0000000a03037819 */ /* 0x000fe20000001204 */
[----:B------:R-:W-:-:S03]  /*d350*/  IMAD.SHL.U32 R0, R0, 0x100000, RZ ;  /* 0x0010000000007824 */ /* 0x000fc600078e00ff */
[----:B------:R-:W-:-:S03]  /*d360*/  IADD3 R3, P2, PT, R3, 0x1, RZ ;  /* 0x0000000103037810 */ /* 0x000fc60007f5e0ff */
[----:B------:R-:W-:Y:S01]  /*d370*/  @P1 IMAD.MOV R6, RZ, RZ, -R6 ;  /* 0x000000ffff061224 */ /* 0x000fe200078e0a06 */
[----:B------:R-:W-:-:S04]  /*d380*/  LEA.HI.X R4, R4, RZ, RZ, 0x16, P2 ;  /* 0x000000ff04047211 */ /* 0x000fc800010fb4ff */
[--C-:B------:R-:W-:Y:S02]  /*d390*/  SHF.R.U64 R3, R3, 0x1, R4.reuse ;  /* 0x0000000103037819 */ /* 0x100fe40000001204 */
[----:B------:R-:W-:Y:S02]  /*d3a0*/  SHF.R.U32.HI R5, RZ, 0x1, R4 ;  /* 0x00000001ff057819 */ /* 0x000fe40000011604 */
[----:B------:R-:W-:-:S04]  /*d3b0*/  IADD3 R56, P2, P3, RZ, RZ, R3 ;  /* 0x000000ffff387210 */ /* 0x000fc80007b5e003 */
[----:B------:R-:W-:-:S04]  /*d3c0*/  IADD3.X R0, PT, PT, R0, 0x3fe00000, R5, P2, P3 ;  /* 0x3fe0000000007810 */ /* 0x000fc800017e6405 */
[----:B------:R-:W-:-:S07]  /*d3d0*/  LOP3.LUT R57, R0, R25, RZ, 0xfc, !PT ;  /* 0x0000001900397212 */ /* 0x000fce00078efcff */
.L_x_487:
[----:B------:R-:W-:Y:S02]  /*d3e0*/  IMAD.MOV.U32 R13, RZ, RZ, 0x0 ;  /* 0x00000000ff0d7424 */ /* 0x000fe400078e00ff */
[----:B------:R-:W-:Y:S02]  /*d3f0*/  IMAD.MOV.U32 R0, RZ, RZ, R6 ;  /* 0x000000ffff007224 */ /* 0x000fe400078e0006 */
[----:B------:R-:W-:Y:S05]  /*d400*/  RET.REL.NODEC R12 `(_Z14optimizeKernelIN4util9EggholderILi2EEELi2ELj256EEvddPdPiS3_S3_iib) ;  /* 0xffffff280cfc7950 */ /* 0x000fea0003c3ffff */
.L_x_494:
        /* <DEDUP_REMOVED lines=15> */
.L_x_1700:


//--------------------- .text._Z14optimizeKernelIN4util9EggholderILi2EEELi2ELj128EEvddPdPiS3_S3_iib --------------------------
	.section	.text._Z14optimizeKernelIN4util9EggholderILi2EEELi2ELj128EEvddPdPiS3_S3_iib,"ax",@progbits
	.align	128
        .global         _Z14optimizeKernelIN4util9EggholderILi2EEELi2ELj128EEvddPdPiS3_S3_iib
        .type           _Z14optimizeKernelIN4util9EggholderILi2EEELi2ELj128EEvddPdPiS3_S3_iib,@function
        .size           _Z14optimizeKernelIN4util9EggholderILi2EEELi2ELj128EEvddPdPiS3_S3_iib,(.L_x_1705 - _Z14optimizeKernelIN4util9EggholderILi2EEELi2ELj128EEvddPdPiS3_S3_iib)
        .other          _Z14optimizeKernelIN4util9EggholderILi2EEELi2ELj128EEvddPdPiS3_S3_iib,@"STO_CUDA_ENTRY STV_DEFAULT"
_Z14optimizeKernelIN4util9EggholderILi2EEELi2ELj128EEvddPdPiS3_S3_iib:
.text._Z14optimizeKernelIN4util9EggholderILi2EEELi2ELj128EEvddPdPiS3_S3_iib:
        /* <DEDUP_REMOVED lines=22> */
.L_x_506:
        /* <DEDUP_REMOVED lines=18> */
.L_x_505:
        /* <DEDUP_REMOVED lines=11> */
.L_x_500:
[----:B------:R-:W-:-:S06]  /*0330*/  IMAD R23, R22, 0x4, R1 ;  /* 0x0000000416177824 */ /* 0x000fcc00078e0201 */
[----:B------:R-:W5:Y:S01]  /*0340*/  LDL R23, [R23+0x4] ;  /* 0x0000040017177983 */ /* 0x000f620000100800 */
[----:B------:R-:W-:Y:S01]  /*0350*/  IMAD.SHL.U32 R25, R22, 0x20, RZ ;  /* 0x0000002016197824 */ /* 0x000fe200078e00ff */
[----:B------:R-:W-:-:S06]  /*0360*/  UMOV UR4, URZ ;  /* 0x000000ff00047c82 */ /* 0x000fcc0008000000 */
.L_x_499:
        /* <DEDUP_REMOVED lines=190> */
.L_x_502:
[----:B------:R-:W-:-:S06]  /*0f50*/  IMAD R23, R22, 0x4, R1 ;  /* 0x0000000416177824 */ /* 0x000fcc00078e0201 */
[----:B------:R-:W5:Y:S01]  /*0f60*/  LDL R23, [R23+0x4] ;  /* 0x0000040017177983 */ /* 0x000f620000100800 */
[----:B------:R-:W-:Y:S01]  /*0f70*/  IMAD.SHL.U32 R25, R22, 0x20, RZ ;  /* 0x0000002016197824 */ /* 0x000fe200078e00ff */
[----:B------:R-:W-:-:S06]  /*0f80*/  UMOV UR4, URZ ;  /* 0x000000ff00047c82 */ /* 0x000fcc0008000000 */
.L_x_501:
        /* <DEDUP_REMOVED lines=190> */
.L_x_504:
[----:B------:R-:W-:-:S06]  /*1b70*/  IMAD R23, R22, 0x4, R1 ;  /* 0x0000000416177824 */ /* 0x000fcc00078e0201 */
[----:B------:R-:W5:Y:S01]  /*1b80*/  LDL R23, [R23+0x4] ;  /* 0x0000040017177983 */ /* 0x000f620000100800 */
[----:B------:R-:W-:Y:S01]  /*1b90*/  IMAD.SHL.U32 R25, R22, 0x20, RZ ;  /* 0x0000002016197824 */ /* 0x000fe200078e00ff */
[----:B------:R-:W-:-:S06]  /*1ba0*/  UMOV UR4, URZ ;  /* 0x000000ff00047c82 */ /* 0x000fcc0008000000 */
.L_x_503:
        /* <DEDUP_REMOVED lines=179> */
.L_x_498:
[----:B------:R-:W-:Y:S05]  /*26e0*/  BSYNC.RECONVERGENT B1 ;  /* 0x0000000000017941 */ /* 0x000fea0003800200 */
.L_x_497:
[----:B------:R-:W-:Y:S01]  /*26f0*/  ISETP.GT.U32.AND P0, PT, R20, 0x3, PT ;  /* 0x000000031400780c */ /* 0x000fe20003f04070 */
[----:B------:R-:W-:Y:S01]  /*2700*/  VIADD R4, R4, 0x1 ;  /* 0x0000000104047836 */ /* 0x000fe20000000000 */
[--C-:B------:R-:W-:Y:S02]  /*2710*/  SHF.R.U64 R20, R20, 0x2, R21.reuse ;  /* 0x0000000214147819 */ /* 0x100fe40000001215 */
[----:B------:R-:W-:Y:S02]  /*2720*/  ISETP.GT.U32.AND.EX P0, PT, R21, RZ, PT, P0 ;  /* 0x000000ff1500720c */ /* 0x000fe40003f04100 */
[----:B------:R-:W-:-:S11]  /*2730*/  SHF.R.U32.HI R21, RZ, 0x2, R21 ;  /* 0x00000002ff157819 */ /* 0x000fd60000011615 */
[----:B------:R-:W-:Y:S05]  /*2740*/  @P0 BRA `(.L_x_505) ;  /* 0xffffffd800cc0947 */ /* 0x000fea000383ffff */
.L_x_496:
[----:B------:R-:W-:Y:S05]  /*2750*/  BSYNC.RECONVERGENT B0 ;  /* 0x0000000000007941 */ /* 0x000fea0003800200 */
.L_x_495:
        /* <DEDUP_REMOVED lines=57> */
[----:B------:R-:W-:Y:S05]  /*2af0*/  CALL.REL.NOINC `($__internal_10_$__cuda_sm20_dsqrt_rn_f64_mediumpath_v1) ;  /* 0x0000009800d87944 */ /* 0x000fea0003c00000 */
[----:B------:R-:W-:Y:S02]  /*2b00*/  IMAD.MOV.U32 R14, RZ, RZ, R6 ;  /* 0x000000ffff0e7224 */ /* 0x000fe400078e0006 */
[----:B------:R-:W-:-:S07]  /*2b10*/  IMAD.MOV.U32 R15, RZ, RZ, R7 ;  /* 0x000000ffff0f7224 */ /* 0x000fce00078e0007 */
.L_x_508:
[----:B------:R-:W-:Y:S05]  /*2b20*/  BSYNC.RECONVERGENT B0 ;  /* 0x0000000000007941 */ /* 0x000fea0003800200 */
.L_x_507:
        /* <DEDUP_REMOVED lines=25> */
[----:B------:R-:W-:Y:S05]  /*2cc0*/  CALL.REL.NOINC `($_Z14optimizeKernelIN4util9EggholderILi2EEELi2ELj128EEvddPdPiS3_S3_iib$__internal_trig_reduction_slowpathd) ;  /* 0x0000009c005c7944 */ /* 0x000fea0003c00000 */
.L_x_510:
[----:B------:R-:W-:Y:S05]  /*2cd0*/  BSYNC.RECONVERGENT B0 ;  /* 0x0000000000007941 */ /* 0x000fea0003800200 */
.L_x_509:
        /* <DEDUP_REMOVED lines=57> */
[----:B------:R-:W-:Y:S05]  /*3070*/  CALL.REL.NOINC `($__internal_10_$__cuda_sm20_dsqrt_rn_f64_mediumpath_v1) ;  /* 0x0000009400787944 */ /* 0x000fea0003c00000 */
.L_x_512:
[----:B------:R-:W-:Y:S05]  /*3080*/  BSYNC.RECONVERGENT B0 ;  /* 0x0000000000007941 */ /* 0x000fea0003800200 */
.L_x_511:
        /* <DEDUP_REMOVED lines=23> */
[----:B------:R-:W-:Y:S05]  /*3200*/  CALL.REL.NOINC `($_Z14optimizeKernelIN4util9EggholderILi2EEELi2ELj128EEvddPdPiS3_S3_iib$__internal_trig_reduction_slowpathd) ;  /* 0x00000098000c7944 */ /* 0x000fea0003c00000 */
.L_x_514:
[----:B------:R-:W-:Y:S05]  /*3210*/  BSYNC.RECONVERGENT B0 ;  /* 0x0000000000007941 */ /* 0x000fea0003800200 */
.L_x_513:
        /* <DEDUP_REMOVED lines=48> */
.L_x_516:
[----:B------:R-:W-:Y:S05]  /*3520*/  BSYNC.RECONVERGENT B6 ;  /* 0x0000000000067941 */ /* 0x000fea0003800200 */
.L_x_515:
        /* <DEDUP_REMOVED lines=11> */
[----:B-1----:R-:W-:Y:S05]  /*35e0*/  CALL.REL.NOINC `($__internal_11_$__cuda_sm20_sqrt_rn_f32_slowpath) ;  /* 0x0000009000bc7944 */ /* 0x002fea0003c00000 */
[----:B------:R-:W-:Y:S01]  /*35f0*/  IMAD.MOV.U32 R7, RZ, RZ, R3 ;  /* 0x000000ffff077224 */ /* 0x000fe200078e0003 */
[----:B------:R-:W-:Y:S06]  /*3600*/  BRA `(.L_x_519) ;  /* 0x0000000000107947 */ /* 0x000fec0003800000 */
.L_x_518:
[----:B-1----:R-:W-:Y:S01]  /*3610*/  FMUL.FTZ R7, R0, R3 ;  /* 0x0000000300077220 */ /* 0x002fe20000410000 */
[----:B------:R-:W-:-:S03]  /*3620*/  FMUL.FTZ R3, R3, 0.5 ;  /* 0x3f00000003037820 */ /* 0x000fc60000410000 */
[----:B------:R-:W-:-:S04]  /*3630*/  FFMA R0, -R7, R7, R0 ;  /* 0x0000000707007223 */ /* 0x000fc80000000100 */
[----:B------:R-:W-:-:S07]  /*3640*/  FFMA R7, R0, R3, R7 ;  /* 0x0000000300077223 */ /* 0x000fce0000000007 */
.L_x_519:
[----:B------:R-:W-:Y:S05]  /*3650*/  BSYNC.RECONVERGENT B0 ;  /* 0x0000000000007941 */ /* 0x000fea0003800200 */
.L_x_517:
        /* <DEDUP_REMOVED lines=32> */
[----:B-1----:R-:W-:Y:S05]  /*3860*/  CALL.REL.NOINC `($__internal_11_$__cuda_sm20_sqrt_rn_f32_slowpath) ;  /* 0x00000090001c7944 */ /* 0x002fea0003c00000 */
[----:B------:R-:W-:Y:S01]  /*3870*/  IMAD.MOV.U32 R33, RZ, RZ, R3 ;  /* 0x000000ffff217224 */ /* 0x000fe200078e0003 */
[----:B------:R-:W-:Y:S06]  /*3880*/  BRA `(.L_x_522) ;  /* 0x0000000000107947 */ /* 0x000fec0003800000 */
.L_x_521:
[----:B-1----:R-:W-:Y:S01]  /*3890*/  FMUL.FTZ R33, R4, R3 ;  /* 0x0000000304217220 */ /* 0x002fe20000410000 */
[----:B------:R-:W-:-:S03]  /*38a0*/  FMUL.FTZ R3, R3, 0.5 ;  /* 0x3f00000003037820 */ /* 0x000fc60000410000 */
[----:B------:R-:W-:-:S04]  /*38b0*/  FFMA R0, -R33, R33, R4 ;  /* 0x0000002121007223 */ /* 0x000fc80000000104 */
[----:B------:R-:W-:-:S07]  /*38c0*/  FFMA R33, R0, R3, R33 ;  /* 0x0000000300217223 */ /* 0x000fce0000000021 */
.L_x_522:
[----:B------:R-:W-:Y:S05]  /*38d0*/  BSYNC.RECONVERGENT B0 ;  /* 0x0000000000007941 */ /* 0x000fea0003800200 */
.L_x_520:
        /* <DEDUP_REMOVED lines=38> */
.L_x_526:
        /* <DEDUP_REMOVED lines=13> */
.L_x_525:
        /* <DEDUP_REMOVED lines=28> */
.L_x_524:
[----:B------:R-:W-:Y:S05]  /*3dd0*/  BSYNC.RECONVERGENT B0 ;  /* 0x0000000000007941 */ /* 0x000fea0003800200 */
.L_x_523:
        /* <DEDUP_REMOVED lines=29> */
.L_x_530:
        /* <DEDUP_REMOVED lines=14> */
.L_x_529:
        /* <DEDUP_REMOVED lines=28> */
.L_x_528:
[----:B------:R-:W-:Y:S05]  /*4250*/  BSYNC.RECONVERGENT B0 ;  /* 0x0000000000007941 */ /* 0x000fea0003800200 */
.L_x_527:
        /* <DEDUP_REMOVED lines=39> */
[----:B------:R-:W-:Y:S05]  /*44d0*/  CALL.REL.NOINC `($__internal_9_$__cuda_sm20_div_rn_f64_full) ;  /* 0x0000007800ec7944 */ /* 0x000fea0003c00000 */
.L_x_532:
[----:B------:R-:W-:Y:S05]  /*44e0*/  BSYNC.RECONVERGENT B0 ;  /* 0x0000000000007941 */ /* 0x000fea0003800200 */
.L_x_531:
        /* <DEDUP_REMOVED lines=19> */
.L_x_536:
        /* <DEDUP_REMOVED lines=12> */
.L_x_535:
        /* <DEDUP_REMOVED lines=28> */
.L_x_534:
[----:B------:R-:W-:Y:S05]  /*48a0*/  BSYNC.RECONVERGENT B0 ;  /* 0x0000000000007941 */ /* 0x000fea0003800200 */
.L_x_533:
        /* <DEDUP_REMOVED lines=29> */
.L_x_540:
        /* <DEDUP_REMOVED lines=14> */
.L_x_539:
        /* <DEDUP_REMOVED lines=28> */
.L_x_538:
[----:B------:R-:W-:Y:S05]  /*4d20*/  BSYNC.RECONVERGENT B0 ;  /* 0x0000000000007941 */ /* 0x000fea0003800200 */
.L_x_537:
        /* <DEDUP_REMOVED lines=42> */
[----:B------:R-:W-:Y:S05]  /*4fd0*/  CALL.REL.NOINC `($__internal_9_$__cuda_sm20_div_rn_f64_full) ;  /* 0x00000070002c7944 */ /* 0x000fea0003c00000 */
[----:B------:R-:W-:Y:S02]  /*4fe0*/  IMAD.MOV.U32 R4, RZ, RZ, R64 ;  /* 0x000000ffff047224 */ /* 0x000fe400078e0040 */
[----:B------:R-:W-:-:S07]  /*4ff0*/  IMAD.MOV.U32 R5, RZ, RZ, R65 ;  /* 0x000000ffff057224 */ /* 0x000fce00078e0041 */
.L_x_542:
[----:B------:R-:W-:Y:S05]  /*5000*/  BSYNC.RECONVERGENT B0 ;  /* 0x0000000000007941 */ /* 0x000fea0003800200 */
.L_x_541:
        /* <DEDUP_REMOVED lines=29> */
[----:B------:R-:W-:Y:S05]  /*51e0*/  CALL.REL.NOINC `($__internal_9_$__cuda_sm20_div_rn_f64_full) ;  /* 0x0000006c00a87944 */ /* 0x000fea0003c00000 */
.L_x_544:
[----:B------:R-:W-:Y:S05]  /*51f0*/  BSYNC.RECONVERGENT B0 ;  /* 0x0000000000007941 */ /* 0x000fea0003800200 */
.L_x_543:
        /* <DEDUP_REMOVED lines=12> */
.L_x_548:
        /* <DEDUP_REMOVED lines=13> */
.L_x_547:
        /* <DEDUP_REMOVED lines=28> */
.L_x_546:
[----:B------:R-:W-:Y:S05]  /*5550*/  BSYNC.RECONVERGENT B0 ;  /* 0x0000000000007941 */ /* 0x000fea0003800200 */
.L_x_545:
        /* <DEDUP_REMOVED lines=27> */
.L_x_552:
        /* <DEDUP_REMOVED lines=13> */
.L_x_551:
        /* <DEDUP_REMOVED lines=28> */
.L_x_550:
[----:B------:R-:W-:Y:S05]  /*59a0*/  BSYNC.RECONVERGENT B0 ;  /* 0x0000000000007941 */ /* 0x000fea0003800200 */
.L_x_549:
        /* <DEDUP_REMOVED lines=44> */
[----:B------:R-:W-:Y:S05]  /*5c70*/  CALL.REL.NOINC `($__internal_9_$__cuda_sm20_div_rn_f64_full) ;  /* 0x0000006400047944 */ /* 0x000fea0003c00000 */
[----:B------:R-:W-:Y:S02]  /*5c80*/  IMAD.MOV.U32 R4, RZ, RZ, R64 ;  /* 0x000000ffff047224 */ /* 0x000fe400078e0040 */
[----:B------:R-:W-:-:S07]  /*5c90*/  IMAD.MOV.U32 R5, RZ, RZ, R65 ;  /* 0x000000ffff057224 */ /* 0x000fce00078e0041 */
.L_x_554:
[----:B------:R-:W-:Y:S05]  /*5ca0*/  BSYNC.RECONVERGENT B0 ;  /* 0x0000000000007941 */ /* 0x000fea0003800200 */
.L_x_553:
        /* <DEDUP_REMOVED lines=12> */
.L_x_558:
        /* <DEDUP_REMOVED lines=12> */
.L_x_557:
        /* <DEDUP_REMOVED lines=28> */
.L_x_556:
[----:B------:R-:W-:Y:S05]  /*5ff0*/  BSYNC.RECONVERGENT B0 ;  /* 0x0000000000007941 */ /* 0x000fea0003800200 */
.L_x_555:
        /* <DEDUP_REMOVED lines=22> */
.L_x_562:
        /* <DEDUP_REMOVED lines=12> */
.L_x_561:
        /* <DEDUP_REMOVED lines=28> */
.L_x_560:
[----:B------:R-:W-:Y:S05]  /*63e0*/  BSYNC.RECONVERGENT B0 ;  /* 0x0000000000007941 */ /* 0x000fea0003800200 */
.L_x_559:
        /* <DEDUP_REMOVED lines=32> */
.L_x_640:
        /* <DEDUP_REMOVED lines=26> */
[----:B------:R-:W-:Y:S05]  /*6790*/  CALL.REL.NOINC `($__internal_10_$__cuda_sm20_dsqrt_rn_f64_mediumpath_v1) ;  /* 0x0000005c00b07944 */ /* 0x000fea0003c00000 */
.L_x_565:
[----:B------:R-:W-:Y:S05]  /*67a0*/  BSYNC.RECONVERGENT B0 ;  /* 0x0000000000007941 */ /* 0x000fea0003800200 */
.L_x_564:
        /* <DEDUP_REMOVED lines=14> */
.L_x_577:
        /* <DEDUP_REMOVED lines=31> */
.L_x_569:
[----:B------:R-:W-:Y:S05]  /*6a80*/  BSYNC.RECONVERGENT B1 ;  /* 0x0000000000017941 */ /* 0x000fea0003800200 */
.L_x_568:
        /* <DEDUP_REMOVED lines=24> */
.L_x_571:
[----:B------:R-:W-:Y:S05]  /*6c10*/  BSYNC.RECONVERGENT B1 ;  /* 0x0000000000017941 */ /* 0x000fea0003800200 */
.L_x_570:
        /* <DEDUP_REMOVED lines=58> */
[----:B------:R-:W-:Y:S02]  /*6fc0*/  IMAD.MOV.U32 R8, RZ, RZ, R6 ;  /* 0x000000ffff087224 */ /* 0x000fe400078e0006 */
[----:B------:R-:W-:-:S07]  /*6fd0*/  IMAD.MOV.U32 R9, RZ, RZ, R7 ;  /* 0x000000ffff097224 */ /* 0x000fce00078e0007 */
.L_x_573:
[----:B------:R-:W-:Y:S05]  /*6fe0*/  BSYNC.RECONVERGENT B1 ;  /* 0x0000000000017941 */ /* 0x000fea0003800200 */
.L_x_572:
        /* <DEDUP_REMOVED lines=25> */
.L_x_575:
[----:B------:R-:W-:Y:S05]  /*7180*/  BSYNC.RECONVERGENT B1 ;  /* 0x0000000000017941 */ /* 0x000fea0003800200 */
.L_x_574:
        /* <DEDUP_REMOVED lines=41> */
.L_x_576:
[----:B------:R-:W-:Y:S05]  /*7420*/  BSYNC.RECONVERGENT B0 ;  /* 0x0000000000007941 */ /* 0x000fea0003800200 */
.L_x_567:
        /* <DEDUP_REMOVED lines=15> */
.L_x_580:
[----:B------:R-:W-:Y:S02]  /*7520*/  IMAD.MOV.U32 R40, RZ, RZ, -0x2d0e5604 ;  /* 0xd2f1a9fcff287424 */ /* 0x000fe400078e00ff */
[----:B------:R-:W-:-:S07]  /*7530*/  IMAD.MOV.U32 R41, RZ, RZ, 0x3f50624d ;  /* 0x3f50624dff297424 */ /* 0x000fce00078e00ff */
.L_x_579:
[----:B------:R-:W-:Y:S05]  /*7540*/  BSYNC.RECONVERGENT B7 ;  /* 0x0000000000077941 */ /* 0x000fea0003800200 */
.L_x_578:
        /* <DEDUP_REMOVED lines=31> */
.L_x_582:
[----:B------:R-:W-:Y:S05]  /*7740*/  BSYNC.RECONVERGENT B0 ;  /* 0x0000000000007941 */ /* 0x000fea0003800200 */
.L_x_581:
        /* <DEDUP_REMOVED lines=24> */
[----:B------:R-:W-:Y:S02]  /*78d0*/  IMAD.MOV.U32 R44, RZ, RZ, R56 ;  /* 0x000000ffff2c7224 */ /* 0x000fe400078e0038 */
[----:B------:R-:W-:-:S07]  /*78e0*/  IMAD.MOV.U32 R45, RZ, RZ, R57 ;  /* 0x000000ffff2d7224 */ /* 0x000fce00078e0039 */
.L_x_584:
[----:B------:R-:W-:Y:S05]  /*78f0*/  BSYNC.RECONVERGENT B0 ;  /* 0x0000000000007941 */ /* 0x000fea0003800200 */
.L_x_583:
        /* <DEDUP_REMOVED lines=60> */
.L_x_586:
[----:B------:R-:W-:Y:S05]  /*7cc0*/  BSYNC.RECONVERGENT B0 ;  /* 0x0000000000007941 */ /* 0x000fea0003800200 */
.L_x_585:
        /* <DEDUP_REMOVED lines=25> */
.L_x_588:
[----:B------:R-:W-:Y:S05]  /*7e60*/  BSYNC.RECONVERGENT B0 ;  /* 0x0000000000007941 */ /* 0x000fea0003800200 */
.L_x_587:
        /* <DEDUP_REMOVED lines=43> */
[----:B------:R-:W-:Y:S05]  /*8120*/  CALL.REL.NOINC `($__internal_11_$__cuda_sm20_sqrt_rn_f32_slowpath) ;  /* 0x0000004400ec7944 */ /* 0x000fea0003c00000 */
[----:B------:R-:W-:Y:S01]  /*8130*/  IMAD.MOV.U32 R7, RZ, RZ, R3 ;  /* 0x000000ffff077224 */ /* 0x000fe200078e0003 */
[----:B------:R-:W-:Y:S06]  /*8140*/  BRA `(.L_x_591) ;  /* 0x0000000000107947 */ /* 0x000fec0003800000 */
.L_x_590:
[----:B------:R-:W-:Y:S01]  /*8150*/  FMUL.FTZ R7, R8, R3 ;  /* 0x0000000308077220 */ /* 0x000fe20000410000 */
[----:B------:R-:W-:-:S03]  /*8160*/  FMUL.FTZ R3, R3, 0.5 ;  /* 0x3f00000003037820 */ /* 0x000fc60000410000 */
[----:B------:R-:W-:-:S04]  /*8170*/  FFMA R0, -R7, R7, R8 ;  /* 0x0000000707007223 */ /* 0x000fc80000000108 */
[----:B------:R-:W-:-:S07]  /*8180*/  FFMA R7, R0, R3, R7 ;  /* 0x0000000300077223 */ /* 0x000fce0000000007 */
.L_x_591:
[----:B------:R-:W-:Y:S05]  /*8190*/  BSYNC.RECONVERGENT B0 ;  /* 0x0000000000007941 */ /* 0x000fea0003800200 */
.L_x_589:
        /* <DEDUP_REMOVED lines=26> */
[----:B------:R-:W-:Y:S05]  /*8340*/  CALL.REL.NOINC `($__internal_11_$__cuda_sm20_sqrt_rn_f32_slowpath) ;  /* 0x0000004400647944 */ /* 0x000fea0003c00000 */
[----:B------:R-:W-:Y:S01]  /*8350*/  IMAD.MOV.U32 R10, RZ, RZ, R3 ;  /* 0x000000ffff0a7224 */ /* 0x000fe200078e0003 */
[----:B------:R-:W-:Y:S06]  /*8360*/  BRA `(.L_x_594) ;  /* 0x0000000000107947 */ /* 0x000fec0003800000 */
.L_x_593:
[----:B------:R-:W-:Y:S01]  /*8370*/  FMUL.FTZ R10, R5, R12 ;  /* 0x0000000c050a7220 */ /* 0x000fe20000410000 */
[----:B------:R-:W-:-:S03]  /*8380*/  FMUL.FTZ R0, R12, 0.5 ;  /* 0x3f0000000c007820 */ /* 0x000fc60000410000 */
[----:B------:R-:W-:-:S04]  /*8390*/  FFMA R3, -R10, R10, R5 ;  /* 0x0000000a0a037223 */ /* 0x000fc80000000105 */
[----:B------:R-:W-:-:S07]  /*83a0*/  FFMA R10, R3, R0, R10 ;  /* 0x00000000030a7223 */ /* 0x000fce000000000a */
.L_x_594:
[----:B------:R-:W-:Y:S05]  /*83b0*/  BSYNC.RECONVERGENT B0 ;  /* 0x0000000000007941 */ /* 0x000fea0003800200 */
.L_x_592:
        /* <DEDUP_REMOVED lines=35> */
.L_x_598:
        /* <DEDUP_REMOVED lines=14> */
.L_x_597:
        /* <DEDUP_REMOVED lines=24> */
.L_x_596:
[----:B------:R-:W-:Y:S05]  /*8850*/  BSYNC.RECONVERGENT B0 ;  /* 0x0000000000007941 */ /* 0x000fea0003800200 */
.L_x_595:
        /* <DEDUP_REMOVED lines=27> */
.L_x_602:
        /* <DEDUP_REMOVED lines=12> */
.L_x_601:
        /* <DEDUP_REMOVED lines=24> */
.L_x_600:
[----:B------:R-:W-:Y:S05]  /*8c50*/  BSYNC.RECONVERGENT B0 ;  /* 0x0000000000007941 */ /* 0x000fea0003800200 */
.L_x_599:
        /* <DEDUP_REMOVED lines=37> */
[----:B------:R-:W-:Y:S05]  /*8eb0*/  CALL.REL.NOINC `($__internal_9_$__cuda_sm20_div_rn_f64_full) ;  /* 0x0000003000747944 */ /* 0x000fea0003c00000 */
.L_x_604:
[----:B------:R-:W-:Y:S05]  /*8ec0*/  BSYNC.RECONVERGENT B0 ;  /* 0x0000000000007941 */ /* 0x000fea0003800200 */
.L_x_603:
        /* <DEDUP_REMOVED lines=19> */
.L_x_608:
        /* <DEDUP_REMOVED lines=12> */
.L_x_607:
        /* <DEDUP_REMOVED lines=24> */
.L_x_606:
[----:B------:R-:W-:Y:S05]  /*9240*/  BSYNC.RECONVERGENT B0 ;  /* 0x0000000000007941 */ /* 0x000fea0003800200 */
.L_x_605:
        /* <DEDUP_REMOVED lines=27> */
.L_x_612:
        /* <DEDUP_REMOVED lines=12> */
.L_x_611:
        /* <DEDUP_REMOVED lines=24> */
.L_x_610:
[----:B------:R-:W-:Y:S05]  /*9640*/  BSYNC.RECONVERGENT B0 ;  /* 0x0000000000007941 */ /* 0x000fea0003800200 */
.L_x_609:
        /* <DEDUP_REMOVED lines=41> */
.L_x_614:
[----:B------:R-:W-:Y:S05]  /*98e0*/  BSYNC.RECONVERGENT B0 ;  /* 0x0000000000007941 */ /* 0x000fea0003800200 */
.L_x_613:
        /* <DEDUP_REMOVED lines=30> */
[----:B------:R-:W-:Y:S05]  /*9ad0*/  CALL.REL.NOINC `($__internal_9_$__cuda_sm20_div_rn_f64_full) ;  /* 0x00000024006c7944 */ /* 0x000fea0003c00000 */
.L_x_616:
[----:B------:R-:W-:Y:S05]  /*9ae0*/  BSYNC.RECONVERGENT B0 ;  /* 0x0000000000007941 */ /* 0x000fea0003800200 */
.L_x_615:
        /* <DEDUP_REMOVED lines=10> */
.L_x_620:
        /* <DEDUP_REMOVED lines=12> */
.L_x_619:
        /* <DEDUP_REMOVED lines=24> */
.L_x_618:
[----:B------:R-:W-:Y:S05]  /*9dd0*/  BSYNC.RECONVERGENT B0 ;  /* 0x0000000000007941 */ /* 0x000fea0003800200 */
.L_x_617:
        /* <DEDUP_REMOVED lines=24> */
.L_x_624:
        /* <DEDUP_REMOVED lines=12> */
.L_x_623:
        /* <DEDUP_REMOVED lines=24> */
.L_x_622:
[----:B------:R-:W-:Y:S05]  /*a1a0*/  BSYNC.RECONVERGENT B0 ;  /* 0x0000000000007941 */ /* 0x000fea0003800200 */
.L_x_621:
        /* <DEDUP_REMOVED lines=47> */
.L_x_626:
[----:B------:R-:W-:Y:S05]  /*a4a0*/  BSYNC.RECONVERGENT B0 ;  /* 0x0000000000007941 */ /* 0x000fea0003800200 */
.L_x_625:
        /* <DEDUP_REMOVED lines=8> */
.L_x_630:
        /* <DEDUP_REMOVED lines=12> */
.L_x_629:
        /* <DEDUP_REMOVED lines=24> */
.L_x_628:
[----:B------:R-:W-:Y:S05]  /*a770*/  BSYNC.RECONVERGENT B0 ;  /* 0x0000000000007941 */ /* 0x000fea0003800200 */
.L_x_627:
        /* <DEDUP_REMOVED lines=23> */
.L_x_634:
        /* <DEDUP_REMOVED lines=12> */
.L_x_633:
        /* <DEDUP_REMOVED lines=24> */
.L_x_632:
[----:B------:R-:W-:Y:S05]  /*ab30*/  BSYNC.RECONVERGENT B0 ;  /* 0x0000000000007941 */ /* 0x000fea0003800200 */
.L_x_631:
        /* <DEDUP_REMOVED lines=46> */
[----:B------:R-:W-:Y:S05]  /*ae20*/  CALL.REL.NOINC `($__internal_8_$__cuda_sm20_dblrcp_rn_slowpath_v3) ;  /* 0x0000000c00e47944 */ /* 0x000fea0003c00000 */
.L_x_638:
[----:B------:R-:W-:Y:S05]  /*ae30*/  BSYNC.RECONVERGENT B1 ;  /* 0x0000000000017941 */ /* 0x000fea0003800200 */
.L_x_637:
        /* <DEDUP_REMOVED lines=34> */
.L_x_636:
[----:B------:R-:W-:Y:S05]  /*b060*/  BSYNC.RECONVERGENT B0 ;  /* 0x0000000000007941 */ /* 0x000fea0003800200 */
.L_x_635:
        /* <DEDUP_REMOVED lines=22> */
.L_x_639:
[----:B------:R-:W1:Y:S01]  /*b1d0*/  LDCU UR4, c[0x0][0x3b4] ;  /* 0x00007680ff0477ac */ /* 0x000e620008000800 */
[----:B------:R-:W-:-:S05]  /*b1e0*/  VIADD R19, R19, 0x1 ;  /* 0x0000000113137836 */ /* 0x000fca0000000000 */
[----:B-1----:R-:W-:-:S13]  /*b1f0*/  ISETP.NE.AND P0, PT, R19, UR4, PT ;  /* 0x0000000413007c0c */ /* 0x002fda000bf05270 */
[----:B------:R-:W-:Y:S05]  /*b200*/  @P0 BRA `(.L_x_640) ;  /* 0xffffffb000f80947 */ /* 0x000fea000383ffff */
.L_x_566:
[----:B------:R-:W-:Y:S05]  /*b210*/  BSYNC.RECONVERGENT B6 ;  /* 0x0000000000067941 */ /* 0x000fea0003800200 */
.L_x_563:
        /* <DEDUP_REMOVED lines=28> */
[----:B------:R-:W-:Y:S05]  /*b3e0*/  CALL.REL.NOINC `($__internal_10_$__cuda_sm20_dsqrt_rn_f64_mediumpath_v1) ;  /* 0x00000010009c7944 */ /* 0x000fea0003c00000 */
[----:B------:R-:W-:Y:S02]  /*b3f0*/  IMAD.MOV.U32 R4, RZ, RZ, R6 ;  /* 0x000000ffff047224 */ /* 0x000fe400078e0006 */
[----:B------:R-:W-:-:S07]  /*b400*/  IMAD.MOV.U32 R5, RZ, RZ, R7 ;  /* 0x000000ffff057224 */ /* 0x000fce00078e0007 */
.L_x_642:
[----:B------:R-:W-:Y:S05]  /*b410*/  BSYNC.RECONVERGENT B0 ;  /* 0x0000000000007941 */ /* 0x000fea0003800200 */
.L_x_641:
        /* <DEDUP_REMOVED lines=25> */
.L_x_644:
[----:B------:R-:W-:Y:S05]  /*b5b0*/  BSYNC.RECONVERGENT B0 ;  /* 0x0000000000007941 */ /* 0x000fea0003800200 */
.L_x_643:
        /* <DEDUP_REMOVED lines=58> */
.L_x_646:
[----:B------:R-:W-:Y:S05]  /*b960*/  BSYNC.RECONVERGENT B0 ;  /* 0x0000000000007941 */ /* 0x000fea0003800200 */
.L_x_645:
        /* <DEDUP_REMOVED lines=25> */
.L_x_648:
[----:B------:R-:W-:Y:S05]  /*bb00*/  BSYNC.RECONVERGENT B0 ;  /* 0x0000000000007941 */ /* 0x000fea0003800200 */
.L_x_647:
        /* <DEDUP_REMOVED lines=43> */
        .weak           $__internal_8_$__cuda_sm20_dblrcp_rn_slowpath_v3
        .type           $__internal_8_$__cuda_sm20_dblrcp_rn_slowpath_v3,@function
        .size           $__internal_8_$__cuda_sm20_dblrcp_rn_slowpath_v3,($__internal_9_$__cuda_sm20_div_rn_f64_full - $__internal_8_$__cuda_sm20_dblrcp_rn_slowpath_v3)
$__internal_8_$__cuda_sm20_dblrcp_rn_slowpath_v3:
        /* <DEDUP_REMOVED lines=27> */
.L_x_652:
        /* <DEDUP_REMOVED lines=10> */
.L_x_650:
[----:B------:R-:W-:Y:S01]  /*c010*/  LOP3.LUT R11, R21, 0x80000, RZ, 0xfc, !PT ;  /* 0x00080000150b7812 */ /* 0x000fe200078efcff */
[----:B------:R-:W-:-:S07]  /*c020*/  IMAD.MOV.U32 R10, RZ, RZ, R20 ;  /* 0x000000ffff0a7224 */ /* 0x000fce00078e0014 */
.L_x_651:
[----:B------:R-:W-:Y:S05]  /*c030*/  BSYNC.RECONVERGENT B2 ;  /* 0x0000000000027941 */ /* 0x000fea0003800200 */
.L_x_649:
[----:B------:R-:W-:Y:S02]  /*c040*/  IMAD.MOV.U32 R20, RZ, RZ, R10 ;  /* 0x000000ffff147224 */ /* 0x000fe400078e000a */
[----:B------:R-:W-:Y:S02]  /*c050*/  IMAD.MOV.U32 R21, RZ, RZ, R11 ;  /* 0x000000ffff157224 */ /* 0x000fe400078e000b */
[----:B------:R-:W-:Y:S02]  /*c060*/  IMAD.MOV.U32 R10, RZ, RZ, R0 ;  /* 0x000000ffff0a7224 */ /* 0x000fe400078e0000 */
[----:B------:R-:W-:-:S04]  /*c070*/  IMAD.MOV.U32 R11, RZ, RZ, 0x0 ;  /* 0x00000000ff0b7424 */ /* 0x000fc800078e00ff */
[----:B------:R-:W-:Y:S05]  /*c080*/  RET.REL.NODEC R10 `(_Z14optimizeKernelIN4util9EggholderILi2EEELi2ELj128EEvddPdPiS3_S3_iib) ;  /* 0xffffff3c0adc7950 */ /* 0x000fea0003c3ffff */
        .weak           $__internal_9_$__cuda_sm20_div_rn_f64_full
        .type           $__internal_9_$__cuda_sm20_div_rn_f64_full,@function
        .size           $__internal_9_$__cuda_sm20_div_rn_f64_full,($__internal_10_$__cuda_sm20_dsqrt_rn_f64_mediumpath_v1 - $__internal_9_$__cuda_sm20_div_rn_f64_full)
$__internal_9_$__cuda_sm20_div_rn_f64_full:
        /* <DEDUP_REMOVED lines=68> */
.L_x_654:
        /* <DEDUP_REMOVED lines=16> */
.L_x_657:
[----:B------:R-:W-:Y:S01]  /*c5d0*/  LOP3.LUT R65, R43, 0x80000, RZ, 0xfc, !PT ;  /* 0x000800002b417812 */ /* 0x000fe200078efcff */
[----:B------:R-:W-:Y:S01]  /*c5e0*/  IMAD.MOV.U32 R64, RZ, RZ, R42 ;  /* 0x000000ffff407224 */ /* 0x000fe200078e002a */
[----:B------:R-:W-:Y:S06]  /*c5f0*/  BRA `(.L_x_655) ;  /* 0x0000000000087947 */ /* 0x000fec0003800000 */
.L_x_656:
[----:B------:R-:W-:Y:S01]  /*c600*/  LOP3.LUT R65, R45, 0x80000, RZ, 0xfc, !PT ;  /* 0x000800002d417812 */ /* 0x000fe200078efcff */
[----:B------:R-:W-:-:S07]  /*c610*/  IMAD.MOV.U32 R64, RZ, RZ, R44 ;  /* 0x000000ffff407224 */ /* 0x000fce00078e002c */
.L_x_655:
[----:B------:R-:W-:Y:S05]  /*c620*/  BSYNC.RECONVERGENT B1 ;  /* 0x0000000000017941 */ /* 0x000fea0003800200 */
.L_x_653:
[----:B------:R-:W-:Y:S02]  /*c630*/  IMAD.MOV.U32 R4, RZ, RZ, R0 ;  /* 0x000000ffff047224 */ /* 0x000fe400078e0000 */
[----:B------:R-:W-:-:S04]  /*c640*/  IMAD.MOV.U32 R5, RZ, RZ, 0x0 ;  /* 0x00000000ff057424 */ /* 0x000fc800078e00ff */
[----:B------:R-:W-:Y:S05]  /*c650*/  RET.REL.NODEC R4 `(_Z14optimizeKernelIN4util9EggholderILi2EEELi2ELj128EEvddPdPiS3_S3_iib) ;  /* 0xffffff3804687950 */ /* 0x000fea0003c3ffff */
        .weak           $__internal_10_$__cuda_sm20_dsqrt_rn_f64_mediumpath_v1
        .type           $__internal_10_$__cuda_sm20_dsqrt_rn_f64_mediumpath_v1,@function
        .size           $__internal_10_$__cuda_sm20_dsqrt_rn_f64_mediumpath_v1,($__internal_11_$__cuda_sm20_sqrt_rn_f32_slowpath - $__internal_10_$__cuda_sm20_dsqrt_rn_f64_mediumpath_v1)
$__internal_10_$__cuda_sm20_dsqrt_rn_f64_mediumpath_v1:
        /* <DEDUP_REMOVED lines=12> */
.L_x_659:
        /* <DEDUP_REMOVED lines=24> */
.L_x_661:
[----:B------:R-:W-:-:S11]  /*c8a0*/  DADD R6, R10, R10 ;  /* 0x000000000a067229 */ /* 0x000fd6000000000a */
.L_x_660:
[----:B------:R-:W-:Y:S05]  /*c8b0*/  BSYNC.RECONVERGENT B2 ;  /* 0x0000000000027941 */ /* 0x000fea0003800200 */
.L_x_658:
[----:B------:R-:W-:-:S04]  /*c8c0*/  IMAD.MOV.U32 R5, RZ, RZ, 0x0 ;  /* 0x00000000ff057424 */ /* 0x000fc800078e00ff */
[----:B------:R-:W-:Y:S05]  /*c8d0*/  RET.REL.NODEC R4 `(_Z14optimizeKernelIN4util9EggholderILi2EEELi2ELj128EEvddPdPiS3_S3_iib) ;  /* 0xffffff3404c87950 */ /* 0x000fea0003c3ffff */
        .weak           $__internal_11_$__cuda_sm20_sqrt_rn_f32_slowpath
        .type           $__internal_11_$__cuda_sm20_sqrt_rn_f32_slowpath,@function
        .size           $__internal_11_$__cuda_sm20_sqrt_rn_f32_slowpath,($_Z14optimizeKernelIN4util9EggholderILi2EEELi2ELj128EEvddPdPiS3_S3_iib$__internal_trig_reduction_slowpathd - $__internal_11_$__cuda_sm20_sqrt_rn_f32_slowpath)
$__internal_11_$__cuda_sm20_sqrt_rn_f32_slowpath:
        /* <DEDUP_REMOVED lines=19> */
.L_x_662:
[----:B------:R-:W-:Y:S02]  /*ca10*/  IMAD.MOV.U32 R4, RZ, RZ, R15 ;  /* 0x000000ffff047224 */ /* 0x000fe400078e000f */
[----:B------:R-:W-:-:S04]  /*ca20*/  IMAD.MOV.U32 R5, RZ, RZ, 0x0 ;  /* 0x00000000ff057424 */ /* 0x000fc800078e00ff */
[----:B------:R-:W-:Y:S05]  /*ca30*/  RET.REL.NODEC R4 `(_Z14optimizeKernelIN4util9EggholderILi2EEELi2ELj128EEvddPdPiS3_S3_iib) ;  /* 0xffffff3404707950 */ /* 0x000fea0003c3ffff */
        .type           $_Z14optimizeKernelIN4util9EggholderILi2EEELi2ELj128EEvddPdPiS3_S3_iib$__internal_trig_reduction_slowpathd,@function
        .size           $_Z14optimizeKernelIN4util9EggholderILi2EEELi2ELj128EEvddPdPiS3_S3_iib$__internal_trig_reduction_slowpathd,(.L_x_1705 - $_Z14optimizeKernelIN4util9EggholderILi2EEELi2ELj128EEvddPdPiS3_S3_iib$__internal_trig_reduction_slowpathd)
$_Z14optimizeKernelIN4util9EggholderILi2EEELi2ELj128EEvddPdPiS3_S3_iib$__internal_trig_reduction_slowpathd:
        /* <DEDUP_REMOVED lines=26> */
.L_x_667:
        /* <DEDUP_REMOVED lines=29> */
.L_x_666:
[----:B------:R-:W-:-:S07]  /*cdb0*/  IMAD.MOV.U32 R15, RZ, RZ, R8 ;  /* 0x000000ffff0f7224 */ /* 0x000fce00078e0008 */
.L_x_665:
[----:B------:R-:W-:Y:S05]  /*cdc0*/  BSYNC.RECONVERGENT B2 ;  /* 0x0000000000027941 */ /* 0x000fea0003800200 */
.L_x_664:
        /* <DEDUP_REMOVED lines=60> */
.L_x_669:
[----:B------:R-:W-:Y:S05]  /*d190*/  BSYNC.RECONVERGENT B2 ;  /* 0x0000000000027941 */ /* 0x000fea0003800200 */
.L_x_668:
        /* <DEDUP_REMOVED lines=36> */
.L_x_663:
[----:B------:R-:W-:Y:S02]  /*d3e0*/  IMAD.MOV.U32 R13, RZ, RZ, 0x0 ;  /* 0x00000000ff0d7424 */ /* 0x000fe400078e00ff */
[----:B------:R-:W-:Y:S02]  /*d3f0*/  IMAD.MOV.U32 R0, RZ, RZ, R6 ;  /* 0x000000ffff007224 */ /* 0x000fe400078e0006 */
[----:B------:R-:W-:Y:S05]  /*d400*/  RET.REL.NODEC R12 `(_Z14optimizeKernelIN4util9EggholderILi2EEELi2ELj128EEvddPdPiS3_S3_iib) ;  /* 0xffffff280cfc7950 */ /* 0x000fea0003c3ffff */
.L_x_670:
        /* <DEDUP_REMOVED lines=15> */
.L_x_1705:


//--------------------- .text._Z14optimizeKernelIN4util14GoldsteinPriceILi2EEELi2ELj256EEvddPdPiS3_S3_iib --------------------------
	.section	.text._Z14optimizeKernelIN4util14GoldsteinPriceILi2EEELi2ELj256EEvddPdPiS3_S3_iib,"ax",@progbits
	.align	128
        .global         _Z14optimizeKernelIN4util14GoldsteinPriceILi2EEELi2ELj256EEvddPdPiS3_S3_iib
        .type           _Z14optimizeKernelIN4util14GoldsteinPriceILi2EEELi2ELj256EEvddPdPiS3_S3_iib,@function
        .size           _Z14optimizeKernelIN4util14GoldsteinPriceILi2EEELi2ELj256EEvddPdPiS3_S3_iib,(.L_x_1708 - _Z14optimizeKernelIN4util14GoldsteinPriceILi2EEELi2ELj256EEvddPdPiS3_S3_iib)
        .other          _Z14optimizeKernelIN4util14GoldsteinPriceILi2EEELi2ELj256EEvddPdPiS3_S3_iib,@"STO_CUDA_ENTRY STV_DEFAULT"
_Z14optimizeKernelIN4util14GoldsteinPriceILi2EEELi2ELj256EEvddPdPiS3_S3_iib:
.text._Z14optimizeKernelIN4util14GoldsteinPriceILi2EEELi2ELj256EEvddPdPiS3_S3_iib:
        /* <DEDUP_REMOVED lines=16> */
[----:B------:R-:W1:Y:S01]  /*0100*/  LDCU.64 UR36, c[0x0][0x358] ;  /* 0x00006b00ff2477ac */ /* 0x000e620008000a00 */
[----:B------:R-:W-:Y:S02]  /*0110*/  IMAD.MOV.U32 R0, RZ, RZ, RZ ;  /* 0x000000ffff007224 */ /* 0x000fe400078e00ff */
[----:B------:R-:W-:Y:S01]  /*0120*/  IMAD.X R7, RZ, RZ, R2, P0 ;  /* 0x000000ffff077224 */ /* 0x000fe200000e0602 */
[----:B------:R-:W-:Y:S01]  /*0130*/  UPLOP3.LUT UP0, UPT, UPT, UPT, UPT, 0x80, 0x8 ;  /* 0x000000000008789c */ /* 0x000fe20003f0f070 */
[----:B------:R-:W0:Y:S01]  /*0140*/  LDC.64 R14, c[0x0][0x388] ;  /* 0x0000e200ff0e7b82 */ /* 0x000e220000000a00 */
[----:B------:R-:W-:Y:S01]  /*0150*/  VIADD R3, R1, 0x30 ;  /* 0x0000003001037836 */ /* 0x000fe20000000000 */
[----:B0-----:R-:W-:Y:S01]  /*0160*/  DADD R14, R14, -R4 ;  /* 0x000000000e0e7229 */ /* 0x001fe20000000804 */
[----:B------:R-:W-:Y:S01]  /*0170*/  SHF.R.S32.HI R4, RZ, 0x1f, R23 ;  /* 0x0000001fff047819 */ /* 0x000fe20000011417 */
[----:B-1----:R-:W-:-:S09]  /*0180*/  VIADD R5, R22, 0x87 ;  /* 0x0000008716057836 */ /* 0x002fd20000000000 */
.L_x_682:
[----:B0-----:R-:W-:Y:S01]  /*0190*/  IADD3 R8, PT, PT, R5, R0, RZ ;  /* 0x0000000005087210 */ /* 0x001fe20007ffe0ff */
[----:B------:R-:W-:Y:S01]  /*01a0*/  IMAD.MOV.U32 R11, RZ, RZ, -0x75bd8fc ;  /* 0xf8a42704ff0b7424 */ /* 0x000fe200078e00ff */
[----:B------:R-:W-:Y:S01]  /*01b0*/  ISETP.NE.AND P0, PT, R23, RZ, PT ;  /* 0x000000ff1700720c */ /* 0x000fe20003f05270 */
[----:B------:R-:W-:Y:S01]  /*01c0*/  IMAD.MOV.U32 R12, RZ, RZ, -0x23270784 ;  /* 0xdcd8f87cff0c7424 */ /* 0x000fe200078e00ff */
[----:B------:R-:W-:Y:S01]  /*01d0*/  LOP3.LUT R8, R8, 0xaad26b49, RZ, 0x3c, !PT ;  /* 0xaad26b4908087812 */ /* 0x000fe200078e3cff */
[----:B------:R-:W-:Y:S01]  /*01e0*/  UPLOP3.LUT UP1, UPT, UPT, UPT, UP0, 0x80, 0x8 ;  /* 0x000000000008789c */ /* 0x000fe20003f2f000 */
[----:B------:R-:W-:Y:S03]  /*01f0*/  BSSY.RECONVERGENT B0, `(.L_x_671) ;  /* 0x0000259000007945 */ /* 0x000fe60003800200 */
        /* <DEDUP_REMOVED lines=8> */
[----:B0-----:R-:W-:Y:S01]  /*0280*/  IMAD.MOV.U32 R8, RZ, RZ, RZ ;  /* 0x000000ffff087224 */ /* 0x001fe200078e00ff */
[----:B------:R-:W-:Y:S01]  /*0290*/  MOV R26, R4 ;  /* 0x00000004001a7202 */ /* 0x000fe20000000f00 */
[----:B------:R-:W-:-:S07]  /*02a0*/  IMAD.MOV.U32 R21, RZ, RZ, R23 ;  /* 0x000000ffff157224 */ /* 0x000fce00078e0017 */
.L_x_681:
        /* <DEDUP_REMOVED lines=11> */
.L_x_676:
[----:B------:R-:W-:-:S06]  /*0360*/  IMAD R25, R28, 0x4, R1 ;  /* 0x000000041c197824 */ /* 0x000fcc00078e0201 */
[----:B------:R-:W5:Y:S01]  /*0370*/  LDL R25, [R25+0x4] ;  /* 0x0000040019197983 */ /* 0x000f620000100800 */
[----:B------:R-:W-:Y:S01]  /*0380*/  IMAD.SHL.U32 R27, R28, 0x20, RZ ;  /* 0x000000201c1b7824 */ /* 0x000fe200078e00ff */
[----:B------:R-:W-:-:S06]  /*0390*/  UMOV UR4, URZ ;  /* 0x000000ff00047c82 */ /* 0x000fcc0008000000 */
.L_x_675:
        /* <DEDUP_REMOVED lines=184> */
[----:B0-----:R-:W-:Y:S02]  /*0f20*/  HFMA2 R11, -RZ, RZ, 0, 0 ;  /* 0x00000000ff0b7431 */ /* 0x001fe400000001ff */
[----:B------:R-:W-:Y:S02]  /*0f30*/  IMAD.MOV.U32 R28, RZ, RZ, RZ ;  /* 0x000000ffff1c7224 */ /* 0x000fe400078e00ff */
[----:B------:R-:W-:Y:S02]  /*0f40*/  IMAD.MOV.U32 R12, RZ, RZ, RZ ;  /* 0x000000ffff0c7224 */ /* 0x000fe400078e00ff */
[----:B------:R-:W-:Y:S02]  /*0f50*/  IMAD.MOV.U32 R9, RZ, RZ, RZ ;  /* 0x000000ffff097224 */ /* 0x000fe400078e00ff */
[----:B------:R-:W-:-:S02]  /*0f60*/  IMAD.U32 R13, RZ, RZ, UR5 ;  /* 0x00000005ff0d7e24 */ /* 0x000fc4000f8e00ff */
[----:B------:R-:W-:-:S07]  /*0f70*/  IMAD.U32 R10, RZ, RZ, UR4 ;  /* 0x00000004ff0a7e24 */ /* 0x000fce000f8e00ff */
.L_x_678:
[----:B------:R-:W-:-:S06]  /*0f80*/  IMAD R25, R28, 0x4, R1 ;  /* 0x000000041c197824 */ /* 0x000fcc00078e0201 */
[----:B------:R-:W5:Y:S01]  /*0f90*/  LDL R25, [R25+0x4] ;  /* 0x0000040019197983 */ /* 0x000f620000100800 */
[----:B------:R-:W-:Y:S01]  /*0fa0*/  IMAD.SHL.U32 R27, R28, 0x20, RZ ;  /* 0x000000201c1b7824 */ /* 0x000fe200078e00ff */
[----:B------:R-:W-:-:S06]  /*0fb0*/  UMOV UR4, URZ ;  /* 0x000000ff00047c82 */ /* 0x000fcc0008000000 */
.L_x_677:
        /* <DEDUP_REMOVED lines=173> */
[----:B------:R-:W-:-:S04]  /*1a90*/  IADD3 R28, PT, PT, R28, 0x1, RZ ;  /* 0x000000011c1c7810 */ /* 0x000fc80007ffe0ff */
        /* <DEDUP_REMOVED lines=16> */
.L_x_680:
[----:B------:R-:W-:-:S06]  /*1ba0*/  IMAD R25, R28, 0x4, R1 ;  /* 0x000000041c197824 */ /* 0x000fcc00078e0201 */
[----:B------:R-:W5:Y:S01]  /*1bb0*/  LDL R25, [R25+0x4] ;  /* 0x0000040019197983 */ /* 0x000f620000100800 */
[----:B------:R-:W-:Y:S01]  /*1bc0*/  SHF.L.U32 R27, R28, 0x5, RZ ;  /* 0x000000051c1b7819 */ /* 0x000fe200000006ff */
[----:B------:R-:W-:-:S06]  /*1bd0*/  UMOV UR4, URZ ;  /* 0x000000ff00047c82 */ /* 0x000fcc0008000000 */
.L_x_679:
        /* <DEDUP_REMOVED lines=179> */
.L_x_674:
[----:B------:R-:W-:Y:S05]  /*2710*/  BSYNC.RECONVERGENT B1 ;  /* 0x0000000000017941 */ /* 0x000fea0003800200 */
.L_x_673:
[C---:B------:R-:W-:Y:S01]  /*2720*/  ISETP.GT.U32.AND P0, PT, R21.reuse, 0x3, PT ;  /* 0x000000031500780c */ /* 0x040fe20003f04070 */
[----:B------:R-:W-:Y:S01]  /*2730*/  VIADD R8, R8, 0x1 ;  /* 0x0000000108087836 */ /* 0x000fe20000000000 */
[--C-:B------:R-:W-:Y:S02]  /*2740*/  SHF.R.U64 R21, R21, 0x2, R26.reuse ;  /* 0x0000000215157819 */ /* 0x100fe4000000121a */
[----:B------:R-:W-:Y:S02]  /*2750*/  ISETP.GT.U32.AND.EX P0, PT, R26, RZ, PT, P0 ;  /* 0x000000ff1a00720c */ /* 0x000fe40003f04100 */
[----:B------:R-:W-:-:S11]  /*2760*/  SHF.R.U32.HI R26, RZ, 0x2, R26 ;  /* 0x00000002ff1a7819 */ /* 0x000fd6000001161a */
[----:B------:R-:W-:Y:S05]  /*2770*/  @P0 BRA `(.L_x_681) ;  /* 0xffffffd800cc0947 */ /* 0x000fea000383ffff */
.L_x_672:
[----:B------:R-:W-:Y:S05]  /*2780*/  BSYNC.RECONVERGENT B0 ;  /* 0x0000000000007941 */ /* 0x000fea0003800200 */
.L_x_671:
        /* <DEDUP_REMOVED lines=11> */
[----:B------:R-:W-:-:S04]  /*2840*/  LOP3.LUT R13, R8, R13, RZ, 0x3c, !PT ;  /* 0x0000000d080d7212 */ /* 0x000fc800078e3cff */
[----:B------:R-:W-:Y:S01]  /*2850*/  IADD3 R11, PT, PT, R20, -0x26039c23, R13 ;  /* 0xd9fc63dd140b7810 */ /* 0x000fe20007ffe00d */
[----:B------:R-:W-:-:S05]  /*2860*/  IMAD.SHL.U32 R8, R13, 0x10, RZ ;  /* 0x000000100d087824 */ /* 0x000fca00078e00ff */
[----:B------:R-:W-:-:S04]  /*2870*/  LOP3.LUT R8, R17, R9, R8, 0x96, !PT ;  /* 0x0000000911087212 */ /* 0x000fc800078e9608 */
[----:B------:R-:W-:Y:S01]  /*2880*/  LOP3.LUT R9, R8, R13, RZ, 0x3c, !PT ;  /* 0x0000000d08097212 */ /* 0x000fe200078e3cff */
[----:B------:R-:W-:-:S03]  /*2890*/  IMAD.MOV.U32 R13, RZ, RZ, 0x3ca00000 ;  /* 0x3ca00000ff0d7424 */ /* 0x000fc600078e00ff */
[----:B------:R-:W-:-:S05]  /*28a0*/  IADD3 R9, PT, PT, R20, -0x25fe145e, R9 ;  /* 0xda01eba214097810 */ /* 0x000fca0007ffe009 */
[----:B------:R-:W-:-:S03]  /*28b0*/  IMAD.WIDE.U32 R8, R9, 0x200000, RZ ;  /* 0x0020000009087825 */ /* 0x000fc600078e00ff */
[----:B------:R-:W-:Y:S02]  /*28c0*/  LOP3.LUT R10, R8, R11, RZ, 0x3c, !PT ;  /* 0x0000000b080a7212 */ /* 0x000fe400078e3cff */
[----:B------:R-:W-:-:S04]  /*28d0*/  MOV R11, R9 ;  /* 0x00000009000b7202 */ /* 0x000fc80000000f00 */
        /* <DEDUP_REMOVED lines=10> */
[----:B--2---:R-:W-:-:S08]  /*2980*/  DADD R18, R28, R30 ;  /* 0x000000001c127229 */ /* 0x004fd0000000001e */
[----:B------:R-:W-:-:S08]  /*2990*/  DADD R18, R18, 1 ;  /* 0x3ff0000012127429 */ /* 0x000fd00000000000 */
[----:B------:R-:W-:-:S10]  /*29a0*/  DADD R10, -RZ, |R18| ;  /* 0x00000000ff0a7229 */ /* 0x000fd40000000512 */
[----:B------:R-:W-:-:S07]  /*29b0*/  IMAD.MOV.U32 R3, RZ, RZ, R11 ;  /* 0x000000ffff037224 */ /* 0x000fce00078e000b */
[----:B0-----:R-:W-:Y:S05]  /*29c0*/  CALL.REL.NOINC `($_Z14optimizeKernelIN4util14GoldsteinPriceILi2EEELi2ELj256EEvddPdPiS3_S3_iib$__internal_accurate_pow) ;  /* 0x0000006400b87944 */ /* 0x001fea0003c00000 */
[----:B------:R-:W-:Y:S05]  /*29d0*/  BSYNC.RECONVERGENT B0 ;  /* 0x0000000000007941 */ /* 0x000fea0003800200 */
.L_x_683:
[C---:B------:R-:W-:Y:S01]  /*29e0*/  DADD R10, R18.reuse, 2 ;  /* 0x40000000120a7429 */ /* 0x040fe20000000000 */
[----:B------:R-:W-:Y:S01]  /*29f0*/  IMAD.MOV.U32 R32, RZ, RZ, 0x0 ;  /* 0x00000000ff207424 */ /* 0x000fe200078e00ff */
[----:B------:R-:W-:Y:S01]  /*2a00*/  DSETP.NEU.AND P0, PT, R18, RZ, PT ;  /* 0x000000ff1200722a */ /* 0x000fe20003f0d000 */
[----:B------:R-:W-:Y:S01]  /*2a10*/  IMAD.MOV.U32 R33, RZ, RZ, 0x402c0000 ;  /* 0x402c0000ff217424 */ /* 0x000fe200078e00ff */
[----:B------:R-:W-:Y:S01]  /*2a20*/  BSSY.RECONVERGENT B0, `(.L_x_684) ;  /* 0x000000f000007945 */ /* 0x000fe20003800200 */
[----:B------:R-:W-:Y:S01]  /*2a30*/  MOV R42, R8 ;  /* 0x00000008002a7202 */ /* 0x000fe20000000f00 */
[----:B------:R-:W-:-:S03]  /*2a40*/  IMAD.MOV.U32 R43, RZ, RZ, R9 ;  /* 0x000000ffff2b7224 */ /* 0x000fc600078e0009 */
[----:B------:R-:W-:Y:S01]  /*2a50*/  DFMA R32, R28, -R32, 19 ;  /* 0x403300001c20742b */ /* 0x000fe20000000820 */
[----:B------:R-:W-:-:S04]  /*2a60*/  LOP3.LUT R10, R11, 0x7ff00000, RZ, 0xc0, !PT ;  /* 0x7ff000000b0a7812 */ /* 0x000fc800078ec0ff */
[----:B------:R-:W-:Y:S01]  /*2a70*/  ISETP.NE.AND P1, PT, R10, 0x7ff00000, PT ;  /* 0x7ff000000a00780c */ /* 0x000fe20003f25270 */
[----:B------:R-:W-:Y:S01]  /*2a80*/  DADD R10, -RZ, |R28| ;  /* 0x00000000ff0a7229 */ /* 0x000fe2000000051c */
        /* <DEDUP_REMOVED lines=8> */
.L_x_685:
[----:B------:R-:W-:Y:S05]  /*2b10*/  BSYNC.RECONVERGENT B0 ;  /* 0x0000000000007941 */ /* 0x000fea0003800200 */
.L_x_684:
[----:B------:R-:W-:Y:S01]  /*2b20*/  BSSY.RECONVERGENT B0, `(.L_x_686) ;  /* 0x0000004000007945 */ /* 0x000fe20003800200 */
[----:B------:R-:W-:Y:S01]  /*2b30*/  IMAD.MOV.U32 R3, RZ, RZ, R11 ;  /* 0x000000ffff037224 */ /* 0x000fe200078e000b */
[----:B------:R-:W-:-:S07]  /*2b40*/  MOV R0, 0x2b60 ;  /* 0x00002b6000007802 */ /* 0x000fce0000000f00 */
[----:B------:R-:W-:Y:S05]  /*2b50*/  CALL.REL.NOINC `($_Z14optimizeKernelIN4util14GoldsteinPriceILi2EEELi2ELj256EEvddPdPiS3_S3_iib$__internal_accurate_pow) ;  /* 0x0000006400547944 */ /* 0x000fea0003c00000 */
[----:B------:R-:W-:Y:S05]  /*2b60*/  BSYNC.RECONVERGENT B0 ;  /* 0x0000000000007941 */ /* 0x000fea0003800200 */
.L_x_686:
[C---:B------:R-:W-:Y:S01]  /*2b70*/  DADD R10, R28.reuse, 2 ;  /* 0x400000001c0a7429 */ /* 0x040fe20000000000 */
[----:B------:R-:W-:Y:S01]  /*2b80*/  BSSY.RECONVERGENT B0, `(.L_x_687) ;  /* 0x000000d000007945 */ /* 0x000fe20003800200 */
[C---:B------:R-:W-:Y:S02]  /*2b90*/  DSETP.NEU.AND P0, PT, R28.reuse, RZ, PT ;  /* 0x000000ff1c00722a */ /* 0x040fe40003f0d000 */
[----:B------:R-:W-:-:S06]  /*2ba0*/  DSETP.NEU.AND P2, PT, R28, 1, PT ;  /* 0x3ff000001c00742a */ /* 0x000fcc0003f4d000 */
        /* <DEDUP_REMOVED lines=10> */
.L_x_688:
[----:B------:R-:W-:Y:S05]  /*2c50*/  BSYNC.RECONVERGENT B0 ;  /* 0x0000000000007941 */ /* 0x000fea0003800200 */
.L_x_687:
[----:B------:R-:W-:Y:S01]  /*2c60*/  FSEL R40, R8, RZ, P2 ;  /* 0x000000ff08287208 */ /* 0x000fe20001000000 */
[----:B------:R-:W-:Y:S01]  /*2c70*/  DMUL R34, R28, 6 ;  /* 0x401800001c227828 */ /* 0x000fe20000000000 */
[----:B------:R-:W-:Y:S01]  /*2c80*/  FSEL R41, R9, 1.875, P2 ;  /* 0x3ff0000009297808 */ /* 0x000fe20001000000 */
[----:B------:R-:W-:Y:S01]  /*2c90*/  DADD R10, -RZ, |R30| ;  /* 0x00000000ff0a7229 */ /* 0x000fe2000000051e */
[----:B------:R-:W-:Y:S01]  /*2ca0*/  BSSY.RECONVERGENT B0, `(.L_x_689) ;  /* 0x0000008000007945 */ /* 0x000fe20003800200 */
[----:B------:R-:W-:-:S03]  /*2cb0*/  MOV R0, 0x2d20 ;  /* 0x00002d2000007802 */ /* 0x000fc60000000f00 */
[----:B------:R-:W-:Y:S02]  /*2cc0*/  DFMA R8, R40, 3, R32 ;  /* 0x400800002808782b */ /* 0x000fe40000000020 */
[----:B------:R-:W-:-:S03]  /*2cd0*/  DMUL R36, R30, R34 ;  /* 0x000000221e247228 */ /* 0x000fc60000000000 */
[----:B------:R-:W-:-:S03]  /*2ce0*/  IMAD.MOV.U32 R3, RZ, RZ, R11 ;  /* 0x000000ffff037224 */ /* 0x000fc600078e000b */
[----:B------:R-:W-:-:S08]  /*2cf0*/  DFMA R8, R30, -14, R8 ;  /* 0xc02c00001e08782b */ /* 0x000fd00000000008 */
[----:B------:R-:W-:-:S11]  /*2d00*/  DADD R16, R8, R36 ;  /* 0x0000000008107229 */ /* 0x000fd60000000024 */
[----:B------:R-:W-:Y:S05]  /*2d10*/  CALL.REL.NOINC `($_Z14optimizeKernelIN4util14GoldsteinPriceILi2EEELi2ELj256EEvddPdPiS3_S3_iib$__internal_accurate_pow) ;  /* 0x0000006000e47944 */ /* 0x000fea0003c00000 */
[----:B------:R-:W-:Y:S05]  /*2d20*/  BSYNC.RECONVERGENT B0 ;  /* 0x0000000000007941 */ /* 0x000fea0003800200 */
.L_x_689:
[C---:B------:R-:W-:Y:S01]  /*2d30*/  DADD R10, R30.reuse, 2 ;  /* 0x400000001e0a7429 */ /* 0x040fe20000000000 */
[----:B------:R-:W-:Y:S01]  /*2d40*/  BSSY.RECONVERGENT B0, `(.L_x_690) ;  /* 0x000000f000007945 */ /* 0x000fe20003800200 */
[----:B------:R-:W-:Y:S02]  /*2d50*/  DSETP.NEU.AND P0, PT, R30, RZ, PT ;  /* 0x000000ff1e00722a */ /* 0x000fe40003f0d000 */
[----:B------:R-:W-:Y:S02]  /*2d60*/  DADD R38, R28, R28 ;  /* 0x000000001c267229 */ /* 0x000fe4000000001c */
[----:B------:R-:W-:-:S04]  /*2d70*/  DSETP.NEU.AND P2, PT, R30, 1, PT ;  /* 0x3ff000001e00742a */ /* 0x000fc80003f4d000 */
[----:B------:R-:W-:Y:S02]  /*2d80*/  LOP3.LUT R10, R11, 0x7ff00000, RZ, 0xc0, !PT ;  /* 0x7ff000000b0a7812 */ /* 0x000fe400078ec0ff */
[----:B------:R-:W-:Y:S02]  /*2d90*/  DFMA R38, R30, -3, R38 ;  /* 0xc00800001e26782b */ /* 0x000fe40000000026 */
[----:B------:R-:W-:Y:S02]  /*2da0*/  ISETP.NE.AND P1, PT, R10, 0x7ff00000, PT ;  /* 0x7ff000000a00780c */ /* 0x000fe40003f25270 */
[----:B------:R-:W-:-:S11]  /*2db0*/  @!P0 CS2R R8, SRZ ;  /* 0x0000000000088805 */ /* 0x000fd6000001ff00 */
[----:B------:R-:W-:Y:S05]  /*2dc0*/  @P1 BRA `(.L_x_691) ;  /* 0x0000000000181947 */ /* 0x000fea0003800000 */
[----:B------:R-:W-:-:S14]  /*2dd0*/  DSETP.NAN.AND P0, PT, R30, R30, PT ;  /* 0x0000001e1e00722a */ /* 0x000fdc0003f08000 */
[----:B------:R-:W-:Y:S01]  /*2de0*/  @P0 DADD R8, R30, 2 ;  /* 0x400000001e080429 */ /* 0x000fe20000000000 */
[----:B------:R-:W-:Y:S10]  /*2df0*/  @P0 BRA `(.L_x_691) ;  /* 0x00000000000c0947 */ /* 0x000ff40003800000 */
[----:B------:R-:W-:-:S14]  /*2e00*/  DSETP.NEU.AND P0, PT, |R30|, +INF , PT ;  /* 0x7ff000001e00742a */ /* 0x000fdc0003f0d200 */
[----:B------:R-:W-:Y:S01]  /*2e10*/  @!P0 MOV R8, 0x0 ;  /* 0x0000000000088802 */ /* 0x000fe20000000f00 */
[----:B------:R-:W-:-:S07]  /*2e20*/  @!P0 IMAD.MOV.U32 R9, RZ, RZ, 0x7ff00000 ;  /* 0x7ff00000ff098424 */ /* 0x000fce00078e00ff */
.L_x_691:
[----:B------:R-:W-:Y:S05]  /*2e30*/  BSYNC.RECONVERGENT B0 ;  /* 0x0000000000007941 */ /* 0x000fea0003800200 */
.L_x_690:
[----:B------:R-:W-:Y:S01]  /*2e40*/  FSEL R26, R8, RZ, P2 ;  /* 0x000000ff081a7208 */ /* 0x000fe20001000000 */
[----:B------:R-:W-:Y:S01]  /*2e50*/  DSETP.NEU.AND P0, PT, R18, 1, PT ;  /* 0x3ff000001200742a */ /* 0x000fe20003f0d000 */
[----:B------:R-:W-:Y:S01]  /*2e60*/  FSEL R27, R9, 1.875, P2 ;  /* 0x3ff00000091b7808 */ /* 0x000fe20001000000 */
[----:B------:R-:W-:Y:S01]  /*2e70*/  DADD R10, -RZ, |R38| ;  /* 0x00000000ff0a7229 */ /* 0x000fe20000000526 */
[----:B------:R-:W-:Y:S01]  /*2e80*/  BSSY.RECONVERGENT B0, `(.L_x_692) ;  /* 0x0000008000007945 */ /* 0x000fe20003800200 */
[----:B------:R-:W-:Y:S02]  /*2e90*/  MOV R0, 0x2f00 ;  /* 0x00002f0000007802 */ /* 0x000fe40000000f00 */
[----:B------:R-:W-:Y:S01]  /*2ea0*/  FSEL R8, R42, RZ, P0 ;  /* 0x000000ff2a087208 */ /* 0x000fe20000000000 */
[----:B------:R-:W-:Y:S01]  /*2eb0*/  DFMA R16, R26, 3, R16 ;  /* 0x400800001a10782b */ /* 0x000fe20000000010 */
[----:B------:R-:W-:-:S04]  /*2ec0*/  FSEL R9, R43, 1.875, P0 ;  /* 0x3ff000002b097808 */ /* 0x000fc80000000000 */
[----:B------:R-:W-:-:S03]  /*2ed0*/  IMAD.MOV.U32 R3, RZ, RZ, R11 ;  /* 0x000000ffff037224 */ /* 0x000fc600078e000b */
[----:B------:R-:W-:-:S11]  /*2ee0*/  DFMA R16, R16, R8, 1 ;  /* 0x3ff000001010742b */ /* 0x000fd60000000008 */
[----:B------:R-:W-:Y:S05]  /*2ef0*/  CALL.REL.NOINC `($_Z14optimizeKernelIN4util14GoldsteinPriceILi2EEELi2ELj256EEvddPdPiS3_S3_iib$__internal_accurate_pow) ;  /* 0x00000060006c7944 */ /* 0x000fea0003c00000 */
[----:B------:R-:W-:Y:S05]  /*2f00*/  BSYNC.RECONVERGENT B0 ;  /* 0x0000000000007941 */ /* 0x000fea0003800200 */
.L_x_692:
[----:B------:R-:W-:Y:S01]  /*2f10*/  IMAD.MOV.U32 R44, RZ, RZ, 0x0 ;  /* 0x00000000ff2c7424 */ /* 0x000fe200078e00ff */
[----:B------:R-:W-:Y:S01]  /*2f20*/  DADD R10, R38, 2 ;  /* 0x40000000260a7429 */ /* 0x000fe20000000000 */
[----:B------:R-:W-:Y:S01]  /*2f30*/  IMAD.MOV.U32 R45, RZ, RZ, 0x40400000 ;  /* 0x40400000ff2d7424 */ /* 0x000fe200078e00ff */
[----:B------:R-:W-:Y:S01]  /*2f40*/  DMUL R42, R28, 36 ;  /* 0x404200001c2a7828 */ /* 0x000fe20000000000 */
[----:B------:R-:W-:Y:S01]  /*2f50*/  BSSY.RECONVERGENT B0, `(.L_x_693) ;  /* 0x0000012000007945 */ /* 0x000fe20003800200 */
[C---:B------:R-:W-:Y:S02]  /*2f60*/  DSETP.NEU.AND P0, PT, R38.reuse, RZ, PT ;  /* 0x000000ff2600722a */ /* 0x040fe40003f0d000 */
[----:B------:R-:W-:Y:S02]  /*2f70*/  DSETP.NEU.AND P2, PT, R38, 1, PT ;  /* 0x3ff000002600742a */ /* 0x000fe40003f4d000 */
[----:B------:R-:W-:Y:S02]  /*2f80*/  DFMA R44, R28, -R44, 18 ;  /* 0x403200001c2c742b */ /* 0x000fe4000000082c */
[----:B------:R-:W-:-:S04]  /*2f90*/  LOP3.LUT R10, R11, 0x7ff00000, RZ, 0xc0, !PT ;  /* 0x7ff000000b0a7812 */ /* 0x000fc800078ec0ff */
[----:B------:R-:W-:Y:S02]  /*2fa0*/  ISETP.NE.AND P1, PT, R10, 0x7ff00000, PT ;  /* 0x7ff000000a00780c */ /* 0x000fe40003f25270 */
[----:B------:R-:W-:Y:S02]  /*2fb0*/  DFMA R12, R40, 12, R44 ;  /* 0x40280000280c782b */ /* 0x000fe4000000002c */
[----:B------:R-:W-:Y:S01]  /*2fc0*/  DMUL R40, R30, R42 ;  /* 0x0000002a1e287228 */ /* 0x000fe20000000000 */
[----:B------:R-:W-:-:S05]  /*2fd0*/  @!P0 CS2R R8, SRZ ;  /* 0x0000000000088805 */ /* 0x000fca000001ff00 */
[----:B------:R-:W-:-:S08]  /*2fe0*/  DFMA R12, R30, 48, R12 ;  /* 0x404800001e0c782b */ /* 0x000fd0000000000c */
[----:B------:R-:W-:Y:S01]  /*2ff0*/  DADD R12, R12, -R40 ;  /* 0x000000000c0c7229 */ /* 0x000fe20000000828 */
[----:B------:R-:W-:Y:S10]  /*3000*/  @P1 BRA `(.L_x_694) ;  /* 0x0000000000181947 */ /* 0x000ff40003800000 */
[----:B------:R-:W-:-:S14]  /*3010*/  DSETP.NAN.AND P0, PT, R38, R38, PT ;  /* 0x000000262600722a */ /* 0x000fdc0003f08000 */
[----:B------:R-:W-:Y:S01]  /*3020*/  @P0 DADD R8, R38, 2 ;  /* 0x4000000026080429 */ /* 0x000fe20000000000 */
[----:B------:R-:W-:Y:S10]  /*3030*/  @P0 BRA `(.L_x_694) ;  /* 0x00000000000c0947 */ /* 0x000ff40003800000 */
[----:B------:R-:W-:-:S14]  /*3040*/  DSETP.NEU.AND P0, PT, |R38|, +INF , PT ;  /* 0x7ff000002600742a */ /* 0x000fdc0003f0d200 */
[----:B------:R-:W-:Y:S02]  /*3050*/  @!P0 IMAD.MOV.U32 R8, RZ, RZ, 0x0 ;  /* 0x00000000ff088424 */ /* 0x000fe400078e00ff */
[----:B------:R-:W-:-:S07]  /*3060*/  @!P0 IMAD.MOV.U32 R9, RZ, RZ, 0x7ff00000 ;  /* 0x7ff00000ff098424 */ /* 0x000fce00078e00ff */
.L_x_694:
[----:B------:R-:W-:Y:S05]  /*3070*/  BSYNC.RECONVERGENT B0 ;  /* 0x0000000000007941 */ /* 0x000fea0003800200 */
.L_x_693:
[----:B------:R-:W0:Y:S01]  /*3080*/  LDCU.64 UR4, c[0x0][0x390] ;  /* 0x00007200ff0477ac */ /* 0x000e220008000a00 */
[----:B------:R-:W-:Y:S01]  /*3090*/  DFMA R12, R26, 27, R12 ;  /* 0x403b00001a0c782b */ /* 0x000fe2000000000c */
[----:B------:R-:W-:Y:S01]  /*30a0*/  FSEL R8, R8, RZ, P2 ;  /* 0x000000ff08087208 */ /* 0x000fe20001000000 */
[----:B------:R-:W-:Y:S01]  /*30b0*/  BSSY.RECONVERGENT B6, `(.L_x_695) ;  /* 0x0000011000067945 */ /* 0x000fe20003800200 */
[----:B------:R-:W-:-:S06]  /*30c0*/  FSEL R9, R9, 1.875, P2 ;  /* 0x3ff0000009097808 */ /* 0x000fcc0001000000 */
[----:B------:R-:W-:Y:S01]  /*30d0*/  DFMA R12, R12, R8, 30 ;  /* 0x403e00000c0c742b */ /* 0x000fe20000000008 */
[----:B0-----:R-:W-:-:S07]  /*30e0*/  LEA R26, P0, R23, UR4, 0x3 ;  /* 0x00000004171a7c11 */ /* 0x001fce000f8018ff */
[----:B------:R-:W-:Y:S01]  /*30f0*/  DMUL R16, R16, R12 ;  /* 0x0000000c10107228 */ /* 0x000fe20000000000 */
        /* <DEDUP_REMOVED lines=8> */
[----:B--2---:R-:W-:Y:S01]  /*3180*/  IMAD.U32 R4, RZ, RZ, UR4 ;  /* 0x00000004ff047e24 */ /* 0x004fe2000f8e00ff */
[----:B-1----:R-:W-:-:S07]  /*3190*/  MOV R5, UR5 ;  /* 0x0000000500057c02 */ /* 0x002fce0008000f00 */
[----:B------:R-:W-:-:S07]  /*31a0*/  LEPC R20, `(.L_x_696) ;  /* 0x000000001014794e */ /* 0x000fce0000000000 */
[----:B0--3--:R-:W-:Y:S05]  /*31b0*/  CALL.ABS.NOINC R8 ;  /* 0x0000000008007343 */ /* 0x009fea0003c00000 */
.L_x_696:
[----:B------:R-:W-:Y:S05]  /*31c0*/  BSYNC.RECONVERGENT B6 ;  /* 0x0000000000067941 */ /* 0x000fea0003800200 */
.L_x_695:
[----:B------:R-:W1:Y:S01]  /*31d0*/  F2F.F32.F64 R18, R18 ;  /* 0x0000001200127310 */ /* 0x000e620000301000 */
[----:B------:R-:W-:Y:S01]  /*31e0*/  IMAD.MOV.U32 R50, RZ, RZ, 0x3a2c32e4 ;  /* 0x3a2c32e4ff327424 */ /* 0x000fe200078e00ff */
[----:B------:R-:W2:Y:S01]  /*31f0*/  LDCU UR4, c[0x0][0x3b4] ;  /* 0x00007680ff0477ac */ /* 0x000ea20008000800 */
[----:B------:R-:W-:-:S05]  /*3200*/  IMAD.MOV.U32 R51, RZ, RZ, 0x402c0000 ;  /* 0x402c0000ff337424 */ /* 0x000fca00078e00ff */
[----:B------:R-:W3:Y:S01]  /*3210*/  F2F.F32.F64 R0, R28 ;  /* 0x0000001c00007310 */ /* 0x000ee20000301000 */
[----:B-1----:R-:W-:-:S07]  /*3220*/  FMUL R5, |R18|, 16777216 ;  /* 0x4b80000012057820 */ /* 0x002fce0000400200 */
[----:B------:R-:W1:Y:S01]  /*3230*/  F2F.F32.F64 R3, R30 ;  /* 0x0000001e00037310 */ /* 0x000e620000301000 */
[----:B------:R-:W-:Y:S01]  /*3240*/  FSETP.GEU.AND P0, PT, |R18|, 1.175494350822287508e-38, PT ;  /* 0x008000001200780b */ /* 0x000fe20003f0e200 */
[----:B--2---:R-:W-:-:S03]  /*3250*/  UISETP.GE.AND UP0, UPT, UR4, 0x1, UPT ;  /* 0x000000010400788c */ /* 0x004fc6000bf06270 */
[----:B------:R-:W-:Y:S01]  /*3260*/  FSEL R5, R5, |R18|, !P0 ;  /* 0x4000001205057208 */ /* 0x000fe20004000000 */
[C---:B---3--:R-:W-:Y:S02]  /*3270*/  FMUL R7, |R0|.reuse, 16777216 ;  /* 0x4b80000000077820 */ /* 0x048fe40000400200 */
[----:B------:R-:W2:Y:S01]  /*3280*/  F2F.F32.F64 R38, R38 ;  /* 0x0000002600267310 */ /* 0x000ea20000301000 */
[----:B------:R-:W-:Y:S01]  /*3290*/  FSETP.GEU.AND P1, PT, |R0|, 1.175494350822287508e-38, PT ;  /* 0x008000000000780b */ /* 0x000fe20003f2e200 */
[----:B------:R-:W-:-:S03]  /*32a0*/  VIADD R4, R5, 0xc0cafb0d ;  /* 0xc0cafb0d05047836 */ /* 0x000fc60000000000 */
[----:B------:R-:W-:Y:S01]  /*32b0*/  FSEL R7, R7, |R0|, !P1 ;  /* 0x4000000007077208 */ /* 0x000fe20004800000 */
[C---:B-1----:R-:W-:Y:S01]  /*32c0*/  FMUL R8, |R3|.reuse, 16777216 ;  /* 0x4b80000003087820 */ /* 0x042fe20000400200 */
[----:B------:R-:W-:Y:S02]  /*32d0*/  LOP3.LUT R4, R4, 0xff800000, RZ, 0xc0, !PT ;  /* 0xff80000004047812 */ /* 0x000fe400078ec0ff */
[----:B------:R-:W-:Y:S01]  /*32e0*/  FSETP.GEU.AND P2, PT, |R3|, 1.175494350822287508e-38, PT ;  /* 0x008000000300780b */ /* 0x000fe20003f4e200 */
[----:B------:R-:W-:Y:S02]  /*32f0*/  VIADD R6, R7, 0xc0cafb0d ;  /* 0xc0cafb0d07067836 */ /* 0x000fe40000000000 */
[----:B------:R-:W-:Y:S01]  /*3300*/  IMAD.IADD R5, R5, 0x1, -R4 ;  /* 0x0000000105057824 */ /* 0x000fe200078e0a04 */
[----:B------:R-:W-:Y:S01]  /*3310*/  FSEL R8, R8, |R3|, !P2 ;  /* 0x4000000308087208 */ /* 0x000fe20005000000 */
[C---:B--2---:R-:W-:Y:S01]  /*3320*/  FMUL R13, |R38|.reuse, 16777216 ;  /* 0x4b800000260d7820 */ /* 0x044fe20000400200 */
[----:B------:R-:W-:-:S02]  /*3330*/  FSETP.GEU.AND P3, PT, |R38|, 1.175494350822287508e-38, PT ;  /* 0x008000002600780b */ /* 0x000fc40003f6e200 */
[----:B------:R-:W-:Y:S01]  /*3340*/  LOP3.LUT R12, R6, 0xff800000, RZ, 0xc0, !PT ;  /* 0xff800000060c7812 */ /* 0x000fe200078ec0ff */
[----:B------:R-:W-:Y:S01]  /*3350*/  FADD R6, R5, 1 ;  /* 0x3f80000005067421 */ /* 0x000fe20000000000 */
[----:B------:R-:W-:Y:S01]  /*3360*/  FSEL R13, R13, |R38|, !P3 ;  /* 0x400000260d0d7208 */ /* 0x000fe20005800000 */
[----:B------:R-:W-:Y:S02]  /*3370*/  VIADD R9, R8, 0xc0cafb0d ;  /* 0xc0cafb0d08097836 */ /* 0x000fe40000000000 */
[----:B------:R-:W-:Y:S01]  /*3380*/  FADD R5, R5, -1 ;  /* 0xbf80000005057421 */ /* 0x000fe20000000000 */
[----:B------:R1:W2:Y:S01]  /*3390*/  MUFU.RCP R10, R6 ;  /* 0x00000006000a7308 */ /* 0x0002a20000001000 */
[----:B------:R-:W-:Y:S01]  /*33a0*/  IMAD.IADD R11, R7, 0x1, -R12 ;  /* 0x00000001070b7824 */ /* 0x000fe200078e0a0c */
[----:B------:R-:W-:Y:S01]  /*33b0*/  FSEL R7, RZ, -24, P0 ;  /* 0xc1c00000ff077808 */ /* 0x000fe20000000000 */
[----:B------:R-:W-:Y:S01]  /*33c0*/  VIADD R14, R13, 0xc0cafb0d ;  /* 0xc0cafb0d0d0e7836 */ /* 0x000fe20000000000 */
[----:B------:R-:W-:Y:S01]  /*33d0*/  LOP3.LUT R15, R9, 0xff800000, RZ, 0xc0, !PT ;  /* 0xff800000090f7812 */ /* 0x000fe200078ec0ff */
[----:B------:R-:W-:Y:S01]  /*33e0*/  FADD R9, R11, 1 ;  /* 0x3f8000000b097421 */ /* 0x000fe20000000000 */
[----:B------:R-:W-:-:S02]  /*33f0*/  I2FP.F32.S32 R4, R4 ;  /* 0x0000000400047245 */ /* 0x000fc40000201400 */
[----:B------:R-:W-:Y:S01]  /*3400*/  LOP3.LUT R46, R14, 0xff800000, RZ, 0xc0, !PT ;  /* 0xff8000000e2e7812 */ /* 0x000fe200078ec0ff */
[----:B------:R-:W-:Y:S01]  /*3410*/  IMAD.IADD R20, R8, 0x1, -R15 ;  /* 0x0000000108147824 */ /* 0x000fe200078e0a0f */
[----:B------:R3:W-:Y:S01]  /*3420*/  MUFU.RCP R19, R9 ;  /* 0x0000000900137308 */ /* 0x0007e20000001000 */
[----:B-1----:R-:W-:Y:S01]  /*3430*/  FSEL R6, RZ, -24, P2 ;  /* 0xc1c00000ff067808 */ /* 0x002fe20001000000 */
[----:B------:R-:W-:Y:S01]  /*3440*/  FFMA R7, R4, 1.1920928955078125e-07, R7 ;  /* 0x3400000004077823 */ /* 0x000fe20000000007 */
[----:B------:R-:W-:Y:S01]  /*3450*/  IADD3 R47, PT, PT, R13, -R46, RZ ;  /* 0x8000002e0d2f7210 */ /* 0x000fe20007ffe0ff */
[C---:B------:R-:W-:Y:S01]  /*3460*/  FADD R14, R20.reuse, 1 ;  /* 0x3f800000140e7421 */ /* 0x040fe20000000000 */
[----:B------:R-:W-:Y:S01]  /*3470*/  I2FP.F32.S32 R13, R12 ;  /* 0x0000000c000d7245 */ /* 0x000fe20000201400 */
[----:B------:R-:W-:Y:S01]  /*3480*/  FADD R25, R20, -1 ;  /* 0xbf80000014197421 */ /* 0x000fe20000000000 */
[----:B------:R-:W-:Y:S01]  /*3490*/  I2FP.F32.S32 R15, R15 ;  /* 0x0000000f000f7245 */ /* 0x000fe20000201400 */
[----:B------:R-:W-:Y:S01]  /*34a0*/  FADD R12, R47, 1 ;  /* 0x3f8000002f0c7421 */ /* 0x000fe20000000000 */
[----:B---3--:R-:W-:Y:S01]  /*34b0*/  FADD R9, R5, R5 ;  /* 0x0000000505097221 */ /* 0x008fe20000000000 */
[----:B------:R1:W3:Y:S01]  /*34c0*/  MUFU.RCP R39, R14 ;  /* 0x0000000e00277308 */ /* 0x0002e20000001000 */
[----:B------:R-:W-:Y:S01]  /*34d0*/  FSEL R8, RZ, -24, P1 ;  /* 0xc1c00000ff087808 */ /* 0x000fe20000800000 */
[----:B------:R-:W-:Y:S01]  /*34e0*/  FADD R48, R47, -1 ;  /* 0xbf8000002f307421 */ /* 0x000fe20000000000 */
[----:B--2---:R-:W-:Y:S01]  /*34f0*/  FMUL R4, R10, R9 ;  /* 0x000000090a047220 */ /* 0x004fe20000400000 */
[----:B------:R-:W-:Y:S01]  /*3500*/  FFMA R9, R15, 1.1920928955078125e-07, R6 ;  /* 0x340000000f097823 */ /* 0x000fe20000000006 */
[----:B------:R-:W-:Y:S01]  /*3510*/  FADD R15, R11, -1 ;  /* 0xbf8000000b0f7421 */ /* 0x000fe20000000000 */
[----:B------:R-:W-:Y:S01]  /*3520*/  FSEL R21, RZ, -24, P3 ;  /* 0xc1c00000ff157808 */ /* 0x000fe20001800000 */
[----:B------:R-:W-:Y:S01]  /*3530*/  FADD R6, R5, -R4 ;  /* 0x8000000405067221 */ /* 0x000fe20000000000 */
[----:B------:R2:W4:Y:S01]  /*3540*/  MUFU.RCP R49, R12 ;  /* 0x0000000c00317308 */ /* 0x0005220000001000 */
[----:B------:R-:W-:Y:S01]  /*3550*/  I2FP.F32.S32 R46, R46 ;  /* 0x0000002e002e7245 */ /* 0x000fe20000201400 */
[----:B-1----:R-:W-:Y:S01]  /*3560*/  FFMA R14, R13, 1.1920928955078125e-07, R8 ;  /* 0x340000000d0e7823 */ /* 0x002fe20000000008 */
[----:B------:R-:W-:Y:S01]  /*3570*/  FADD R6, R6, R6 ;  /* 0x0000000606067221 */ /* 0x000fe20000000000 */
[----:B------:R-:W-:Y:S01]  /*3580*/  FADD R20, R25, R25 ;  /* 0x0000001919147221 */ /* 0x000fe20000000000 */
[-C--:B------:R-:W-:Y:S01]  /*3590*/  FMUL R11, R4, R4.reuse ;  /* 0x00000004040b7220 */ /* 0x080fe20000400000 */
[----:B------:R-:W-:Y:S01]  /*35a0*/  FFMA R8, R46, 1.1920928955078125e-07, R21 ;  /* 0x340000002e087823 */ /* 0x000fe20000000015 */
[----:B------:R-:W-:Y:S01]  /*35b0*/  FADD R46, R48, R48 ;  /* 0x00000030302e7221 */ /* 0x000fe20000000000 */
[----:B------:R-:W-:Y:S01]  /*35c0*/  FFMA R13, R5, -R4, R6 ;  /* 0x80000004050d7223 */ /* 0x000fe20000000006 */
[----:B--2---:R-:W-:Y:S01]  /*35d0*/  FADD R12, R15, R15 ;  /* 0x0000000f0f0c7221 */ /* 0x004fe20000000000 */
[----:B---3--:R-:W-:-:S02]  /*35e0*/  FMUL R6, R39, R20 ;  /* 0x0000001427067220 */ /* 0x008fc40000400000 */
[----:B------:R-:W-:Y:S01]  /*35f0*/  FMUL R13, R10, R13 ;  /* 0x0000000d0a0d7220 */ /* 0x000fe20000400000 */
[----:B------:R-:W-:-:S04]  /*3600*/  FMUL R21, R19, R12 ;  /* 0x0000000c13157220 */ /* 0x000fc80000400000 */
[----:B------:R-:W-:Y:S01]  /*3610*/  FADD R12, R15, -R21 ;  /* 0x800000150f0c7221 */ /* 0x000fe20000000000 */
[----:B----4-:R-:W-:Y:S01]  /*3620*/  FMUL R5, R49, R46 ;  /* 0x0000002e31057220 */ /* 0x010fe20000400000 */
[----:B------:R-:W-:Y:S02]  /*3630*/  FADD R46, R25, -R6 ;  /* 0x80000006192e7221 */ /* 0x000fe40000000000 */
[----:B------:R-:W-:Y:S01]  /*3640*/  FADD R20, R12, R12 ;  /* 0x0000000c0c147221 */ /* 0x000fe20000000000 */
[----:B------:R-:W-:Y:S01]  /*3650*/  FFMA R12, R11, R50, 0.0032181653659790754318 ;  /* 0x3b52e7db0b0c7423 */ /* 0x000fe20000000032 */
[----:B------:R-:W-:Y:S01]  /*3660*/  FADD R47, R48, -R5 ;  /* 0x80000005302f7221 */ /* 0x000fe20000000000 */
[----:B------:R-:W-:Y:S01]  /*3670*/  FADD R46, R46, R46 ;  /* 0x0000002e2e2e7221 */ /* 0x000fe20000000000 */
[-C--:B------:R-:W-:Y:S01]  /*3680*/  FFMA R20, R15, -R21.reuse, R20 ;  /* 0x800000150f147223 */ /* 0x080fe20000000014 */
[----:B------:R-:W-:Y:S01]  /*3690*/  FFMA R12, R11, R12, 0.018033718690276145935 ;  /* 0x3c93bb730b0c7423 */ /* 0x000fe2000000000c */
[----:B------:R-:W-:Y:S01]  /*36a0*/  FADD R47, R47, R47 ;  /* 0x0000002f2f2f7221 */ /* 0x000fe20000000000 */
[----:B------:R-:W-:Y:S01]  /*36b0*/  FFMA R46, R25, -R6, R46 ;  /* 0x80000006192e7223 */ /* 0x000fe2000000002e */
[----:B------:R-:W-:Y:S01]  /*36c0*/  FMUL R15, R21, R21 ;  /* 0x00000015150f7220 */ /* 0x000fe20000400000 */
[----:B------:R-:W-:Y:S01]  /*36d0*/  FFMA R12, R11, R12, 0.12022458761930465698 ;  /* 0x3df6384f0b0c7423 */ /* 0x000fe2000000000c */
[-C--:B------:R-:W-:Y:S01]  /*36e0*/  FFMA R48, R48, -R5.reuse, R47 ;  /* 0x8000000530307223 */ /* 0x080fe2000000002f */
[----:B------:R-:W-:Y:S01]  /*36f0*/  FMUL R20, R19, R20 ;  /* 0x0000001413147220 */ /* 0x000fe20000400000 */
[----:B------:R-:W-:Y:S01]  /*3700*/  FMUL R47, R39, R46 ;  /* 0x0000002e272f7220 */ /* 0x000fe20000400000 */
[----:B------:R-:W-:Y:S01]  /*3710*/  FMUL R39, R6, R6 ;  /* 0x0000000606277220 */ /* 0x000fe20000400000 */
[----:B------:R-:W-:Y:S01]  /*3720*/  FMUL R11, R11, R12 ;  /* 0x0000000c0b0b7220 */ /* 0x000fe20000400000 */
[----:B------:R-:W-:Y:S01]  /*3730*/  FFMA R19, R21, 1.4426950216293334961, R14 ;  /* 0x3fb8aa3b15137823 */ /* 0x000fe2000000000e */
[-C--:B------:R-:W-:Y:S01]  /*3740*/  FFMA R12, R15, R50.reuse, 0.0032181653659790754318 ;  /* 0x3b52e7db0f0c7423 */ /* 0x080fe20000000032 */
[----:B------:R-:W-:Y:S01]  /*3750*/  FFMA R46, R39, R50, 0.0032181653659790754318 ;  /* 0x3b52e7db272e7423 */ /* 0x000fe20000000032 */
[----:B------:R-:W-:Y:S01]  /*3760*/  FMUL R10, R49, R48 ;  /* 0x00000030310a7220 */ /* 0x000fe20000400000 */
[----:B------:R-:W-:Y:S01]  /*3770*/  FADD R14, R14, -R19 ;  /* 0x800000130e0e7221 */ /* 0x000fe20000000000 */
[----:B------:R-:W-:Y:S01]  /*3780*/  FFMA R12, R15, R12, 0.018033718690276145935 ;  /* 0x3c93bb730f0c7423 */ /* 0x000fe2000000000c */
[----:B------:R-:W-:Y:S01]  /*3790*/  FMUL R49, R5, R5 ;  /* 0x0000000505317220 */ /* 0x000fe20000400000 */
[----:B------:R-:W-:Y:S01]  /*37a0*/  FFMA R46, R39, R46, 0.018033718690276145935 ;  /* 0x3c93bb73272e7423 */ /* 0x000fe2000000002e */
[----:B------:R-:W-:Y:S01]  /*37b0*/  FFMA R25, R21, 1.4426950216293334961, R14 ;  /* 0x3fb8aa3b15197823 */ /* 0x000fe2000000000e */
[----:B------:R-:W-:Y:S01]  /*37c0*/  FFMA R12, R15, R12, 0.12022458761930465698 ;  /* 0x3df6384f0f0c7423 */ /* 0x000fe2000000000c */
[----:B------:R-:W-:Y:S01]  /*37d0*/  FFMA R50, R49, R50, 0.0032181653659790754318 ;  /* 0x3b52e7db31327423 */ /* 0x000fe20000000032 */
[----:B------:R-:W-:Y:S01]  /*37e0*/  FFMA R48, R39, R46, 0.12022458761930465698 ;  /* 0x3df6384f27307423 */ /* 0x000fe2000000002e */
[----:B------:R-:W-:Y:S01]  /*37f0*/  FFMA R14, R20, 1.4426950216293334961, R25 ;  /* 0x3fb8aa3b140e7823 */ /* 0x000fe20000000019 */
[----:B------:R-:W-:Y:S01]  /*3800*/  FMUL R46, R15, R12 ;  /* 0x0000000c0f2e7220 */ /* 0x000fe20000400000 */
[----:B------:R-:W-:Y:S01]  /*3810*/  FFMA R50, R49, R50, 0.018033718690276145935 ;  /* 0x3c93bb7331327423 */ /* 0x000fe20000000032 */
[----:B------:R-:W-:Y:S01]  /*3820*/  FFMA R12, R4, 1.4426950216293334961, R7 ;  /* 0x3fb8aa3b040c7823 */ /* 0x000fe20000000007 */
[----:B------:R-:W-:Y:S01]  /*3830*/  FFMA R15, R21, 1.9251366722983220825e-08, R14 ;  /* 0x32a55e34150f7823 */ /* 0x000fe2000000000e */
[----:B------:R-:W-:Y:S01]  /*3840*/  FMUL R14, R46, 3 ;  /* 0x404000002e0e7820 */ /* 0x000fe20000400000 */
[----:B------:R-:W-:Y:S01]  /*3850*/  FFMA R50, R49, R50, 0.12022458761930465698 ;  /* 0x3df6384f31327423 */ /* 0x000fe20000000032 */
[----:B------:R-:W-:Y:S01]  /*3860*/  FMUL R39, R39, R48 ;  /* 0x0000003027277220 */ /* 0x000fe20000400000 */
[----:B------:R-:W-:Y:S01]  /*3870*/  FFMA R48, R6, 1.4426950216293334961, R9 ;  /* 0x3fb8aa3b06307823 */ /* 0x000fe20000000009 */
[----:B------:R-:W-:Y:S01]  /*3880*/  FFMA R20, R20, R14, R15 ;  /* 0x0000000e14147223 */ /* 0x000fe2000000000f */
[----:B------:R-:W-:Y:S01]  /*3890*/  FMUL R52, R49, R50 ;  /* 0x0000003231347220 */ /* 0x000fe20000400000 */
[----:B------:R-:W-:Y:S01]  /*38a0*/  FADD R7, R7, -R12 ;  /* 0x8000000c07077221 */ /* 0x000fe20000000000 */
[----:B------:R-:W-:Y:S01]  /*38b0*/  FFMA R49, R5, 1.4426950216293334961, R8 ;  /* 0x3fb8aa3b05317823 */ /* 0x000fe20000000008 */
[----:B------:R-:W-:Y:S01]  /*38c0*/  FFMA R20, R21, R46, R20 ;  /* 0x0000002e15147223 */ /* 0x000fe20000000014 */
[----:B------:R-:W-:Y:S01]  /*38d0*/  FADD R9, R9, -R48 ;  /* 0x8000003009097221 */ /* 0x000fe20000000000 */
[----:B------:R-:W-:Y:S01]  /*38e0*/  FFMA R14, R4, 1.4426950216293334961, R7 ;  /* 0x3fb8aa3b040e7823 */ /* 0x000fe20000000007 */
[----:B------:R-:W-:Y:S01]  /*38f0*/  FADD R50, R8, -R49 ;  /* 0x8000003108327221 */ /* 0x000fe20000000000 */
[----:B------:R-:W-:Y:S01]  /*3900*/  FADD R8, R19, R20 ;  /* 0x0000001413087221 */ /* 0x000fe20000000000 */
[----:B------:R-:W-:Y:S01]  /*3910*/  FFMA R46, R6, 1.4426950216293334961, R9 ;  /* 0x3fb8aa3b062e7823 */ /* 0x000fe20000000009 */
[----:B------:R-:W-:Y:S01]  /*3920*/  FFMA R7, R13, 1.4426950216293334961, R14 ;  /* 0x3fb8aa3b0d077823 */ /* 0x000fe2000000000e */
[----:B------:R-:W-:Y:S01]  /*3930*/  FFMA R21, R5, 1.4426950216293334961, R50 ;  /* 0x3fb8aa3b05157823 */ /* 0x000fe20000000032 */
[----:B------:R-:W-:Y:S01]  /*3940*/  FMUL R9, R8, 2 ;  /* 0x4000000008097820 */ /* 0x000fe20000400000 */
[----:B------:R-:W-:Y:S01]  /*3950*/  FFMA R15, R47, 1.4426950216293334961, R46 ;  /* 0x3fb8aa3b2f0f7823 */ /* 0x000fe2000000002e */
[----:B------:R-:W-:Y:S01]  /*3960*/  FFMA R14, R4, 1.9251366722983220825e-08, R7 ;  /* 0x32a55e34040e7823 */ /* 0x000fe20000000007 */
[----:B------:R-:W-:Y:S01]  /*3970*/  FMUL R7, R11, 3 ;  /* 0x404000000b077820 */ /* 0x000fe20000400000 */
[----:B------:R-:W1:Y:S01]  /*3980*/  FRND R46, R9 ;  /* 0x00000009002e7307 */ /* 0x000e620000201000 */
[----:B------:R-:W-:Y:S01]  /*3990*/  FADD R19, -R19, R8 ;  /* 0x0000000813137221 */ /* 0x000fe20000000100 */
[----:B------:R-:W-:Y:S01]  /*39a0*/  FFMA R50, R6, 1.9251366722983220825e-08, R15 ;  /* 0x32a55e3406327823 */ /* 0x000fe2000000000f */
[----:B------:R-:W-:Y:S01]  /*39b0*/  FFMA R7, R13, R7, R14 ;  /* 0x000000070d077223 */ /* 0x000fe2000000000e */
[----:B------:R-:W-:Y:S01]  /*39c0*/  FFMA R14, R10, 1.4426950216293334961, R21 ;  /* 0x3fb8aa3b0a0e7823 */ /* 0x000fe20000000015 */
[----:B------:R-:W-:Y:S01]  /*39d0*/  FMUL R15, R39, 3 ;  /* 0x40400000270f7820 */ /* 0x000fe20000400000 */
[----:B------:R-:W-:Y:S01]  /*39e0*/  FADD R19, R20, -R19 ;  /* 0x8000001314137221 */ /* 0x000fe20000000000 */
[----:B------:R-:W-:Y:S01]  /*39f0*/  FFMA R7, R4, R11, R7 ;  /* 0x0000000b04077223 */ /* 0x000fe20000000007 */
[----:B------:R-:W-:Y:S01]  /*3a00*/  FFMA R13, R5, 1.9251366722983220825e-08, R14 ;  /* 0x32a55e34050d7823 */ /* 0x000fe2000000000e */
[----:B------:R-:W-:Y:S01]  /*3a10*/  FMUL R14, R52, 3 ;  /* 0x40400000340e7820 */ /* 0x000fe20000400000 */
[----:B------:R-:W-:Y:S01]  /*3a20*/  FFMA R4, R8, 2, -R9 ;  /* 0x4000000008047823 */ /* 0x000fe20000000809 */
[----:B------:R-:W-:Y:S01]  /*3a30*/  FFMA R15, R47, R15, R50 ;  /* 0x0000000f2f0f7223 */ /* 0x000fe20000000032 */
[----:B------:R-:W-:Y:S01]  /*3a40*/  FADD R11, R12, R7 ;  /* 0x000000070c0b7221 */ /* 0x000fe20000000000 */
[----:B------:R-:W-:Y:S01]  /*3a50*/  FFMA R14, R10, R14, R13 ;  /* 0x0000000e0a0e7223 */ /* 0x000fe2000000000d */
[----:B------:R-:W-:Y:S01]  /*3a60*/  FFMA R4, R19, 2, R4 ;  /* 0x4000000013047823 */ /* 0x000fe20000000004 */
[----:B-1----:R-:W-:Y:S01]  /*3a70*/  FADD R13, R9, -R46 ;  /* 0x8000002e090d7221 */ /* 0x002fe20000000000 */
[----:B------:R-:W-:Y:S01]  /*3a80*/  FFMA R39, R6, R39, R15 ;  /* 0x0000002706277223 */ /* 0x000fe2000000000f */
[----:B------:R-:W-:-:S02]  /*3a90*/  IMAD.MOV.U32 R6, RZ, RZ, 0x391fcb8e ;  /* 0x391fcb8eff067424 */ /* 0x000fc400078e00ff */
[----:B------:R-:W-:Y:S01]  /*3aa0*/  FFMA R14, R5, R52, R14 ;  /* 0x00000034050e7223 */ /* 0x000fe2000000000e */
[----:B------:R-:W-:Y:S01]  /*3ab0*/  FADD R13, R4, R13 ;  /* 0x0000000d040d7221 */ /* 0x000fe20000000000 */
[----:B------:R-:W-:Y:S01]  /*3ac0*/  FADD R25, R48, R39 ;  /* 0x0000002730197221 */ /* 0x000fe20000000000 */
[----:B------:R1:W-:Y:S01]  /*3ad0*/  F2I.NTZ R15, R9 ;  /* 0x00000009000f7305 */ /* 0x0003e20000203100 */
[----:B------:R-:W-:Y:S01]  /*3ae0*/  FADD R5, R49, R14 ;  /* 0x0000000e31057221 */ /* 0x000fe20000000000 */
[----:B------:R-:W-:Y:S01]  /*3af0*/  FFMA R4, R13, R6, 0.0013391353422775864601 ;  /* 0x3aaf85ed0d047423 */ /* 0x000fe20000000006 */
[----:B------:R-:W-:Y:S01]  /*3b00*/  FMUL R50, R25, 2 ;  /* 0x4000000019327820 */ /* 0x000fe20000400000 */
[----:B------:R-:W-:Y:S01]  /*3b10*/  FADD R12, -R12, R11 ;  /* 0x0000000b0c0c7221 */ /* 0x000fe20000000100 */
[----:B------:R-:W-:Y:S01]  /*3b20*/  FADD R48, -R48, R25 ;  /* 0x0000001930307221 */ /* 0x000fe20000000100 */
[----:B------:R-:W-:Y:S01]  /*3b30*/  FFMA R4, R13, R4, 0.0096188392490148544312 ;  /* 0x3c1d98560d047423 */ /* 0x000fe20000000004 */
[C---:B------:R-:W-:Y:S01]  /*3b40*/  FSETP.GT.AND P4, PT, |R9|.reuse, 152, PT ;  /* 0x431800000900780b */ /* 0x040fe20003f84200 */
[----:B------:R-:W2:Y:S01]  /*3b50*/  FRND R47, R50 ;  /* 0x00000032002f7307 */ /* 0x000ea20000201000 */
[----:B------:R-:W-:Y:S01]  /*3b60*/  FSETP.GEU.AND P3, PT, R9, RZ, PT ;  /* 0x000000ff0900720b */ /* 0x000fe20003f6e000 */
[----:B------:R-:W-:Y:S01]  /*3b70*/  FFMA R4, R13, R4, 0.055503588169813156128 ;  /* 0x3d6357bb0d047423 */ /* 0x000fe20000000004 */
[----:B------:R-:W-:Y:S01]  /*3b80*/  FADD R49, -R49, R5 ;  /* 0x0000000531317221 */ /* 0x000fe20000000100 */
[C---:B------:R-:W-:Y:S01]  /*3b90*/  FMUL R10, R11.reuse, 2 ;  /* 0x400000000b0a7820 */ /* 0x040fe20000400000 */
[----:B------:R-:W-:Y:S01]  /*3ba0*/  FMUL R21, R8, 1 ;  /* 0x3f80000008157820 */ /* 0x000fe20000400000 */
[----:B------:R-:W-:Y:S01]  /*3bb0*/  FSETP.GT.AND P0, PT, R46, RZ, PT ;  /* 0x000000ff2e00720b */ /* 0x000fe20003f04000 */
[----:B-1----:R-:W-:Y:S01]  /*3bc0*/  FMUL R9, R11, 1 ;  /* 0x3f8000000b097820 */ /* 0x002fe20000400000 */
[----:B------:R-:W-:Y:S01]  /*3bd0*/  FADD R7, R7, -R12 ;  /* 0x8000000c07077221 */ /* 0x000fe20000000000 */
[----:B------:R-:W-:Y:S01]  /*3be0*/  FFMA R20, R13, R4, 0.24022644758224487305 ;  /* 0x3e75fdec0d147423 */ /* 0x000fe20000000004 */
[----:B------:R-:W-:Y:S01]  /*3bf0*/  FADD R39, R39, -R48 ;  /* 0x8000003027277221 */ /* 0x000fe20000000000 */
[----:B------:R-:W-:Y:S01]  /*3c00*/  FADD R12, R14, -R49 ;  /* 0x800000310e0c7221 */ /* 0x000fe20000000000 */
[C---:B------:R-:W-:Y:S01]  /*3c10*/  FFMA R4, R11.reuse, 2, -R10 ;  /* 0x400000000b047823 */ /* 0x040fe2000000080a */
[----:B------:R-:W1:Y:S01]  /*3c20*/  FRND R48, R21 ;  /* 0x0000001500307307 */ /* 0x000e620000201000 */
[----:B------:R-:W-:Y:S01]  /*3c30*/  FADD R14, R11, -R9 ;  /* 0x800000090b0e7221 */ /* 0x000fe20000000000 */
[----:B------:R-:W-:Y:S01]  /*3c40*/  SEL R46, RZ, 0x83000000, P0 ;  /* 0x83000000ff2e7807 */ /* 0x000fe20000000000 */
[----:B------:R-:W-:Y:S01]  /*3c50*/  FFMA R4, R7, 2, R4 ;  /* 0x4000000007047823 */ /* 0x000fe20000000004 */
[----:B------:R-:W-:Y:S01]  /*3c60*/  FMUL R52, R25, 1 ;  /* 0x3f80000019347820 */ /* 0x000fe20000400000 */
[----:B------:R-:W-:Y:S01]  /*3c70*/  FADD R7, R7, R14 ;  /* 0x0000000e07077221 */ /* 0x000fe20000000000 */
[----:B--2---:R-:W-:Y:S01]  /*3c80*/  FSETP.GT.AND P6, PT, R47, RZ, PT ;  /* 0x000000ff2f00720b */ /* 0x004fe20003fc4000 */
[----:B------:R-:W-:-:S02]  /*3c90*/  IMAD R14, R15, 0x800000, -R46 ;  /* 0x008000000f0e7824 */ /* 0x000fc400078e0a2e */
[----:B------:R-:W-:Y:S01]  /*3ca0*/  FFMA R20, R13, R20, 0.69314718246459960938 ;  /* 0x3f3172180d147423 */ /* 0x000fe20000000014 */
[----:B------:R-:W-:Y:S02]  /*3cb0*/  VIADD R11, R46, 0x7f000000 ;  /* 0x7f0000002e0b7836 */ /* 0x000fe40000000000 */
[----:B------:R-:W-:Y:S01]  /*3cc0*/  FFMA R46, R25, 2, -R50 ;  /* 0x40000000192e7823 */ /* 0x000fe20000000832 */
[----:B------:R-:W2:Y:S01]  /*3cd0*/  FRND R15, R52 ;  /* 0x00000034000f7307 */ /* 0x000ea20000201000 */
[----:B------:R-:W-:Y:S01]  /*3ce0*/  FADD R47, R50, -R47 ;  /* 0x8000002f322f7221 */ /* 0x000fe20000000000 */
[----:B------:R-:W-:Y:S01]  /*3cf0*/  FADD R8, R8, -R21 ;  /* 0x8000001508087221 */ /* 0x000fe20000000000 */
[----:B------:R-:W-:Y:S01]  /*3d00*/  FFMA R46, R39, 2, R46 ;  /* 0x40000000272e7823 */ /* 0x000fe2000000002e */
[----:B------:R-:W-:Y:S01]  /*3d10*/  FFMA R20, R13, R20, 1 ;  /* 0x3f8000000d147423 */ /* 0x000fe20000000014 */
[----:B-1----:R-:W-:Y:S01]  /*3d20*/  FADD R13, R21, -R48 ;  /* 0x80000030150d7221 */ /* 0x002fe20000000000 */
[----:B------:R-:W-:Y:S01]  /*3d30*/  FADD R8, R19, R8 ;  /* 0x0000000813087221 */ /* 0x000fe20000000000 */
[----:B------:R-:W-:Y:S01]  /*3d40*/  FADD R47, R46, R47 ;  /* 0x0000002f2e2f7221 */ /* 0x000fe20000000000 */
[----:B------:R-:W-:Y:S01]  /*3d50*/  FADD R54, R25, -R52 ;  /* 0x8000003419367221 */ /* 0x000fe20000000000 */
[----:B------:R-:W-:Y:S01]  /*3d60*/  FMUL R11, R20, R11 ;  /* 0x0000000b140b7220 */ /* 0x000fe20000400000 */
[----:B------:R-:W-:Y:S01]  /*3d70*/  FADD R13, R8, R13 ;  /* 0x0000000d080d7221 */ /* 0x000fe20000000000 */
[----:B------:R-:W-:Y:S01]  /*3d80*/  FFMA R46, R47, R6, 0.0013391353422775864601 ;  /* 0x3aaf85ed2f2e7423 */ /* 0x000fe20000000006 */
[----:B------:R-:W-:Y:S01]  /*3d90*/  FADD R54, R39, R54 ;  /* 0x0000003627367221 */ /* 0x000fe20000000000 */
[----:B------:R-:W-:Y:S01]  /*3da0*/  FMUL R11, R11, R14 ;  /* 0x0000000e0b0b7220 */ /* 0x000fe20000400000 */
[----:B------:R-:W-:Y:S01]  /*3db0*/  FFMA R8, R13, R6, 0.0013391353422775864601 ;  /* 0x3aaf85ed0d087423 */ /* 0x000fe20000000006 */
[----:B------:R-:W-:Y:S01]  /*3dc0*/  FFMA R46, R47, R46, 0.0096188392490148544312 ;  /* 0x3c1d98562f2e7423 */ /* 0x000fe2000000002e */
[----:B--2---:R-:W-:Y:S01]  /*3dd0*/  FADD R19, R52, -R15 ;  /* 0x8000000f34137221 */ /* 0x004fe20000000000 */
[----:B------:R-:W-:Y:S01]  /*3de0*/  FSETP.GT.AND P5, PT, R48, RZ, PT ;  /* 0x000000ff3000720b */ /* 0x000fe20003fa4000 */
[----:B------:R-:W-:Y:S01]  /*3df0*/  FFMA R14, R13, R8, 0.0096188392490148544312 ;  /* 0x3c1d98560d0e7423 */ /* 0x000fe20000000008 */
[----:B------:R-:W-:Y:S01]  /*3e00*/  FFMA R46, R47, R46, 0.055503588169813156128 ;  /* 0x3d6357bb2f2e7423 */ /* 0x000fe2000000002e */
[----:B------:R-:W-:Y:S01]  /*3e10*/  FADD R19, R54, R19 ;  /* 0x0000001336137221 */ /* 0x000fe20000000000 */
[----:B------:R-:W-:Y:S01]  /*3e20*/  FSETP.GT.AND P0, PT, |R21|, 152, PT ;  /* 0x431800001500780b */ /* 0x000fe20003f04200 */
[----:B------:R-:W-:Y:S01]  /*3e30*/  FFMA R14, R13, R14, 0.055503588169813156128 ;  /* 0x3d6357bb0d0e7423 */ /* 0x000fe2000000000e */
[----:B------:R-:W-:Y:S01]  /*3e40*/  FFMA R46, R47, R46, 0.24022644758224487305 ;  /* 0x3e75fdec2f2e7423 */ /* 0x000fe2000000002e */
[----:B------:R-:W-:Y:S01]  /*3e50*/  FSETP.GEU.AND P2, PT, R21, RZ, PT ;  /* 0x000000ff1500720b */ /* 0x000fe20003f4e000 */
[----:B------:R-:W-:Y:S01]  /*3e60*/  FFMA R48, R19, R6, 0.0013391353422775864601 ;  /* 0x3aaf85ed13307423 */ /* 0x000fe20000000006 */
[----:B------:R-:W1:Y:S01]  /*3e70*/  F2I.NTZ R21, R21 ;  /* 0x0000001500157305 */ /* 0x000e620000203100 */
[----:B------:R-:W-:Y:S01]  /*3e80*/  FFMA R46, R47, R46, 0.69314718246459960938 ;  /* 0x3f3172182f2e7423 */ /* 0x000fe2000000002e */
[----:B------:R-:W-:Y:S01]  /*3e90*/  FMUL R54, R5, 2 ;  /* 0x4000000005367820 */ /* 0x000fe20000400000 */
[----:B------:R-:W-:Y:S01]  /*3ea0*/  FFMA R14, R13, R14, 0.24022644758224487305 ;  /* 0x3e75fdec0d0e7423 */ /* 0x000fe2000000000e */
[----:B------:R-:W-:Y:S01]  /*3eb0*/  @P4 FSEL R11, RZ, +INF , !P3 ;  /* 0x7f800000ff0b4808 */ /* 0x000fe20005800000 */
[----:B------:R-:W-:Y:S01]  /*3ec0*/  FFMA R48, R19, R48, 0.0096188392490148544312 ;  /* 0x3c1d985613307423 */ /* 0x000fe20000000030 */
[C---:B------:R-:W-:Y:S01]  /*3ed0*/  FSETP.GT.AND P3, PT, |R50|.reuse, 152, PT ;  /* 0x431800003200780b */ /* 0x040fe20003f64200 */
[----:B------:R-:W-:Y:S01]  /*3ee0*/  FMUL R8, R5, 1 ;  /* 0x3f80000005087820 */ /* 0x000fe20000400000 */
[----:B------:R-:W-:Y:S01]  /*3ef0*/  FSETP.GEU.AND P4, PT, R50, RZ, PT ;  /* 0x000000ff3200720b */ /* 0x000fe20003f8e000 */
[----:B------:R-:W-:Y:S01]  /*3f00*/  FFMA R46, R47, R46, 1 ;  /* 0x3f8000002f2e7423 */ /* 0x000fe2000000002e */
[----:B------:R-:W2:Y:S01]  /*3f10*/  F2I.NTZ R50, R50 ;  /* 0x0000003200327305 */ /* 0x000ea20000203100 */
[----:B------:R-:W-:Y:S01]  /*3f20*/  SEL R20, RZ, 0x83000000, P5 ;  /* 0x83000000ff147807 */ /* 0x000fe20002800000 */
[----:B------:R-:W-:Y:S01]  /*3f30*/  FFMA R14, R13, R14, 0.69314718246459960938 ;  /* 0x3f3172180d0e7423 */ /* 0x000fe2000000000e */
[----:B------:R-:W-:Y:S01]  /*3f40*/  FFMA R48, R19, R48, 0.055503588169813156128 ;  /* 0x3d6357bb13307423 */ /* 0x000fe20000000030 */
[----:B------:R-:W-:Y:S01]  /*3f50*/  FSETP.GT.AND P1, PT, R15, RZ, PT ;  /* 0x000000ff0f00720b */ /* 0x000fe20003f24000 */
[C---:B------:R-:W-:Y:S01]  /*3f60*/  FFMA R25, R5.reuse, 2, -R54 ;  /* 0x4000000005197823 */ /* 0x040fe20000000836 */
[----:B------:R-:W-:Y:S01]  /*3f70*/  FADD R49, R5, -R8 ;  /* 0x8000000805317221 */ /* 0x000fe20000000000 */
[----:B------:R-:W-:Y:S01]  /*3f80*/  SEL R15, RZ, 0x83000000, P6 ;  /* 0x83000000ff0f7807 */ /* 0x000fe20003000000 */
[----:B------:R-:W3:Y:S01]  /*3f90*/  FRND R47, R54 ;  /* 0x00000036002f7307 */ /* 0x000ee20000201000 */
[C---:B------:R-:W-:Y:S01]  /*3fa0*/  FSETP.GT.AND P5, PT, |R52|.reuse, 152, PT ;  /* 0x431800003400780b */ /* 0x040fe20003fa4200 */
[----:B------:R-:W-:Y:S01]  /*3fb0*/  FFMA R14, R13, R14, 1 ;  /* 0x3f8000000d0e7423 */ /* 0x000fe2000000000e */
[----:B------:R-:W-:Y:S01]  /*3fc0*/  FSETP.GEU.AND P6, PT, R52, RZ, PT ;  /* 0x000000ff3400720b */ /* 0x000fe20003fce000 */
[----:B------:R-:W-:Y:S01]  /*3fd0*/  FFMA R48, R19, R48, 0.24022644758224487305 ;  /* 0x3e75fdec13307423 */ /* 0x000fe20000000030 */
[----:B------:R-:W-:-:S02]  /*3fe0*/  VIADD R13, R20, 0x7f000000 ;  /* 0x7f000000140d7836 */ /* 0x000fc40000000000 */
[C---:B------:R-:W-:Y:S01]  /*3ff0*/  FFMA R39, R12.reuse, 2, R25 ;  /* 0x400000000c277823 */ /* 0x040fe20000000019 */
[----:B------:R-:W-:Y:S01]  /*4000*/  FADD R49, R12, R49 ;  /* 0x000000310c317221 */ /* 0x000fe20000000000 */
[----:B------:R-:W4:Y:S01]  /*4010*/  FRND R5, R10 ;  /* 0x0000000a00057307 */ /* 0x000f220000201000 */
[----:B-1----:R-:W-:Y:S02]  /*4020*/  IMAD R12, R21, 0x800000, -R20 ;  /* 0x00800000150c7824 */ /* 0x002fe400078e0a14 */
[C---:B------:R-:W-:Y:S01]  /*4030*/  FFMA R48, R19.reuse, R48, 0.69314718246459960938 ;  /* 0x3f31721813307423 */ /* 0x040fe20000000030 */
[----:B------:R-:W-:Y:S01]  /*4040*/  FMUL R13, R14, R13 ;  /* 0x0000000d0e0d7220 */ /* 0x000fe20000400000 */
[----:B------:R-:W-:Y:S01]  /*4050*/  SEL R21, RZ, 0x83000000, P1 ;  /* 0x83000000ff157807 */ /* 0x000fe20000800000 */
[----:B--2---:R-:W-:Y:S02]  /*4060*/  IMAD R50, R50, 0x800000, -R15 ;  /* 0x0080000032327824 */ /* 0x004fe400078e0a0f */
[----:B------:R-:W-:Y:S01]  /*4070*/  FFMA R48, R19, R48, 1 ;  /* 0x3f80000013307423 */ /* 0x000fe20000000030 */
[----:B------:R-:W-:Y:S01]  /*4080*/  FMUL R14, R13, R12 ;  /* 0x0000000c0d0e7220 */ /* 0x000fe20000400000 */
[----:B------:R-:W1:Y:S01]  /*4090*/  F2I.NTZ R52, R52 ;  /* 0x0000003400347305 */ /* 0x000e620000203100 */
[----:B------:R-:W-:Y:S01]  /*40a0*/  @P0 FSEL R14, RZ, +INF , !P2 ;  /* 0x7f800000ff0e0808 */ /* 0x000fe20005000000 */
[----:B---3--:R-:W-:Y:S01]  /*40b0*/  FADD R12, R54, -R47 ;  /* 0x8000002f360c7221 */ /* 0x008fe20000000000 */
[----:B------:R-:W-:Y:S01]  /*40c0*/  IADD3 R15, PT, PT, R15, 0x7f000000, RZ ;  /* 0x7f0000000f0f7810 */ /* 0x000fe20007ffe0ff */
[----:B------:R-:W-:Y:S01]  /*40d0*/  VIADD R25, R21, 0x7f000000 ;  /* 0x7f00000015197836 */ /* 0x000fe20000000000 */
[----:B------:R-:W-:Y:S01]  /*40e0*/  FSETP.NEU.AND P2, PT, |R0|, +INF , PT ;  /* 0x7f8000000000780b */ /* 0x000fe20003f4d200 */
[----:B------:R-:W-:Y:S01]  /*40f0*/  FADD R39, R39, R12 ;  /* 0x0000000c27277221 */ /* 0x000fe20000000000 */
[----:B----4-:R-:W-:Y:S01]  /*4100*/  FADD R13, R10, -R5 ;  /* 0x800000050a0d7221 */ /* 0x010fe20000000000 */
[----:B------:R-:W2:Y:S01]  /*4110*/  FRND R19, R8 ;  /* 0x0000000800137307 */ /* 0x000ea20000201000 */
[----:B------:R-:W-:Y:S01]  /*4120*/  FSETP.EQ.OR P2, PT, R0, RZ, !P2 ;  /* 0x000000ff0000720b */ /* 0x000fe20005742400 */
[----:B------:R-:W-:Y:S01]  /*4130*/  FMUL R15, R46, R15 ;  /* 0x0000000f2e0f7220 */ /* 0x000fe20000400000 */
[----:B------:R-:W-:Y:S01]  /*4140*/  FMUL R25, R48, R25 ;  /* 0x0000001930197220 */ /* 0x000fe20000400000 */
[----:B------:R-:W-:Y:S01]  /*4150*/  FADD R13, R4, R13 ;  /* 0x0000000d040d7221 */ /* 0x000fe20000000000 */
[----:B------:R-:W-:Y:S01]  /*4160*/  FSETP.GT.AND P1, PT, R5, RZ, PT ;  /* 0x000000ff0500720b */ /* 0x000fe20003f24000 */
[----:B------:R-:W-:Y:S01]  /*4170*/  FFMA R4, R39, R6, 0.0013391353422775864601 ;  /* 0x3aaf85ed27047423 */ /* 0x000fe20000000006 */
[----:B-1----:R-:W-:-:S02]  /*4180*/  IMAD R52, R52, 0x800000, -R21 ;  /* 0x0080000034347824 */ /* 0x002fc400078e0a15 */
[----:B------:R-:W-:Y:S01]  /*4190*/  FMUL R5, R15, R50 ;  /* 0x000000320f057220 */ /* 0x000fe20000400000 */
[----:B------:R-:W-:Y:S01]  /*41a0*/  @P3 FSEL R5, RZ, +INF , !P4 ;  /* 0x7f800000ff053808 */ /* 0x000fe20006000000 */
[----:B------:R-:W-:Y:S01]  /*41b0*/  FADD R12, R0, R0 ;  /* 0x00000000000c7221 */ /* 0x000fe20000000000 */
[----:B------:R-:W-:Y:S01]  /*41c0*/  FMUL R25, R25, R52 ;  /* 0x0000003419197220 */ /* 0x000fe20000400000 */
[----:B------:R-:W-:Y:S01]  /*41d0*/  @P5 FSEL R25, RZ, +INF , !P6 ;  /* 0x7f800000ff195808 */ /* 0x000fe20007000000 */
[C---:B------:R-:W-:Y:S01]  /*41e0*/  FFMA R4, R39.reuse, R4, 0.0096188392490148544312 ;  /* 0x3c1d985627047423 */ /* 0x040fe20000000004 */
[----:B------:R-:W-:Y:S01]  /*41f0*/  FSETP.GT.AND P4, PT, |R54|, 152, PT ;  /* 0x431800003600780b */ /* 0x000fe20003f84200 */
[----:B--2---:R-:W-:Y:S01]  /*4200*/  FADD R20, R8, -R19 ;  /* 0x8000001308147221 */ /* 0x004fe20000000000 */
[----:B------:R-:W-:Y:S01]  /*4210*/  FSETP.GEU.AND P5, PT, R54, RZ, PT ;  /* 0x000000ff3600720b */ /* 0x000fe20003fae000 */
[----:B------:R-:W-:Y:S01]  /*4220*/  FFMA R4, R39, R4, 0.055503588169813156128 ;  /* 0x3d6357bb27047423 */ /* 0x000fe20000000004 */
[----:B------:R-:W1:Y:S01]  /*4230*/  F2I.NTZ R54, R54 ;  /* 0x0000003600367305 */ /* 0x000e620000203100 */
[----:B------:R-:W-:Y:S01]  /*4240*/  FSETP.GEU.AND P3, PT, R0, RZ, PT ;  /* 0x000000ff0000720b */ /* 0x000fe20003f6e000 */
[----:B------:R-:W-:Y:S01]  /*4250*/  FADD R49, R49, R20 ;  /* 0x0000001431317221 */ /* 0x000fe20000000000 */
[----:B------:R-:W-:Y:S01]  /*4260*/  @P2 LOP3.LUT R11, R12, 0x7fffffff, RZ, 0xc0, !PT ;  /* 0x7fffffff0c0b2812 */ /* 0x000fe200078ec0ff */
[----:B------:R-:W-:Y:S01]  /*4270*/  FFMA R4, R39, R4, 0.24022644758224487305 ;  /* 0x3e75fdec27047423 */ /* 0x000fe20000000004 */
[----:B------:R-:W-:Y:S01]  /*4280*/  FSETP.GT.AND P0, PT, R47, RZ, PT ;  /* 0x000000ff2f00720b */ /* 0x000fe20003f04000 */
[----:B------:R-:W-:Y:S01]  /*4290*/  IMAD.MOV.U32 R50, RZ, RZ, 0x0 ;  /* 0x00000000ff327424 */ /* 0x000fe200078e00ff */
[----:B------:R-:W-:Y:S01]  /*42a0*/  @!P2 FSEL R12, R14, -R14, P3 ;  /* 0x8000000e0e0ca208 */ /* 0x000fe20001800000 */
[----:B------:R-:W-:Y:S01]  /*42b0*/  FFMA R14, R49, R6, 0.0013391353422775864601 ;  /* 0x3aaf85ed310e7423 */ /* 0x000fe20000000006 */
[C---:B------:R-:W-:Y:S01]  /*42c0*/  FSETP.GT.AND P2, PT, |R8|.reuse, 152, PT ;  /* 0x431800000800780b */ /* 0x040fe20003f44200 */
[----:B------:R-:W-:Y:S01]  /*42d0*/  FFMA R4, R39, R4, 0.69314718246459960938 ;  /* 0x3f31721827047423 */ /* 0x000fe20000000004 */
[----:B------:R-:W-:Y:S01]  /*42e0*/  FSETP.GEU.AND P3, PT, R8, RZ, PT ;  /* 0x000000ff0800720b */ /* 0x000fe20003f6e000 */
[----:B------:R-:W-:Y:S01]  /*42f0*/  FFMA R14, R49, R14, 0.0096188392490148544312 ;  /* 0x3c1d9856310e7423 */ /* 0x000fe2000000000e */
[----:B------:R-:W2:Y:S01]  /*4300*/  F2I.NTZ R8, R8 ;  /* 0x0000000800087305 */ /* 0x000ea20000203100 */
[----:B------:R-:W-:Y:S01]  /*4310*/  SEL R15, RZ, 0x83000000, P0 ;  /* 0x83000000ff0f7807 */ /* 0x000fe20000000000 */
[----:B------:R-:W-:Y:S01]  /*4320*/  FFMA R4, R39, R4, 1 ;  /* 0x3f80000027047423 */ /* 0x000fe20000000004 */
[----:B------:R-:W-:Y:S01]  /*4330*/  FSETP.NEU.AND P0, PT, |R3|, +INF , PT ;  /* 0x7f8000000300780b */ /* 0x000fe20003f0d200 */
[----:B------:R-:W-:Y:S01]  /*4340*/  FFMA R14, R49, R14, 0.055503588169813156128 ;  /* 0x3d6357bb310e7423 */ /* 0x000fe2000000000e */
[----:B------:R-:W-:Y:S01]  /*4350*/  FSETP.GT.AND P6, PT, R19, RZ, PT ;  /* 0x000000ff1300720b */ /* 0x000fe20003fc4000 */
[----:B-1----:R-:W-:Y:S01]  /*4360*/  IMAD R19, R54, 0x800000, -R15 ;  /* 0x0080000036137824 */ /* 0x002fe200078e0a0f */
[----:B------:R-:W-:Y:S01]  /*4370*/  FSETP.EQ.OR P0, PT, R3, RZ, !P0 ;  /* 0x000000ff0300720b */ /* 0x000fe20004702400 */
[----:B------:R-:W-:Y:S01]  /*4380*/  VIADD R15, R15, 0x7f000000 ;  /* 0x7f0000000f0f7836 */ /* 0x000fe20000000000 */
[----:B------:R-:W-:Y:S01]  /*4390*/  SEL R21, RZ, 0x83000000, P6 ;  /* 0x83000000ff157807 */ /* 0x000fe20003000000 */
[----:B------:R-:W-:Y:S01]  /*43a0*/  FFMA R14, R49, R14, 0.24022644758224487305 ;  /* 0x3e75fdec310e7423 */ /* 0x000fe2000000000e */
[----:B------:R-:W1:Y:S01]  /*43b0*/  FRND R20, R9 ;  /* 0x0000000900147307 */ /* 0x000e620000201000 */
[----:B------:R-:W-:Y:S01]  /*43c0*/  FMUL R4, R4, R15 ;  /* 0x0000000f04047220 */ /* 0x000fe20000400000 */
[----:B------:R-:W-:Y:S01]  /*43d0*/  FSETP.NEU.AND P6, PT, |R38|, +INF , PT ;  /* 0x7f8000002600780b */ /* 0x000fe20003fcd200 */
[----:B------:R-:W-:-:S02]  /*43e0*/  VIADD R15, R21, 0x7f000000 ;  /* 0x7f000000150f7836 */ /* 0x000fc40000000000 */
[----:B------:R-:W-:Y:S01]  /*43f0*/  FFMA R14, R49, R14, 0.69314718246459960938 ;  /* 0x3f317218310e7423 */ /* 0x000fe2000000000e */
[----:B--2---:R-:W-:Y:S02]  /*4400*/  IMAD R21, R8, 0x800000, -R21 ;  /* 0x0080000008157824 */ /* 0x004fe400078e0a15 */
[----:B------:R-:W-:Y:S01]  /*4410*/  FMUL R4, R4, R19 ;  /* 0x0000001304047220 */ /* 0x000fe20000400000 */
[----:B------:R-:W-:Y:S01]  /*4420*/  FADD R8, R3, R3 ;  /* 0x0000000303087221 */ /* 0x000fe20000000000 */
[----:B------:R-:W-:Y:S01]  /*4430*/  @P4 FSEL R4, RZ, +INF , !P5 ;  /* 0x7f800000ff044808 */ /* 0x000fe20006800000 */
[----:B------:R-:W-:Y:S01]  /*4440*/  FFMA R14, R49, R14, 1 ;  /* 0x3f800000310e7423 */ /* 0x000fe2000000000e */
[----:B------:R-:W-:Y:S01]  /*4450*/  FSETP.GEU.AND P5, PT, R3, RZ, PT ;  /* 0x000000ff0300720b */ /* 0x000fe20003fae000 */
[----:B------:R-:W-:Y:S01]  /*4460*/  IMAD.MOV.U32 R48, RZ, RZ, 0x0 ;  /* 0x00000000ff307424 */ /* 0x000fe200078e00ff */
[----:B------:R-:W-:Y:S01]  /*4470*/  FSETP.NAN.AND P4, PT, |R0|, |R0|, PT ;  /* 0x400000000000720b */ /* 0x000fe20003f88200 */
[----:B------:R-:W-:Y:S01]  /*4480*/  FMUL R14, R14, R15 ;  /* 0x0000000f0e0e7220 */ /* 0x000fe20000400000 */
[----:B------:R-:W-:Y:S01]  /*4490*/  @P0 LOP3.LUT R5, R8, 0x7fffffff, RZ, 0xc0, !PT ;  /* 0x7fffffff08050812 */ /* 0x000fe200078ec0ff */
[----:B-1----:R-:W-:Y:S01]  /*44a0*/  FADD R46, R9, -R20 ;  /* 0x80000014092e7221 */ /* 0x002fe20000000000 */
[----:B------:R-:W-:Y:S01]  /*44b0*/  @!P0 FSEL R8, R25, -R25, P5 ;  /* 0x8000001919088208 */ /* 0x000fe20002800000 */
[----:B------:R-:W-:Y:S01]  /*44c0*/  FMUL R19, R14, R21 ;  /* 0x000000150e137220 */ /* 0x000fe20000400000 */
[C---:B------:R-:W-:Y:S01]  /*44d0*/  FSETP.EQ.OR P0, PT, R38.reuse, RZ, !P6 ;  /* 0x000000ff2600720b */ /* 0x040fe20007702400 */
[----:B------:R-:W-:Y:S01]  /*44e0*/  FFMA R14, R13, R6, 0.0013391353422775864601 ;  /* 0x3aaf85ed0d0e7423 */ /* 0x000fe20000000006 */
[----:B------:R-:W-:Y:S01]  /*44f0*/  FADD R21, R38, R38 ;  /* 0x0000002626157221 */ /* 0x000fe20000000000 */
[C---:B------:R-:W-:Y:S01]  /*4500*/  FSETP.NEU.AND P5, PT, R0.reuse, 1, PT ;  /* 0x3f8000000000780b */ /* 0x040fe20003fad000 */
[----:B------:R-:W-:Y:S01]  /*4510*/  FADD R15, R7, R46 ;  /* 0x0000002e070f7221 */ /* 0x000fe20000000000 */
[----:B------:R-:W-:Y:S01]  /*4520*/  @P2 FSEL R19, RZ, +INF , !P3 ;  /* 0x7f800000ff132808 */ /* 0x000fe20005800000 */
[----:B------:R-:W-:Y:S01]  /*4530*/  FFMA R14, R13, R14, 0.0096188392490148544312 ;  /* 0x3c1d98560d0e7423 */ /* 0x000fe2000000000e */
[----:B------:R-:W-:Y:S01]  /*4540*/  @P4 FADD R11, R0, 2 ;  /* 0x40000000000b4421 */ /* 0x000fe20000000000 */
[----:B------:R-:W-:Y:S01]  /*4550*/  FSETP.GEU.AND P6, PT, R38, RZ, PT ;  /* 0x000000ff2600720b */ /* 0x000fe20003fce000 */
[----:B------:R-:W-:Y:S01]  /*4560*/  FFMA R46, R15, R6, 0.0013391353422775864601 ;  /* 0x3aaf85ed0f2e7423 */ /* 0x000fe20000000006 */
[C---:B------:R-:W-:Y:S01]  /*4570*/  FSETP.GT.AND P3, PT, |R10|.reuse, 152, PT ;  /* 0x431800000a00780b */ /* 0x040fe20003f64200 */
[----:B------:R-:W-:Y:S01]  /*4580*/  FFMA R14, R13, R14, 0.055503588169813156128 ;  /* 0x3d6357bb0d0e7423 */ /* 0x000fe2000000000e */
[----:B------:R-:W-:Y:S01]  /*4590*/  FSETP.GEU.AND P2, PT, R10, RZ, PT ;  /* 0x000000ff0a00720b */ /* 0x000fe20003f4e000 */
[----:B------:R-:W-:Y:S01]  /*45a0*/  FFMA R46, R15, R46, 0.0096188392490148544312 ;  /* 0x3c1d98560f2e7423 */ /* 0x000fe2000000002e */
[----:B------:R-:W-:Y:S01]  /*45b0*/  @P0 LOP3.LUT R4, R21, 0x7fffffff, RZ, 0xc0, !PT ;  /* 0x7fffffff15040812 */ /* 0x000fe200078ec0ff */
[----:B------:R-:W1:Y:S01]  /*45c0*/  F2I.NTZ R10, R10 ;  /* 0x0000000a000a7305 */ /* 0x000e620000203100 */
[----:B------:R-:W-:Y:S01]  /*45d0*/  FSEL R7, R11, 1, P5 ;  /* 0x3f8000000b077808 */ /* 0x000fe20002800000 */
[----:B------:R-:W-:Y:S01]  /*45e0*/  FFMA R14, R13, R14, 0.24022644758224487305 ;  /* 0x3e75fdec0d0e7423 */ /* 0x000fe2000000000e */
[----:B------:R-:W-:Y:S01]  /*45f0*/  @!P0 FSEL R21, R19, -R19, P6 ;  /* 0x8000001313158208 */ /* 0x000fe20003000000 */
[----:B------:R-:W-:Y:S01]  /*4600*/  @P4 FADD R12, R0, 1 ;  /* 0x3f800000000c4421 */ /* 0x000fe20000000000 */
[----:B------:R-:W-:Y:S01]  /*4610*/  FSETP.GT.AND P6, PT, |R9|, 152, PT ;  /* 0x431800000900780b */ /* 0x000fe20003fc4200 */
[----:B------:R-:W-:Y:S01]  /*4620*/  FFMA R14, R13, R14, 0.69314718246459960938 ;  /* 0x3f3172180d0e7423 */ /* 0x000fe2000000000e */
[----:B------:R-:W-:Y:S01]  /*4630*/  FSETP.GEU.AND P0, PT, R9, RZ, PT ;  /* 0x000000ff0900720b */ /* 0x000fe20003f0e000 */
[----:B------:R-:W2:Y:S01]  /*4640*/  F2F.F64.F32 R6, R7 ;  /* 0x0000000700067310 */ /* 0x000ea20000201800 */
[----:B------:R-:W-:Y:S01]  /*4650*/  SEL R11, RZ, 0x83000000, P1 ;  /* 0x83000000ff0b7807 */ /* 0x000fe20000800000 */
[----:B------:R-:W-:Y:S01]  /*4660*/  FFMA R14, R13, R14, 1 ;  /* 0x3f8000000d0e7423 */ /* 0x000fe2000000000e */
[----:B------:R-:W-:Y:S01]  /*4670*/  FSETP.GT.AND P1, PT, R20, RZ, PT ;  /* 0x000000ff1400720b */ /* 0x000fe20003f24000 */
[----:B------:R-:W-:Y:S01]  /*4680*/  FFMA R46, R15, R46, 0.055503588169813156128 ;  /* 0x3d6357bb0f2e7423 */ /* 0x000fe2000000002e */
[----:B------:R-:W-:Y:S01]  /*4690*/  FSETP.NAN.AND P4, PT, |R38|, |R38|, PT ;  /* 0x400000262600720b */ /* 0x000fe20003f88200 */
[----:B------:R-:W-:Y:S01]  /*46a0*/  VIADD R13, R11, 0x7f000000 ;  /* 0x7f0000000b0d7836 */ /* 0x000fe20000000000 */
[----:B------:R-:W-:Y:S01]  /*46b0*/  SEL R20, RZ, 0x83000000, P1 ;  /* 0x83000000ff147807 */ /* 0x000fe20000800000 */
[----:B------:R-:W3:Y:S01]  /*46c0*/  F2I.NTZ R9, R9 ;  /* 0x0000000900097305 */ /* 0x000ee20000203100 */
[----:B-1----:R-:W-:Y:S01]  /*46d0*/  LEA R10, R10, -R11, 0x17 ;  /* 0x8000000b0a0a7211 */ /* 0x002fe200078eb8ff */
[----:B------:R-:W-:Y:S01]  /*46e0*/  FFMA R46, R15, R46, 0.24022644758224487305 ;  /* 0x3e75fdec0f2e7423 */ /* 0x000fe2000000002e */
[----:B------:R-:W-:Y:S01]  /*46f0*/  FSETP.NAN.AND P1, PT, |R3|, |R3|, PT ;  /* 0x400000030300720b */ /* 0x000fe20003f28200 */
[----:B------:R-:W-:-:S02]  /*4700*/  VIADD R11, R20, 0x7f000000 ;  /* 0x7f000000140b7836 */ /* 0x000fc40000000000 */
[----:B------:R-:W-:Y:S01]  /*4710*/  FMUL R13, R14, R13 ;  /* 0x0000000d0e0d7220 */ /* 0x000fe20000400000 */
[C---:B------:R-:W-:Y:S01]  /*4720*/  FFMA R46, R15.reuse, R46, 0.69314718246459960938 ;  /* 0x3f3172180f2e7423 */ /* 0x040fe2000000002e */
[C---:B--2---:R-:W-:Y:S01]  /*4730*/  DFMA R32, R6.reuse, 3, R32 ;  /* 0x400800000620782b */ /* 0x044fe20000000020 */
[----:B------:R-:W-:Y:S01]  /*4740*/  IMAD.MOV.U32 R49, RZ, RZ, 0x40280000 ;  /* 0x40280000ff317424 */ /* 0x000fe200078e00ff */
[----:B------:R-:W-:Y:S01]  /*4750*/  DFMA R44, R6, 12, R44 ;  /* 0x40280000062c782b */ /* 0x000fe2000000002c */
[----:B------:R-:W-:Y:S01]  /*4760*/  FFMA R46, R15, R46, 1 ;  /* 0x3f8000000f2e7423 */ /* 0x000fe2000000002e */
[----:B------:R-:W-:Y:S01]  /*4770*/  FMUL R0, R13, R10 ;  /* 0x0000000a0d007220 */ /* 0x000fe20000400000 */
[----:B------:R-:W-:Y:S01]  /*4780*/  @P3 FSEL R0, RZ, +INF , !P2 ;  /* 0x7f800000ff003808 */ /* 0x000fe20005000000 */
[----:B------:R-:W-:Y:S01]  /*4790*/  @P4 FADD R21, R38, 1 ;  /* 0x3f80000026154421 */ /* 0x000fe20000000000 */
[----:B------:R-:W-:Y:S01]  /*47a0*/  FMUL R11, R46, R11 ;  /* 0x0000000b2e0b7220 */ /* 0x000fe20000400000 */
[----:B---3--:R-:W-:Y:S01]  /*47b0*/  IMAD R20, R9, 0x800000, -R20 ;  /* 0x0080000009147824 */ /* 0x008fe200078e0a14 */
[----:B------:R-:W-:Y:S01]  /*47c0*/  FSEL R9, R12, 1, P5 ;  /* 0x3f8000000c097808 */ /* 0x000fe20002800000 */
[----:B------:R-:W-:Y:S01]  /*47d0*/  DFMA R32, R30, -14, R32 ;  /* 0xc02c00001e20782b */ /* 0x000fe20000000020 */
[C---:B------:R-:W-:Y:S01]  /*47e0*/  @P1 FADD R5, R3.reuse, 2 ;  /* 0x4000000003051421 */ /* 0x040fe20000000000 */
[----:B------:R-:W-:Y:S01]  /*47f0*/  @P1 FADD R8, R3, 1 ;  /* 0x3f80000003081421 */ /* 0x000fe20000000000 */
[----:B------:R-:W1:Y:S01]  /*4800*/  F2F.F64.F32 R6, R9 ;  /* 0x0000000900067310 */ /* 0x000e620000201800 */
[----:B------:R-:W-:Y:S01]  /*4810*/  DMUL R12, RZ, R42 ;  /* 0x0000002aff0c7228 */ /* 0x000fe20000000000 */
[----:B------:R-:W-:Y:S01]  /*4820*/  FSETP.NEU.AND P1, PT, |R18|, +INF , PT ;  /* 0x7f8000001200780b */ /* 0x000fe20003f2d200 */
[----:B------:R-:W-:Y:S01]  /*4830*/  FMUL R19, R11, R20 ;  /* 0x000000140b137220 */ /* 0x000fe20000400000 */
[----:B------:R-:W-:Y:S01]  /*4840*/  FSETP.NEU.AND P2, PT, R38, 1, PT ;  /* 0x3f8000002600780b */ /* 0x000fe20003f4d000 */
[----:B------:R-:W-:Y:S01]  /*4850*/  DMUL R10, RZ, R34 ;  /* 0x00000022ff0a7228 */ /* 0x000fe20000000000 */
[C---:B------:R-:W-:Y:S01]  /*4860*/  FSETP.EQ.OR P1, PT, R18.reuse, RZ, !P1 ;  /* 0x000000ff1200720b */ /* 0x040fe20004f22400 */
[----:B------:R-:W-:Y:S01]  /*4870*/  DADD R36, R36, R32 ;  /* 0x0000000024247229 */ /* 0x000fe20000000020 */
[----:B------:R-:W-:Y:S01]  /*4880*/  FSETP.NEU.AND P5, PT, R3, 1, PT ;  /* 0x3f8000000300780b */ /* 0x000fe20003fad000 */
[C---:B------:R-:W-:Y:S01]  /*4890*/  DFMA R32, R30.reuse, 36, R12 ;  /* 0x404200001e20782b */ /* 0x040fe2000000000c */
[----:B------:R-:W-:Y:S01]  /*48a0*/  FSEL R14, R21, 1, P2 ;  /* 0x3f800000150e7808 */ /* 0x000fe20001000000 */
[----:B------:R-:W-:Y:S01]  /*48b0*/  FADD R3, R18, R18 ;  /* 0x0000001212037221 */ /* 0x000fe20000000000 */
[----:B------:R-:W-:Y:S01]  /*48c0*/  FSEL R12, R8, 1, P5 ;  /* 0x3f800000080c7808 */ /* 0x000fe20002800000 */
[----:B------:R-:W-:Y:S01]  /*48d0*/  DFMA R10, R30, 6, R10 ;  /* 0x401800001e0a782b */ /* 0x000fe2000000000a */
[C---:B------:R-:W-:Y:S01]  /*48e0*/  FSETP.GEU.AND P3, PT, R18.reuse, RZ, PT ;  /* 0x000000ff1200720b */ /* 0x040fe20003f6e000 */
[----:B-1----:R-:W-:Y:S01]  /*48f0*/  DADD R6, R6, R6 ;  /* 0x0000000006067229 */ /* 0x002fe20000000006 */
[----:B------:R-:W1:Y:S01]  /*4900*/  F2F.F64.F32 R14, R14 ;  /* 0x0000000e000e7310 */ /* 0x000e620000201800 */
[----:B------:R-:W-:Y:S01]  /*4910*/  @P6 FSEL R19, RZ, +INF , !P0 ;  /* 0x7f800000ff136808 */ /* 0x000fe20004000000 */
[----:B------:R-:W-:Y:S01]  /*4920*/  DFMA R44, R30, 48, R44 ;  /* 0x404800001e2c782b */ /* 0x000fe2000000002c */
[----:B------:R-:W-:Y:S01]  /*4930*/  FSETP.NAN.AND P0, PT, |R18|, |R18|, PT ;  /* 0x400000121200720b */ /* 0x000fe20003f08200 */
[----:B------:R-:W-:Y:S01]  /*4940*/  @P4 FADD R4, R38, 2 ;  /* 0x4000000026044421 */ /* 0x000fe20000000000 */
[----:B------:R-:W-:Y:S01]  /*4950*/  @P1 LOP3.LUT R0, R3, 0x7fffffff, RZ, 0xc0, !PT ;  /* 0x7fffffff03001812 */ /* 0x000fe200078ec0ff */
[----:B------:R-:W-:Y:S01]  /*4960*/  DFMA R34, RZ, R30, R34 ;  /* 0x0000001eff22722b */ /* 0x000fe20000000022 */
[----:B------:R-:W-:Y:S01]  /*4970*/  @!P1 FSEL R3, R19, -R19, P3 ;  /* 0x8000001313039208 */ /* 0x000fe20001800000 */
[C---:B------:R-:W-:Y:S01]  /*4980*/  DFMA R8, R6.reuse, 3, -R50 ;  /* 0x400800000608782b */ /* 0x040fe20000000832 */
[----:B------:R-:W2:Y:S01]  /*4990*/  F2F.F64.F32 R12, R12 ;  /* 0x0000000c000c7310 */ /* 0x000ea20000201800 */
[----:B------:R-:W-:Y:S01]  /*49a0*/  FSEL R19, R5, 1, P5 ;  /* 0x3f80000005137808 */ /* 0x000fe20002800000 */
[----:B------:R-:W-:Y:S01]  /*49b0*/  DFMA R20, R6, R48, -32 ;  /* 0xc04000000614742b */ /* 0x000fe20000000030 */
[----:B------:R-:W-:Y:S01]  /*49c0*/  FSETP.NEU.AND P1, PT, R18, 1, PT ;  /* 0x3f8000001200780b */ /* 0x000fe20003f2d000 */
[----:B------:R-:W-:Y:S01]  /*49d0*/  DMUL R46, RZ, R6 ;  /* 0x00000006ff2e7228 */ /* 0x000fe20000000000 */
[----:B------:R-:W-:Y:S01]  /*49e0*/  FSEL R4, R4, 1, P2 ;  /* 0x3f80000004047808 */ /* 0x000fe20001000000 */
[----:B------:R-:W-:Y:S01]  /*49f0*/  DADD R44, -R40, R44 ;  /* 0x00000000282c7229 */ /* 0x000fe2000000012c */
[C---:B------:R-:W-:Y:S01]  /*4a00*/  @P0 FADD R3, R18.reuse, 1 ;  /* 0x3f80000012030421 */ /* 0x040fe20000000000 */
[----:B------:R-:W-:Y:S01]  /*4a10*/  DADD R6, R8, R10 ;  /* 0x0000000008067229 */ /* 0x000fe2000000000a */
[----:B------:R-:W-:Y:S01]  /*4a20*/  @P0 FADD R0, R18, 2 ;  /* 0x4000000012000421 */ /* 0x000fe20000000000 */
[----:B------:R3:W4:Y:S01]  /*4a30*/  F2F.F64.F32 R8, R19 ;  /* 0x0000001300087310 */ /* 0x0007220000201800 */
[----:B-1----:R-:W-:-:S02]  /*4a40*/  DADD R10, R14, R14 ;  /* 0x000000000e0a7229 */ /* 0x002fc4000000000e */
[C---:B------:R-:W-:Y:S01]  /*4a50*/  DFMA R38, R46.reuse, 3, -R50 ;  /* 0x400800002e26782b */ /* 0x040fe20000000832 */
[----:B------:R-:W-:Y:S01]  /*4a60*/  FSEL R0, R0, 1, P1 ;  /* 0x3f80000000007808 */ /* 0x000fe20000800000 */
[----:B------:R-:W-:Y:S02]  /*4a70*/  DFMA R46, R46, R48, 48 ;  /* 0x404800002e2e742b */ /* 0x000fe40000000030 */
[----:B--2---:R-:W-:Y:S01]  /*4a80*/  DADD R14, R12, R12 ;  /* 0x000000000c0e7229 */ /* 0x004fe2000000000c */
[----:B------:R-:W1:Y:S01]  /*4a90*/  F2F.F64.F32 R4, R4 ;  /* 0x0000000400047310 */ /* 0x000e620000201800 */
[----:B------:R-:W-:Y:S01]  /*4aa0*/  DFMA R42, RZ, R30, R42 ;  /* 0x0000001eff2a722b */ /* 0x000fe2000000002a */
[----:B------:R-:W-:Y:S01]  /*4ab0*/  FSEL R12, R3, 1, P1 ;  /* 0x3f800000030c7808 */ /* 0x000fe20000800000 */
[----:B------:R-:W-:Y:S02]  /*4ac0*/  DADD R32, R20, -R32 ;  /* 0x0000000014207229 */ /* 0x000fe40000000820 */
[----:B------:R-:W-:-:S02]  /*4ad0*/  DADD R20, R10, R10 ;  /* 0x000000000a147229 */ /* 0x000fc4000000000a */
[----:B------:R-:W-:Y:S01]  /*4ae0*/  DMUL R40, R10, -3 ;  /* 0xc00800000a287828 */ /* 0x000fe20000000000 */
[----:B------:R-:W2:Y:S01]  /*4af0*/  F2F.F64.F32 R12, R12 ;  /* 0x0000000c000c7310 */ /* 0x000ea20000201800 */
[----:B---3--:R-:W-:Y:S02]  /*4b00*/  DMUL R18, RZ, R14 ;  /* 0x0000000eff127228 */ /* 0x008fe40000000000 */
[----:B----4-:R-:W-:Y:S02]  /*4b10*/  DFMA R44, R8, 27, R44 ;  /* 0x403b0000082c782b */ /* 0x010fe4000000002c */
[----:B------:R-:W-:Y:S02]  /*4b20*/  DADD R42, R46, -R42 ;  /* 0x000000002e2a7229 */ /* 0x000fe4000000082a */
[----:B------:R-:W-:Y:S01]  /*4b30*/  DADD R34, R38, R34 ;  /* 0x0000000026227229 */ /* 0x000fe20000000022 */
[----:B------:R-:W3:Y:S01]  /*4b40*/  F2F.F64.F32 R10, R0 ;  /* 0x00000000000a7310 */ /* 0x000ee20000201800 */
[----:B------:R-:W-:-:S02]  /*4b50*/  DFMA R32, R18, 27, R32 ;  /* 0x403b00001220782b */ /* 0x000fc40000000020 */
[----:B------:R-:W-:Y:S02]  /*4b60*/  DMUL R20, R20, R44 ;  /* 0x0000002c14147228 */ /* 0x000fe40000000000 */
[----:B------:R-:W-:Y:S02]  /*4b70*/  DMUL R40, R44, R40 ;  /* 0x000000282c287228 */ /* 0x000fe40000000000 */
[----:B------:R-:W-:Y:S02]  /*4b80*/  DFMA R42, R14, 27, R42 ;  /* 0x403b00000e2a782b */ /* 0x000fe4000000002a */
[----:B------:R-:W-:Y:S02]  /*4b90*/  DFMA R6, R18, 3, R6 ;  /* 0x400800001206782b */ /* 0x000fe40000000006 */
[----:B------:R-:W-:Y:S02]  /*4ba0*/  DFMA R34, R14, 3, R34 ;  /* 0x400800000e22782b */ /* 0x000fe40000000022 */
[----:B------:R-:W-:-:S02]  /*4bb0*/  DFMA R36, R8, 3, R36 ;  /* 0x400800000824782b */ /* 0x000fc40000000024 */
[C---:B-1----:R-:W-:Y:S02]  /*4bc0*/  DFMA R20, R4.reuse, R32, R20 ;  /* 0x000000200414722b */ /* 0x042fe40000000014 */
[----:B------:R-:W-:Y:S02]  /*4bd0*/  DFMA R40, R4, R42, R40 ;  /* 0x0000002a0428722b */ /* 0x000fe40000000028 */
[----:B--2---:R-:W-:Y:S02]  /*4be0*/  DADD R12, R12, R12 ;  /* 0x000000000c0c7229 */ /* 0x004fe4000000000c */
[C---:B---3--:R-:W-:Y:S02]  /*4bf0*/  DMUL R6, R10.reuse, R6 ;  /* 0x000000060a067228 */ /* 0x048fe40000000000 */
[C---:B------:R-:W-:Y:S02]  /*4c00*/  DMUL R34, R10.reuse, R34 ;  /* 0x000000220a227228 */ /* 0x040fe40000000000 */
[----:B------:R-:W-:-:S02]  /*4c10*/  DFMA R10, R10, R36, 1 ;  /* 0x3ff000000a0a742b */ /* 0x000fc40000000024 */
[----:B------:R-:W-:Y:S02]  /*4c20*/  DADD R20, RZ, R20 ;  /* 0x00000000ff147229 */ /* 0x000fe40000000014 */
[----:B------:R-:W-:Y:S02]  /*4c30*/  DADD R40, RZ, R40 ;  /* 0x00000000ff287229 */ /* 0x000fe40000000028 */
[CC--:B------:R-:W-:Y:S02]  /*4c40*/  DFMA R6, R12.reuse, R36.reuse, R6 ;  /* 0x000000240c06722b */ /* 0x0c0fe40000000006 */
[----:B------:R-:W-:Y:S02]  /*4c50*/  DFMA R34, R12, R36, R34 ;  /* 0x000000240c22722b */ /* 0x000fe40000000022 */
[----:B------:R-:W-:Y:S02]  /*4c60*/  DFMA R4, R4, R44, 30 ;  /* 0x403e00000404742b */ /* 0x000fe4000000002c */
[----:B------:R-:W-:-:S02]  /*4c70*/  DMUL R20, R10, R20 ;  /* 0x000000140a147228 */ /* 0x000fc40000000000 */
[----:B------:R-:W-:Y:S02]  /*4c80*/  DMUL R40, R10, R40 ;  /* 0x000000280a287228 */ /* 0x000fe40000000000 */
[----:B------:R-:W-:Y:S02]  /*4c90*/  DADD R6, RZ, R6 ;  /* 0x00000000ff067229 */ /* 0x000fe40000000006 */
[----:B------:R-:W-:-:S06]  /*4ca0*/  DADD R34, RZ, R34 ;  /* 0x00000000ff227229 */ /* 0x000fcc0000000022 */
[----:B------:R-:W-:Y:S02]  /*4cb0*/  DFMA R32, R6, R4, R20 ;  /* 0x000000040620722b */ /* 0x000fe40000000014 */
[----:B------:R-:W-:Y:S01]  /*4cc0*/  DFMA R34, R4, R34, R40 ;  /* 0x000000220422722b */ /* 0x000fe20000000028 */
[----:B------:R-:W-:Y:S10]  /*4cd0*/  BRA.U !UP0, `(.L_x_697) ;  /* 0x00000035089c7547 */ /* 0x000ff4000b800000 */
[----:B------:R-:W-:Y:S01]  /*4ce0*/  IADD3 R19, P0, PT, R24, 0x40, RZ ;  /* 0x0000004018137810 */ /* 0x000fe20007f1e0ff */
[----:B------:R-:W-:Y:S01]  /*4cf0*/  BSSY.RECONVERGENT B6, `(.L_x_697) ;  /* 0x0000365000067945 */ /* 0x000fe20003800200 */
[----:B------:R-:W-:Y:S01]  /*4d00*/  IMAD.MOV.U32 R18, RZ, RZ, RZ ;  /* 0x000000ffff127224 */ /* 0x000fe200078e00ff */
[----:B------:R-:W-:Y:S02]  /*4d10*/  CS2R R24, SRZ ;  /* 0x0000000000187805 */ /* 0x000fe4000001ff00 */
[----:B------:R-:W-:Y:S01]  /*4d20*/  MOV R36, 0x0 ;  /* 0x0000000000247802 */ /* 0x000fe20000000f00 */
[----:B------:R-:W-:Y:S01]  /*4d30*/  IMAD.MOV.U32 R37, RZ, RZ, 0x3ff00000 ;  /* 0x3ff00000ff257424 */ /* 0x000fe200078e00ff */
[----:B------:R-:W-:Y:S01]  /*4d40*/  CS2R R38, SRZ ;  /* 0x0000000000267805 */ /* 0x000fe2000001ff00 */
[----:B------:R-:W-:Y:S02]  /*4d50*/  IMAD.MOV.U32 R40, RZ, RZ, 0x0 ;  /* 0x00000000ff287424 */ /* 0x000fe400078e00ff */
[----:B------:R-:W-:-:S02]  /*4d60*/  IMAD.MOV.U32 R41, RZ, RZ, 0x3ff00000 ;  /* 0x3ff00000ff297424 */ /* 0x000fc400078e00ff */
[----:B------:R-:W-:-:S07]  /*4d70*/  IMAD.X R2, RZ, RZ, R2, P0 ;  /* 0x000000ffff027224 */ /* 0x000fce00000e0602 */
.L_x_736:
[----:B0-----:R-:W-:Y:S01]  /*4d80*/  DMUL R4, R34, R34 ;  /* 0x0000002222047228 */ /* 0x001fe20000000000 */
        /* <DEDUP_REMOVED lines=13> */
[----:B------:R-:W-:Y:S01]  /*4e60*/  IADD3 R9, PT, PT, R13, -0x100000, RZ ;  /* 0xfff000000d097810 */ /* 0x000fe20007ffe0ff */
[----:B------:R-:W-:-:S05]  /*4e70*/  IMAD.MOV.U32 R8, RZ, RZ, R12 ;  /* 0x000000ffff087224 */ /* 0x000fca00078e000c */
[----:B------:R-:W-:-:S08]  /*4e80*/  DFMA R20, R14, -R14, R10 ;  /* 0x8000000e0e14722b */ /* 0x000fd0000000000a */
[----:B------:R-:W-:Y:S01]  /*4e90*/  DFMA R6, R20, R8, R14 ;  /* 0x000000081406722b */ /* 0x000fe2000000000e */
[----:B------:R-:W-:Y:S10]  /*4ea0*/  @!P0 BRA `(.L_x_699) ;  /* 0x0000000000088947 */ /* 0x000ff40003800000 */
[----:B------:R-:W-:-:S07]  /*4eb0*/  MOV R0, 0x4ed0 ;  /* 0x00004ed000007802 */ /* 0x000fce0000000f00 */
[----:B0-----:R-:W-:Y:S05]  /*4ec0*/  CALL.REL.NOINC `($__internal_13_$__cuda_sm20_dsqrt_rn_f64_mediumpath_v1) ;  /* 0x0000003c00bc7944 */ /* 0x001fea0003c00000 */
.L_x_699:
[----:B------:R-:W-:Y:S05]  /*4ed0*/  BSYNC.RECONVERGENT B0 ;  /* 0x0000000000007941 */ /* 0x000fea0003800200 */
.L_x_698:
        /* <DEDUP_REMOVED lines=14> */
.L_x_715:
[-C--:B------:R-:W-:Y:S01]  /*4fc0*/  DFMA R56, -R42, R54.reuse, R28 ;  /* 0x000000362a38722b */ /* 0x080fe2000000011c */
[----:B------:R-:W-:Y:S01]  /*4fd0*/  BSSY.RECONVERGENT B1, `(.L_x_702) ;  /* 0x0000008000017945 */ /* 0x000fe20003800200 */
[----:B------:R-:W-:Y:S01]  /*4fe0*/  DFMA R58, -R44, R54, R30 ;  /* 0x000000362c3a722b */ /* 0x000fe2000000011e */
[----:B------:R-:W-:-:S07]  /*4ff0*/  MOV R0, 0x5050 ;  /* 0x0000505000007802 */ /* 0x000fce0000000f00 */
[----:B------:R-:W-:-:S08]  /*5000*/  DADD R60, R56, R58 ;  /* 0x00000000383c7229 */ /* 0x000fd0000000003a */
[----:B------:R-:W-:-:S08]  /*5010*/  DADD R60, R60, 1 ;  /* 0x3ff000003c3c7429 */ /* 0x000fd00000000000 */
[----:B------:R-:W-:-:S10]  /*5020*/  DADD R10, -RZ, |R60| ;  /* 0x00000000ff0a7229 */ /* 0x000fd4000000053c */
[----:B------:R-:W-:-:S07]  /*5030*/  IMAD.MOV.U32 R3, RZ, RZ, R11 ;  /* 0x000000ffff037224 */ /* 0x000fce00078e000b */
[----:B0-----:R-:W-:Y:S05]  /*5040*/  CALL.REL.NOINC `($_Z14optimizeKernelIN4util14GoldsteinPriceILi2EEELi2ELj256EEvddPdPiS3_S3_iib$__internal_accurate_pow) ;  /* 0x0000004000187944 */ /* 0x001fea0003c00000 */
[----:B------:R-:W-:Y:S05]  /*5050*/  BSYNC.RECONVERGENT B1 ;  /* 0x0000000000017941 */ /* 0x000fea0003800200 */
.L_x_702:
[C---:B------:R-:W-:Y:S01]  /*5060*/  DADD R10, R60.reuse, 2 ;  /* 0x400000003c0a7429 */ /* 0x040fe20000000000 */
[----:B------:R-:W-:Y:S01]  /*5070*/  BSSY.RECONVERGENT B1, `(.L_x_703) ;  /* 0x0000010000017945 */ /* 0x000fe20003800200 */
[C---:B------:R-:W-:Y:S02]  /*5080*/  DSETP.NEU.AND P0, PT, R60.reuse, RZ, PT ;  /* 0x000000ff3c00722a */ /* 0x040fe40003f0d000 */
[----:B------:R-:W-:-:S04]  /*5090*/  DSETP.NEU.AND P2, PT, R60, 1, PT ;  /* 0x3ff000003c00742a */ /* 0x000fc80003f4d000 */
[----:B------:R-:W-:Y:S02]  /*50a0*/  FSEL R8, R8, RZ, P0 ;  /* 0x000000ff08087208 */ /* 0x000fe40000000000 */
[----:B------:R-:W-:Y:S01]  /*50b0*/  LOP3.LUT R0, R11, 0x7ff00000, RZ, 0xc0, !PT ;  /* 0x7ff000000b007812 */ /* 0x000fe200078ec0ff */
[----:B------:R-:W-:Y:S01]  /*50c0*/  DADD R10, -RZ, |R56| ;  /* 0x00000000ff0a7229 */ /* 0x000fe20000000538 */
[----:B------:R-:W-:Y:S02]  /*50d0*/  FSEL R9, R9, RZ, P0 ;  /* 0x000000ff09097208 */ /* 0x000fe40000000000 */
[----:B------:R-:W-:-:S07]  /*50e0*/  ISETP.NE.AND P1, PT, R0, 0x7ff00000, PT ;  /* 0x7ff000000000780c */ /* 0x000fce0003f25270 */
[----:B------:R-:W-:-:S06]  /*50f0*/  IMAD.MOV.U32 R3, RZ, RZ, R11 ;  /* 0x000000ffff037224 */ /* 0x000fcc00078e000b */
[----:B------:R-:W-:Y:S05]  /*5100*/  @P1 BRA `(.L_x_704) ;  /* 0x0000000000181947 */ /* 0x000fea0003800000 */
[----:B------:R-:W-:-:S14]  /*5110*/  DSETP.NAN.AND P0, PT, R60, R60, PT ;  /* 0x0000003c3c00722a */ /* 0x000fdc0003f08000 */
[----:B------:R-:W-:Y:S01]  /*5120*/  @P0 DADD R8, R60, 2 ;  /* 0x400000003c080429 */ /* 0x000fe20000000000 */
[----:B------:R-:W-:Y:S10]  /*5130*/  @P0 BRA `(.L_x_704) ;  /* 0x00000000000c0947 */ /* 0x000ff40003800000 */
[----:B------:R-:W-:-:S14]  /*5140*/  DSETP.NEU.AND P0, PT, |R60|, +INF , PT ;  /* 0x7ff000003c00742a */ /* 0x000fdc0003f0d200 */
[----:B------:R-:W-:Y:S01]  /*5150*/  @!P0 IMAD.MOV.U32 R8, RZ, RZ, 0x0 ;  /* 0x00000000ff088424 */ /* 0x000fe200078e00ff */
[----:B------:R-:W-:-:S07]  /*5160*/  @!P0 MOV R9, 0x7ff00000 ;  /* 0x7ff0000000098802 */ /* 0x000fce0000000f00 */
.L_x_704:
[----:B------:R-:W-:Y:S05]  /*5170*/  BSYNC.RECONVERGENT B1 ;  /* 0x0000000000017941 */ /* 0x000fea0003800200 */
.L_x_703:
[----:B------:R-:W-:Y:S01]  /*5180*/  BSSY.RECONVERGENT B1, `(.L_x_705) ;  /* 0x0000005000017945 */ /* 0x000fe20003800200 */
[----:B------:R-:W-:Y:S02]  /*5190*/  FSEL R66, R8, RZ, P2 ;  /* 0x000000ff08427208 */ /* 0x000fe40001000000 */
[----:B------:R-:W-:Y:S02]  /*51a0*/  FSEL R67, R9, 1.875, P2 ;  /* 0x3ff0000009437808 */ /* 0x000fe40001000000 */
[----:B------:R-:W-:-:S07]  /*51b0*/  MOV R0, 0x51d0 ;  /* 0x000051d000007802 */ /* 0x000fce0000000f00 */
[----:B------:R-:W-:Y:S05]  /*51c0*/  CALL.REL.NOINC `($_Z14optimizeKernelIN4util14GoldsteinPriceILi2EEELi2ELj256EEvddPdPiS3_S3_iib$__internal_accurate_pow) ;  /* 0x0000003c00b87944 */ /* 0x000fea0003c00000 */
[----:B------:R-:W-:Y:S05]  /*51d0*/  BSYNC.RECONVERGENT B1 ;  /* 0x0000000000017941 */ /* 0x000fea0003800200 */
.L_x_705:
[C---:B------:R-:W-:Y:S01]  /*51e0*/  DADD R10, R56.reuse, 2 ;  /* 0x40000000380a7429 */ /* 0x040fe20000000000 */
[----:B------:R-:W-:Y:S01]  /*51f0*/  BSSY.RECONVERGENT B1, `(.L_x_706) ;  /* 0x0000011000017945 */ /* 0x000fe20003800200 */
[C---:B------:R-:W-:Y:S02]  /*5200*/  DSETP.NEU.AND P0, PT, R56.reuse, RZ, PT ;  /* 0x000000ff3800722a */ /* 0x040fe40003f0d000 */
[----:B------:R-:W-:Y:S02]  /*5210*/  DSETP.NEU.AND P2, PT, R56, 1, PT ;  /* 0x3ff000003800742a */ /* 0x000fe40003f4d000 */
[----:B------:R-:W-:Y:S02]  /*5220*/  IMAD.MOV.U32 R10, RZ, RZ, 0x0 ;  /* 0x00000000ff0a7424 */ /* 0x000fe400078e00ff */
[----:B------:R-:W-:Y:S02]  /*5230*/  FSEL R8, R8, RZ, P0 ;  /* 0x000000ff08087208 */ /* 0x000fe40000000000 */
[----:B------:R-:W-:Y:S01]  /*5240*/  LOP3.LUT R0, R11, 0x7ff00000, RZ, 0xc0, !PT ;  /* 0x7ff000000b007812 */ /* 0x000fe200078ec0ff */
[----:B------:R-:W-:Y:S01]  /*5250*/  IMAD.MOV.U32 R11, RZ, RZ, 0x402c0000 ;  /* 0x402c0000ff0b7424 */ /* 0x000fe200078e00ff */
[----:B------:R-:W-:-:S02]  /*5260*/  FSEL R9, R9, RZ, P0 ;  /* 0x000000ff09097208 */ /* 0x000fc40000000000 */
[----:B------:R-:W-:-:S03]  /*5270*/  ISETP.NE.AND P1, PT, R0, 0x7ff00000, PT ;  /* 0x7ff000000000780c */ /* 0x000fc60003f25270 */
[----:B------:R-:W-:-:S10]  /*5280*/  DFMA R10, R56, -R10, 19 ;  /* 0x40330000380a742b */ /* 0x000fd4000000080a */
[----:B------:R-:W-:Y:S05]  /*5290*/  @P1 BRA `(.L_x_707) ;  /* 0x0000000000181947 */ /* 0x000fea0003800000 */
[----:B------:R-:W-:-:S14]  /*52a0*/  DSETP.NAN.AND P0, PT, R56, R56, PT ;  /* 0x000000383800722a */ /* 0x000fdc0003f08000 */
[----:B------:R-:W-:Y:S01]  /*52b0*/  @P0 DADD R8, R56, 2 ;  /* 0x4000000038080429 */ /* 0x000fe20000000000 */
[----:B------:R-:W-:Y:S10]  /*52c0*/  @P0 BRA `(.L_x_707) ;  /* 0x00000000000c0947 */ /* 0x000ff40003800000 */
[----:B------:R-:W-:-:S14]  /*52d0*/  DSETP.NEU.AND P0, PT, |R56|, +INF , PT ;  /* 0x7ff000003800742a */ /* 0x000fdc0003f0d200 */
[----:B------:R-:W-:Y:S02]  /*52e0*/  @!P0 IMAD.MOV.U32 R8, RZ, RZ, 0x0 ;  /* 0x00000000ff088424 */ /* 0x000fe400078e00ff */
[----:B------:R-:W-:-:S07]  /*52f0*/  @!P0 IMAD.MOV.U32 R9, RZ, RZ, 0x7ff00000 ;  /* 0x7ff00000ff098424 */ /* 0x000fce00078e00ff */
.L_x_707:
[----:B------:R-:W-:Y:S05]  /*5300*/  BSYNC.RECONVERGENT B1 ;  /* 0x0000000000017941 */ /* 0x000fea0003800200 */
.L_x_706:
[----:B------:R-:W-:Y:S01]  /*5310*/  FSEL R60, R8, RZ, P2 ;  /* 0x000000ff083c7208 */ /* 0x000fe20001000000 */
[----:B------:R-:W-:Y:S01]  /*5320*/  DMUL R68, R56, 6 ;  /* 0x4018000038447828 */ /* 0x000fe20000000000 */
[----:B------:R-:W-:Y:S01]  /*5330*/  FSEL R61, R9, 1.875, P2 ;  /* 0x3ff00000093d7808 */ /* 0x000fe20001000000 */
[----:B------:R-:W-:Y:S01]  /*5340*/  DADD R8, -RZ, |R58| ;  /* 0x00000000ff087229 */ /* 0x000fe2000000053a */
[----:B------:R-:W-:Y:S01]  /*5350*/  BSSY.RECONVERGENT B1, `(.L_x_708) ;  /* 0x0000008000017945 */ /* 0x000fe20003800200 */
[----:B------:R-:W-:-:S03]  /*5360*/  MOV R0, 0x53d0 ;  /* 0x000053d000007802 */ /* 0x000fc60000000f00 */
[----:B------:R-:W-:-:S05]  /*5370*/  DFMA R10, R60, 3, R10 ;  /* 0x400800003c0a782b */ /* 0x000fca000000000a */
[----:B------:R-:W-:-:S03]  /*5380*/  IMAD.MOV.U32 R3, RZ, RZ, R9 ;  /* 0x000000ffff037224 */ /* 0x000fc600078e0009 */
[----:B------:R-:W-:-:S08]  /*5390*/  DFMA R10, R58, -14, R10 ;  /* 0xc02c00003a0a782b */ /* 0x000fd0000000000a */
[----:B------:R-:W-:Y:S01]  /*53a0*/  DFMA R68, R58, R68, R10 ;  /* 0x000000443a44722b */ /* 0x000fe2000000000a */
[----:B------:R-:W-:-:S10]  /*53b0*/  IMAD.MOV.U32 R10, RZ, RZ, R8 ;  /* 0x000000ffff0a7224 */ /* 0x000fd400078e0008 */
[----:B------:R-:W-:Y:S05]  /*53c0*/  CALL.REL.NOINC `($_Z14optimizeKernelIN4util14GoldsteinPriceILi2EEELi2ELj256EEvddPdPiS3_S3_iib$__internal_accurate_pow) ;  /* 0x0000003c00387944 */ /* 0x000fea0003c00000 */
[----:B------:R-:W-:Y:S05]  /*53d0*/  BSYNC.RECONVERGENT B1 ;  /* 0x0000000000017941 */ /* 0x000fea0003800200 */
.L_x_708:
[----:B------:R-:W-:Y:S01]  /*53e0*/  DADD R10, R58, 2 ;  /* 0x400000003a0a7429 */ /* 0x000fe20000000000 */
[----:B------:R-:W-:Y:S01]  /*53f0*/  BSSY.RECONVERGENT B1, `(.L_x_709) ;  /* 0x0000010000017945 */ /* 0x000fe20003800200 */
[----:B------:R-:W-:Y:S02]  /*5400*/  DADD R62, R56, R56 ;  /* 0x00000000383e7229 */ /* 0x000fe40000000038 */
[C---:B------:R-:W-:Y:S02]  /*5410*/  DSETP.NEU.AND P0, PT, R58.reuse, RZ, PT ;  /* 0x000000ff3a00722a */ /* 0x040fe40003f0d000 */
[----:B------:R-:W-:-:S04]  /*5420*/  DSETP.NEU.AND P2, PT, R58, 1, PT ;  /* 0x3ff000003a00742a */ /* 0x000fc80003f4d000 */
[----:B------:R-:W-:Y:S01]  /*5430*/  LOP3.LUT R10, R11, 0x7ff00000, RZ, 0xc0, !PT ;  /* 0x7ff000000b0a7812 */ /* 0x000fe200078ec0ff */
[----:B------:R-:W-:Y:S01]  /*5440*/  DFMA R62, R58, -3, R62 ;  /* 0xc00800003a3e782b */ /* 0x000fe2000000003e */
[----:B------:R-:W-:Y:S02]  /*5450*/  FSEL R8, R8, RZ, P0 ;  /* 0x000000ff08087208 */ /* 0x000fe40000000000 */
[----:B------:R-:W-:Y:S02]  /*5460*/  ISETP.NE.AND P1, PT, R10, 0x7ff00000, PT ;  /* 0x7ff000000a00780c */ /* 0x000fe40003f25270 */
[----:B------:R-:W-:-:S11]  /*5470*/  FSEL R9, R9, RZ, P0 ;  /* 0x000000ff09097208 */ /* 0x000fd60000000000 */
[----:B------:R-:W-:Y:S05]  /*5480*/  @P1 BRA `(.L_x_710) ;  /* 0x0000000000181947 */ /* 0x000fea0003800000 */
[----:B------:R-:W-:-:S14]  /*5490*/  DSETP.NAN.AND P0, PT, R58, R58, PT ;  /* 0x0000003a3a00722a */ /* 0x000fdc0003f08000 */
[----:B------:R-:W-:Y:S01]  /*54a0*/  @P0 DADD R8, R58, 2 ;  /* 0x400000003a080429 */ /* 0x000fe20000000000 */
[----:B------:R-:W-:Y:S10]  /*54b0*/  @P0 BRA `(.L_x_710) ;  /* 0x00000000000c0947 */ /* 0x000ff40003800000 */
[----:B------:R-:W-:-:S14]  /*54c0*/  DSETP.NEU.AND P0, PT, |R58|, +INF , PT ;  /* 0x7ff000003a00742a */ /* 0x000fdc0003f0d200 */
[----:B------:R-:W-:Y:S01]  /*54d0*/  @!P0 IMAD.MOV.U32 R8, RZ, RZ, 0x0 ;  /* 0x00000000ff088424 */ /* 0x000fe200078e00ff */
[----:B------:R-:W-:-:S07]  /*54e0*/  @!P0 MOV R9, 0x7ff00000 ;  /* 0x7ff0000000098802 */ /* 0x000fce0000000f00 */
.L_x_710:
[----:B------:R-:W-:Y:S05]  /*54f0*/  BSYNC.RECONVERGENT B1 ;  /* 0x0000000000017941 */ /* 0x000fea0003800200 */
.L_x_709:
[----:B------:R-:W-:Y:S01]  /*5500*/  FSEL R64, R8, RZ, P2 ;  /* 0x000000ff08407208 */ /* 0x000fe20001000000 */
[----:B------:R-:W-:Y:S01]  /*5510*/  DADD R10, -RZ, |R62| ;  /* 0x00000000ff0a7229 */ /* 0x000fe2000000053e */
[----:B------:R-:W-:Y:S01]  /*5520*/  FSEL R65, R9, 1.875, P2 ;  /* 0x3ff0000009417808 */ /* 0x000fe20001000000 */
[----:B------:R-:W-:Y:S01]  /*5530*/  BSSY.RECONVERGENT B1, `(.L_x_711) ;  /* 0x0000006000017945 */ /* 0x000fe20003800200 */
[----:B------:R-:W-:-:S04]  /*5540*/  MOV R0, 0x5590 ;  /* 0x0000559000007802 */ /* 0x000fc80000000f00 */
[----:B------:R-:W-:-:S03]  /*5550*/  DFMA R68, R64, 3, R68 ;  /* 0x400800004044782b */ /* 0x000fc60000000044 */
[----:B------:R-:W-:-:S05]  /*5560*/  IMAD.MOV.U32 R3, RZ, RZ, R11 ;  /* 0x000000ffff037224 */ /* 0x000fca00078e000b */
[----:B------:R-:W-:-:S11]  /*5570*/  DFMA R66, R68, R66, 1 ;  /* 0x3ff000004442742b */ /* 0x000fd60000000042 */
[----:B------:R-:W-:Y:S05]  /*5580*/  CALL.REL.NOINC `($_Z14optimizeKernelIN4util14GoldsteinPriceILi2EEELi2ELj256EEvddPdPiS3_S3_iib$__internal_accurate_pow) ;  /* 0x0000003800c87944 */ /* 0x000fea0003c00000 */
[----:B------:R-:W-:Y:S05]  /*5590*/  BSYNC.RECONVERGENT B1 ;  /* 0x0000000000017941 */ /* 0x000fea0003800200 */
.L_x_711:
[----:B------:R-:W-:Y:S01]  /*55a0*/  IMAD.MOV.U32 R12, RZ, RZ, 0x0 ;  /* 0x00000000ff0c7424 */ /* 0x000fe200078e00ff */
[C---:B------:R-:W-:Y:S01]  /*55b0*/  DADD R10, R62.reuse, 2 ;  /* 0x400000003e0a7429 */ /* 0x040fe20000000000 */
[----:B------:R-:W-:Y:S01]  /*55c0*/  IMAD.MOV.U32 R13, RZ, RZ, 0x40400000 ;  /* 0x40400000ff0d7424 */ /* 0x000fe200078e00ff */
[C---:B------:R-:W-:Y:S01]  /*55d0*/  DSETP.NEU.AND P0, PT, R62.reuse, RZ, PT ;  /* 0x000000ff3e00722a */ /* 0x040fe20003f0d000 */
[----:B------:R-:W-:Y:S01]  /*55e0*/  BSSY.RECONVERGENT B1, `(.L_x_712) ;  /* 0x0000012000017945 */ /* 0x000fe20003800200 */
[----:B------:R-:W-:-:S03]  /*55f0*/  DSETP.NEU.AND P2, PT, R62, 1, PT ;  /* 0x3ff000003e00742a */ /* 0x000fc60003f4d000 */
[C---:B------:R-:W-:Y:S01]  /*5600*/  DFMA R12, R56.reuse, -R12, 18 ;  /* 0x40320000380c742b */ /* 0x040fe2000000080c */
[----:B------:R-:W-:Y:S01]  /*5610*/  FSEL R8, R8, RZ, P0 ;  /* 0x000000ff08087208 */ /* 0x000fe20000000000 */
[----:B------:R-:W-:Y:S01]  /*5620*/  DMUL R56, R56, -36 ;  /* 0xc042000038387828 */ /* 0x000fe20000000000 */
[----:B------:R-:W-:Y:S02]  /*5630*/  LOP3.LUT R10, R11, 0x7ff00000, RZ, 0xc0, !PT ;  /* 0x7ff000000b0a7812 */ /* 0x000fe400078ec0ff */
[----:B------:R-:W-:Y:S02]  /*5640*/  FSEL R9, R9, RZ, P0 ;  /* 0x000000ff09097208 */ /* 0x000fe40000000000 */
[----:B------:R-:W-:Y:S01]  /*5650*/  ISETP.NE.AND P1, PT, R10, 0x7ff00000, PT ;  /* 0x7ff000000a00780c */ /* 0x000fe20003f25270 */
[----:B------:R-:W-:-:S08]  /*5660*/  DFMA R12, R60, 12, R12 ;  /* 0x402800003c0c782b */ /* 0x000fd0000000000c */
[----:B------:R-:W-:-:S08]  /*5670*/  DFMA R12, R58, 48, R12 ;  /* 0x404800003a0c782b */ /* 0x000fd0000000000c */
        /* <DEDUP_REMOVED lines=8> */
.L_x_713:
[----:B------:R-:W-:Y:S05]  /*5700*/  BSYNC.RECONVERGENT B1 ;  /* 0x0000000000017941 */ /* 0x000fea0003800200 */
.L_x_712:
[----:B------:R-:W-:Y:S01]  /*5710*/  DFMA R12, R64, 27, R12 ;  /* 0x403b0000400c782b */ /* 0x000fe2000000000c */
[----:B------:R-:W-:Y:S01]  /*5720*/  FSEL R10, R8, RZ, P2 ;  /* 0x000000ff080a7208 */ /* 0x000fe20001000000 */
[----:B------:R-:W-:Y:S01]  /*5730*/  UMOV UR4, 0x33333333 ;  /* 0x3333333300047882 */ /* 0x000fe20000000000 */
[----:B------:R-:W-:Y:S01]  /*5740*/  FSEL R11, R9, 1.875, P2 ;  /* 0x3ff00000090b7808 */ /* 0x000fe20001000000 */
[----:B------:R-:W-:Y:S02]  /*5750*/  UMOV UR5, 0x3fd33333 ;  /* 0x3fd3333300057882 */ /* 0x000fe40000000000 */
[----:B------:R-:W-:-:S03]  /*5760*/  DMUL R8, R54, UR4 ;  /* 0x0000000436087c28 */ /* 0x000fc60008000000 */
[----:B------:R-:W-:-:S05]  /*5770*/  DFMA R12, R12, R10, 30 ;  /* 0x403e00000c0c742b */ /* 0x000fca000000000a */
[----:B------:R-:W-:-:S03]  /*5780*/  DFMA R8, R6, R8, R16 ;  /* 0x000000080608722b */ /* 0x000fc60000000010 */
[----:B------:R-:W-:-:S08]  /*5790*/  DMUL R12, R66, R12 ;  /* 0x0000000c420c7228 */ /* 0x000fd00000000000 */
[----:B------:R-:W-:-:S14]  /*57a0*/  DSETP.GTU.AND P0, PT, R12, R8, PT ;  /* 0x000000080c00722a */ /* 0x000fdc0003f0c000 */
[----:B------:R-:W-:Y:S05]  /*57b0*/  @!P0 BRA `(.L_x_714) ;  /* 0x0000000000108947 */ /* 0x000fea0003800000 */
[----:B------:R-:W-:Y:S01]  /*57c0*/  VIADD R4, R4, 0x1 ;  /* 0x0000000104047836 */ /* 0x000fe20000000000 */
[----:B------:R-:W-:-:S04]  /*57d0*/  DMUL R54, R54, 0.5 ;  /* 0x3fe0000036367828 */ /* 0x000fc80000000000 */
[----:B------:R-:W-:-:S13]  /*57e0*/  ISETP.NE.AND P0, PT, R4, 0x14, PT ;  /* 0x000000140400780c */ /* 0x000fda0003f05270 */
[----:B------:R-:W-:Y:S05]  /*57f0*/  @P0 BRA `(.L_x_715) ;  /* 0xfffffff400f00947 */ /* 0x000fea000383ffff */
.L_x_714:
[----:B------:R-:W-:Y:S05]  /*5800*/  BSYNC.RECONVERGENT B0 ;  /* 0x0000000000007941 */ /* 0x000fea0003800200 */
.L_x_701:
        /* <DEDUP_REMOVED lines=11> */
[----:B0-----:R-:W-:Y:S01]  /*58c0*/  MOV R4, UR4 ;  /* 0x0000000400047c02 */ /* 0x001fe20008000f00 */
[----:B-1----:R-:W-:-:S07]  /*58d0*/  IMAD.U32 R5, RZ, RZ, UR5 ;  /* 0x00000005ff057e24 */ /* 0x002fce000f8e00ff */
[----:B------:R-:W-:-:S07]  /*58e0*/  LEPC R20, `(.L_x_718) ;  /* 0x000000001014794e */ /* 0x000fce0000000000 */
[----:B--2---:R-:W-:Y:S05]  /*58f0*/  CALL.ABS.NOINC R8 ;  /* 0x0000000008007343 */ /* 0x004fea0003c00000 */
.L_x_718:
[----:B------:R-:W-:Y:S02]  /*5900*/  IMAD.MOV.U32 R54, RZ, RZ, -0x2d0e5604 ;  /* 0xd2f1a9fcff367424 */ /* 0x000fe400078e00ff */
[----:B------:R-:W-:-:S07]  /*5910*/  IMAD.MOV.U32 R55, RZ, RZ, 0x3f50624d ;  /* 0x3f50624dff377424 */ /* 0x000fce00078e00ff */
.L_x_717:
[----:B------:R-:W-:Y:S05]  /*5920*/  BSYNC.RECONVERGENT B7 ;  /* 0x0000000000077941 */ /* 0x000fea0003800200 */
.L_x_716:
        /* <DEDUP_REMOVED lines=8> */
[----:B------:R-:W-:Y:S05]  /*59b0*/  CALL.REL.NOINC `($_Z14optimizeKernelIN4util14GoldsteinPriceILi2EEELi2ELj256EEvddPdPiS3_S3_iib$__internal_accurate_pow) ;  /* 0x0000003400bc7944 */ /* 0x000fea0003c00000 */
[----:B------:R-:W-:Y:S05]  /*59c0*/  BSYNC.RECONVERGENT B0 ;  /* 0x0000000000007941 */ /* 0x000fea0003800200 */
.L_x_719:
[C---:B------:R-:W-:Y:S01]  /*59d0*/  DADD R4, R56.reuse, 2 ;  /* 0x4000000038047429 */ /* 0x040fe20000000000 */
[----:B------:R-:W-:Y:S01]  /*59e0*/  BSSY.RECONVERGENT B0, `(.L_x_720) ;  /* 0x0000011000007945 */ /* 0x000fe20003800200 */
[----:B------:R-:W-:Y:S02]  /*59f0*/  DSETP.NEU.AND P0, PT, R56, RZ, PT ;  /* 0x000000ff3800722a */ /* 0x000fe40003f0d000 */
[----:B------:R-:W-:Y:S02]  /*5a00*/  DADD R10, -RZ, |R42| ;  /* 0x00000000ff0a7229 */ /* 0x000fe4000000052a */
[----:B------:R-:W-:Y:S02]  /*5a10*/  IMAD.MOV.U32 R4, RZ, RZ, 0x0 ;  /* 0x00000000ff047424 */ /* 0x000fe400078e00ff */
[----:B------:R-:W-:Y:S02]  /*5a20*/  FSEL R60, R8, RZ, P0 ;  /* 0x000000ff083c7208 */ /* 0x000fe40000000000 */
[----:B------:R-:W-:-:S02]  /*5a30*/  LOP3.LUT R0, R5, 0x7ff00000, RZ, 0xc0, !PT ;  /* 0x7ff0000005007812 */ /* 0x000fc400078ec0ff */
[----:B------:R-:W-:Y:S02]  /*5a40*/  MOV R5, 0x402c0000 ;  /* 0x402c000000057802 */ /* 0x000fe40000000f00 */
[----:B------:R-:W-:Y:S02]  /*5a50*/  ISETP.NE.AND P1, PT, R0, 0x7ff00000, PT ;  /* 0x7ff000000000780c */ /* 0x000fe40003f25270 */
[----:B------:R-:W-:Y:S02]  /*5a60*/  FSEL R61, R9, RZ, P0 ;  /* 0x000000ff093d7208 */ /* 0x000fe40000000000 */
[----:B------:R-:W-:-:S09]  /*5a70*/  DFMA R4, R42, -R4, 19 ;  /* 0x403300002a04742b */ /* 0x000fd20000000804 */
[----:B------:R-:W-:Y:S05]  /*5a80*/  @P1 BRA `(.L_x_721) ;  /* 0x0000000000181947 */ /* 0x000fea0003800000 */
[----:B------:R-:W-:-:S14]  /*5a90*/  DSETP.NAN.AND P0, PT, R56, R56, PT ;  /* 0x000000383800722a */ /* 0x000fdc0003f08000 */
[----:B------:R-:W-:Y:S01]  /*5aa0*/  @P0 DADD R60, R56, 2 ;  /* 0x40000000383c0429 */ /* 0x000fe20000000000 */
[----:B------:R-:W-:Y:S10]  /*5ab0*/  @P0 BRA `(.L_x_721) ;  /* 0x00000000000c0947 */ /* 0x000ff40003800000 */
[----:B------:R-:W-:-:S14]  /*5ac0*/  DSETP.NEU.AND P0, PT, |R56|, +INF , PT ;  /* 0x7ff000003800742a */ /* 0x000fdc0003f0d200 */
[----:B------:R-:W-:Y:S02]  /*5ad0*/  @!P0 IMAD.MOV.U32 R60, RZ, RZ, 0x0 ;  /* 0x00000000ff3c8424 */ /* 0x000fe400078e00ff */
[----:B------:R-:W-:-:S07]  /*5ae0*/  @!P0 IMAD.MOV.U32 R61, RZ, RZ, 0x7ff00000 ;  /* 0x7ff00000ff3d8424 */ /* 0x000fce00078e00ff */
.L_x_721:
[----:B------:R-:W-:Y:S05]  /*5af0*/  BSYNC.RECONVERGENT B0 ;  /* 0x0000000000007941 */ /* 0x000fea0003800200 */
.L_x_720:
[----:B------:R-:W-:Y:S01]  /*5b00*/  BSSY.RECONVERGENT B0, `(.L_x_722) ;  /* 0x0000004000007945 */ /* 0x000fe20003800200 */
[----:B------:R-:W-:Y:S01]  /*5b10*/  IMAD.MOV.U32 R3, RZ, RZ, R11 ;  /* 0x000000ffff037224 */ /* 0x000fe200078e000b */
[----:B------:R-:W-:-:S07]  /*5b20*/  MOV R0, 0x5b40 ;  /* 0x00005b4000007802 */ /* 0x000fce0000000f00 */
[----:B------:R-:W-:Y:S05]  /*5b30*/  CALL.REL.NOINC `($_Z14optimizeKernelIN4util14GoldsteinPriceILi2EEELi2ELj256EEvddPdPiS3_S3_iib$__internal_accurate_pow) ;  /* 0x00000034005c7944 */ /* 0x000fea0003c00000 */
[----:B------:R-:W-:Y:S05]  /*5b40*/  BSYNC.RECONVERGENT B0 ;  /* 0x0000000000007941 */ /* 0x000fea0003800200 */
.L_x_722:
        /* <DEDUP_REMOVED lines=15> */
.L_x_724:
[----:B------:R-:W-:Y:S05]  /*5c40*/  BSYNC.RECONVERGENT B0 ;  /* 0x0000000000007941 */ /* 0x000fea0003800200 */
.L_x_723:
        /* <DEDUP_REMOVED lines=9> */
[----:B------:R-:W-:-:S11]  /*5ce0*/  DFMA R44, R58, R44, R4 ;  /* 0x0000002c3a2c722b */ /* 0x000fd60000000004 */
[----:B------:R-:W-:Y:S05]  /*5cf0*/  CALL.REL.NOINC `($_Z14optimizeKernelIN4util14GoldsteinPriceILi2EEELi2ELj256EEvddPdPiS3_S3_iib$__internal_accurate_pow) ;  /* 0x0000003000ec7944 */ /* 0x000fea0003c00000 */
[----:B------:R-:W-:Y:S05]  /*5d00*/  BSYNC.RECONVERGENT B0 ;  /* 0x0000000000007941 */ /* 0x000fea0003800200 */
.L_x_725:
[----:B------:R-:W-:Y:S01]  /*5d10*/  DADD R4, R58, 2 ;  /* 0x400000003a047429 */ /* 0x000fe20000000000 */
[----:B------:R-:W-:Y:S01]  /*5d20*/  BSSY.RECONVERGENT B0, `(.L_x_726) ;  /* 0x0000010000007945 */ /* 0x000fe20003800200 */
[----:B------:R-:W-:Y:S02]  /*5d30*/  DADD R6, R42, R42 ;  /* 0x000000002a067229 */ /* 0x000fe4000000002a */
[C---:B------:R-:W-:Y:S02]  /*5d40*/  DSETP.NEU.AND P0, PT, R58.reuse, RZ, PT ;  /* 0x000000ff3a00722a */ /* 0x040fe40003f0d000 */
[----:B------:R-:W-:-:S04]  /*5d50*/  DSETP.NEU.AND P2, PT, R58, 1, PT ;  /* 0x3ff000003a00742a */ /* 0x000fc80003f4d000 */
[----:B------:R-:W-:Y:S02]  /*5d60*/  LOP3.LUT R4, R5, 0x7ff00000, RZ, 0xc0, !PT ;  /* 0x7ff0000005047812 */ /* 0x000fe400078ec0ff */
[----:B------:R-:W-:Y:S02]  /*5d70*/  FSEL R8, R8, RZ, P0 ;  /* 0x000000ff08087208 */ /* 0x000fe40000000000 */
[----:B------:R-:W-:Y:S01]  /*5d80*/  ISETP.NE.AND P1, PT, R4, 0x7ff00000, PT ;  /* 0x7ff000000400780c */ /* 0x000fe20003f25270 */
[----:B------:R-:W-:Y:S01]  /*5d90*/  DFMA R4, R58, -3, R6 ;  /* 0xc00800003a04782b */ /* 0x000fe20000000006 */
        /* <DEDUP_REMOVED lines=8> */
.L_x_727:
[----:B------:R-:W-:Y:S05]  /*5e20*/  BSYNC.RECONVERGENT B0 ;  /* 0x0000000000007941 */ /* 0x000fea0003800200 */
.L_x_726:
        /* <DEDUP_REMOVED lines=13> */
.L_x_728:
[----:B------:R-:W0:Y:S01]  /*5f00*/  F2F.F32.F64 R20, R42 ;  /* 0x0000002a00147310 */ /* 0x000e220000301000 */
[----:B------:R-:W-:Y:S01]  /*5f10*/  IMAD.MOV.U32 R12, RZ, RZ, 0x0 ;  /* 0x00000000ff0c7424 */ /* 0x000fe200078e00ff */
[C---:B------:R-:W-:Y:S01]  /*5f20*/  DADD R46, R4.reuse, 2 ;  /* 0x40000000042e7429 */ /* 0x040fe20000000000 */
[----:B------:R-:W-:Y:S01]  /*5f30*/  IMAD.MOV.U32 R13, RZ, RZ, 0x40400000 ;  /* 0x40400000ff0d7424 */ /* 0x000fe200078e00ff */
[C---:B------:R-:W-:Y:S01]  /*5f40*/  DSETP.NEU.AND P0, PT, R4.reuse, RZ, PT ;  /* 0x000000ff0400722a */ /* 0x040fe20003f0d000 */
[----:B------:R-:W-:Y:S01]  /*5f50*/  BSSY.RECONVERGENT B0, `(.L_x_729) ;  /* 0x0000025000007945 */ /* 0x000fe20003800200 */
[----:B------:R-:W-:Y:S02]  /*5f60*/  DSETP.NEU.AND P2, PT, R4, 1, PT ;  /* 0x3ff000000400742a */ /* 0x000fe40003f4d000 */
[----:B------:R-:W1:Y:S01]  /*5f70*/  F2F.F32.F64 R56, R56 ;  /* 0x0000003800387310 */ /* 0x000e620000301000 */
[----:B------:R-:W-:Y:S01]  /*5f80*/  DFMA R14, R42, -R12, 18 ;  /* 0x403200002a0e742b */ /* 0x000fe2000000080c */
[----:B------:R-:W-:-:S02]  /*5f90*/  FSEL R8, R8, RZ, P0 ;  /* 0x000000ff08087208 */ /* 0x000fc40000000000 */
[----:B------:R-:W-:Y:S02]  /*5fa0*/  LOP3.LUT R47, R47, 0x7ff00000, RZ, 0xc0, !PT ;  /* 0x7ff000002f2f7812 */ /* 0x000fe400078ec0ff */
[----:B------:R-:W-:Y:S01]  /*5fb0*/  FSEL R9, R9, RZ, P0 ;  /* 0x000000ff09097208 */ /* 0x000fe20000000000 */
[C---:B0-----:R-:W-:Y:S01]  /*5fc0*/  FMUL R11, |R20|.reuse, 16777216 ;  /* 0x4b800000140b7820 */ /* 0x041fe20000400200 */
[----:B------:R-:W-:Y:S01]  /*5fd0*/  FSETP.GEU.AND P4, PT, |R20|, 1.175494350822287508e-38, PT ;  /* 0x008000001400780b */ /* 0x000fe20003f8e200 */
[----:B------:R-:W-:Y:S01]  /*5fe0*/  DFMA R54, R54, 12, R14 ;  /* 0x402800003636782b */ /* 0x000fe2000000000e */
[----:B------:R-:W-:Y:S02]  /*5ff0*/  ISETP.NE.AND P1, PT, R47, 0x7ff00000, PT ;  /* 0x7ff000002f00780c */ /* 0x000fe40003f25270 */
[----:B------:R-:W-:Y:S01]  /*6000*/  FSEL R11, R11, |R20|, !P4 ;  /* 0x400000140b0b7208 */ /* 0x000fe20006000000 */
[C---:B-1----:R-:W-:Y:S01]  /*6010*/  FMUL R3, |R56|.reuse, 16777216 ;  /* 0x4b80000038037820 */ /* 0x042fe20000400200 */
[----:B------:R-:W-:-:S03]  /*6020*/  FSETP.GEU.AND P3, PT, |R56|, 1.175494350822287508e-38, PT ;  /* 0x008000003800780b */ /* 0x000fc60003f6e200 */
[----:B------:R-:W-:Y:S01]  /*6030*/  VIADD R10, R11, 0xc0cafb0d ;  /* 0xc0cafb0d0b0a7836 */ /* 0x000fe20000000000 */
[----:B------:R-:W-:Y:S01]  /*6040*/  DFMA R54, R58, 48, R54 ;  /* 0x404800003a36782b */ /* 0x000fe20000000036 */
[----:B------:R-:W-:-:S03]  /*6050*/  FSEL R3, R3, |R56|, !P3 ;  /* 0x4000003803037208 */ /* 0x000fc60005800000 */
[----:B------:R-:W-:Y:S02]  /*6060*/  LOP3.LUT R52, R10, 0xff800000, RZ, 0xc0, !PT ;  /* 0xff8000000a347812 */ /* 0x000fe400078ec0ff */
[----:B------:R-:W-:-:S03]  /*6070*/  VIADD R0, R3, 0xc0cafb0d ;  /* 0xc0cafb0d03007836 */ /* 0x000fc60000000000 */
[----:B------:R-:W-:Y:S01]  /*6080*/  IMAD.IADD R51, R11, 0x1, -R52 ;  /* 0x000000010b337824 */ /* 0x000fe200078e0a34 */
[----:B------:R-:W-:Y:S01]  /*6090*/  DMUL R10, R42, 36 ;  /* 0x404200002a0a7828 */ /* 0x000fe20000000000 */
[----:B------:R-:W-:Y:S02]  /*60a0*/  LOP3.LUT R48, R0, 0xff800000, RZ, 0xc0, !PT ;  /* 0xff80000000307812 */ /* 0x000fe400078ec0ff */
[----:B------:R-:W-:Y:S01]  /*60b0*/  FADD R21, R51, 1 ;  /* 0x3f80000033157421 */ /* 0x000fe20000000000 */
[----:B------:R0:W1:Y:S02]  /*60c0*/  F2F.F32.F64 R0, R4 ;  /* 0x0000000400007310 */ /* 0x0000640000301000 */
[----:B------:R-:W-:Y:S02]  /*60d0*/  IMAD.IADD R49, R3, 0x1, -R48 ;  /* 0x0000000103317824 */ /* 0x000fe400078e0a30 */
[----:B------:R-:W-:Y:S02]  /*60e0*/  DFMA R54, R58, -R10, R54 ;  /* 0x8000000a3a36722b */ /* 0x000fe40000000036 */
[----:B------:R-:W-:-:S02]  /*60f0*/  FADD R50, R49, 1 ;  /* 0x3f80000031327421 */ /* 0x000fc40000000000 */
[----:B------:R-:W2:Y:S08]  /*6100*/  MUFU.RCP R21, R21 ;  /* 0x0000001500157308 */ /* 0x000eb00000001000 */
[----:B------:R0:W3:Y:S08]  /*6110*/  MUFU.RCP R46, R50 ;  /* 0x00000032002e7308 */ /* 0x0000f00000001000 */
[----:B------:R0:W4:Y:S01]  /*6120*/  F2F.F32.F64 R3, R58 ;  /* 0x0000003a00037310 */ /* 0x0001220000301000 */
[----:B-12---:R-:W-:Y:S05]  /*6130*/  @P1 BRA `(.L_x_730) ;  /* 0x0000000000181947 */ /* 0x006fea0003800000 */
[----:B------:R-:W-:-:S14]  /*6140*/  DSETP.NAN.AND P0, PT, R4, R4, PT ;  /* 0x000000040400722a */ /* 0x000fdc0003f08000 */
[----:B------:R-:W-:Y:S01]  /*6150*/  @P0 DADD R8, R4, 2 ;  /* 0x4000000004080429 */ /* 0x000fe20000000000 */
[----:B------:R-:W-:Y:S10]  /*6160*/  @P0 BRA `(.L_x_730) ;  /* 0x00000000000c0947 */ /* 0x000ff40003800000 */
[----:B------:R-:W-:-:S14]  /*6170*/  DSETP.NEU.AND P0, PT, |R4|, +INF , PT ;  /* 0x7ff000000400742a */ /* 0x000fdc0003f0d200 */
[----:B------:R-:W-:Y:S01]  /*6180*/  @!P0 MOV R8, 0x0 ;  /* 0x0000000000088802 */ /* 0x000fe20000000f00 */
[----:B------:R-:W-:-:S07]  /*6190*/  @!P0 IMAD.MOV.U32 R9, RZ, RZ, 0x7ff00000 ;  /* 0x7ff00000ff098424 */ /* 0x000fce00078e00ff */
.L_x_730:
[----:B------:R-:W-:Y:S05]  /*61a0*/  BSYNC.RECONVERGENT B0 ;  /* 0x0000000000007941 */ /* 0x000fea0003800200 */
.L_x_729:
[----:B0-----:R-:W-:Y:S01]  /*61b0*/  I2FP.F32.S32 R5, R48 ;  /* 0x0000003000057245 */ /* 0x001fe20000201400 */
[----:B------:R-:W-:Y:S01]  /*61c0*/  FADD R48, R49, -1 ;  /* 0xbf80000031307421 */ /* 0x000fe20000000000 */
[----:B------:R-:W-:Y:S01]  /*61d0*/  FSEL R4, RZ, -24, P3 ;  /* 0xc1c00000ff047808 */ /* 0x000fe20001800000 */
[----:B------:R-:W-:Y:S01]  /*61e0*/  FADD R60, R51, -1 ;  /* 0xbf800000333c7421 */ /* 0x000fe20000000000 */
[----:B------:R-:W-:Y:S01]  /*61f0*/  FSEL R50, RZ, -24, P4 ;  /* 0xc1c00000ff327808 */ /* 0x000fe20002000000 */
[----:B------:R-:W-:Y:S01]  /*6200*/  FADD R47, R48, R48 ;  /* 0x00000030302f7221 */ /* 0x000fe20000000000 */
[----:B------:R-:W-:Y:S01]  /*6210*/  I2FP.F32.S32 R53, R52 ;  /* 0x0000003400357245 */ /* 0x000fe20000201400 */
[----:B----4-:R-:W-:Y:S01]  /*6220*/  FMUL R62, |R3|, 16777216 ;  /* 0x4b800000033e7820 */ /* 0x010fe20000400200 */
[----:B------:R-:W-:Y:S01]  /*6230*/  FFMA R52, R5, 1.1920928955078125e-07, R4 ;  /* 0x3400000005347823 */ /* 0x000fe20000000004 */
[----:B------:R-:W-:Y:S01]  /*6240*/  FSETP.GEU.AND P0, PT, |R3|, 1.175494350822287508e-38, PT ;  /* 0x008000000300780b */ /* 0x000fe20003f0e200 */
[----:B------:R-:W-:Y:S01]  /*6250*/  FADD R4, R60, R60 ;  /* 0x0000003c3c047221 */ /* 0x000fe20000000000 */
[----:B---3--:R-:W-:Y:S01]  /*6260*/  FMUL R47, R46, R47 ;  /* 0x0000002f2e2f7220 */ /* 0x008fe20000400000 */
[----:B------:R-:W-:Y:S01]  /*6270*/  DFMA R6, R6, 27, R54 ;  /* 0x403b00000606782b */ /* 0x000fe20000000036 */
[----:B------:R-:W-:Y:S01]  /*6280*/  FSETP.GEU.AND P1, PT, |R0|, 1.175494350822287508e-38, PT ;  /* 0x008000000000780b */ /* 0x000fe20003f2e200 */
[----:B------:R-:W-:Y:S01]  /*6290*/  FFMA R54, R53, 1.1920928955078125e-07, R50 ;  /* 0x3400000035367823 */ /* 0x000fe20000000032 */
[----:B------:R-:W-:Y:S01]  /*62a0*/  FSEL R55, R62, |R3|, !P0 ;  /* 0x400000033e377208 */ /* 0x000fe20004000000 */
[----:B------:R-:W-:Y:S01]  /*62b0*/  FMUL R5, R21, R4 ;  /* 0x0000000415057220 */ /* 0x000fe20000400000 */
[----:B------:R-:W-:Y:S01]  /*62c0*/  FADD R50, R48, -R47 ;  /* 0x8000002f30327221 */ /* 0x000fe20000000000 */
[----:B------:R-:W-:-:S02]  /*62d0*/  IMAD.MOV.U32 R4, RZ, RZ, 0x3a2c32e4 ;  /* 0x3a2c32e4ff047424 */ /* 0x000fc400078e00ff */
[-C--:B------:R-:W-:Y:S01]  /*62e0*/  FMUL R49, R47, R47.reuse ;  /* 0x0000002f2f317220 */ /* 0x080fe20000400000 */
[----:B------:R-:W-:Y:S02]  /*62f0*/  VIADD R57, R55, 0xc0cafb0d ;  /* 0xc0cafb0d37397836 */ /* 0x000fe40000000000 */
[----:B------:R-:W-:Y:S01]  /*6300*/  FADD R51, R50, R50 ;  /* 0x0000003232337221 */ /* 0x000fe20000000000 */
[----:B------:R-:W-:Y:S01]  /*6310*/  FADD R53, R60, -R5 ;  /* 0x800000053c357221 */ /* 0x000fe20000000000 */
[----:B------:R-:W-:Y:S01]  /*6320*/  FFMA R50, R49, R4, 0.0032181653659790754318 ;  /* 0x3b52e7db31327423 */ /* 0x000fe20000000004 */
[----:B------:R-:W-:Y:S01]  /*6330*/  UMOV UR4, 0x86a12b9b ;  /* 0x86a12b9b00047882 */ /* 0x000fe20000000000 */
[----:B------:R-:W-:Y:S01]  /*6340*/  FFMA R51, R48, -R47, R51 ;  /* 0x8000002f30337223 */ /* 0x000fe20000000033 */
[----:B------:R-:W-:Y:S01]  /*6350*/  LOP3.LUT R48, R57, 0xff800000, RZ, 0xc0, !PT ;  /* 0xff80000039307812 */ /* 0x000fe200078ec0ff */
[----:B------:R-:W-:Y:S01]  /*6360*/  FFMA R50, R49, R50, 0.018033718690276145935 ;  /* 0x3c93bb7331327423 */ /* 0x000fe20000000032 */
[----:B------:R-:W-:Y:S01]  /*6370*/  FADD R53, R53, R53 ;  /* 0x0000003535357221 */ /* 0x000fe20000000000 */
[----:B------:R-:W-:Y:S01]  /*6380*/  FMUL R51, R46, R51 ;  /* 0x000000332e337220 */ /* 0x000fe20000400000 */
[----:B------:R-:W-:Y:S01]  /*6390*/  FFMA R46, R47, 1.4426950216293334961, R52 ;  /* 0x3fb8aa3b2f2e7823 */ /* 0x000fe20000000034 */
[----:B------:R-:W-:Y:S01]  /*63a0*/  FFMA R50, R49, R50, 0.12022458761930465698 ;  /* 0x3df6384f31327423 */ /* 0x000fe20000000032 */
[----:B------:R-:W-:Y:S01]  /*63b0*/  FFMA R60, R60, -R5, R53 ;  /* 0x800000053c3c7223 */ /* 0x000fe20000000035 */
[----:B------:R-:W-:-:S02]  /*63c0*/  IMAD.IADD R57, R55, 0x1, -R48 ;  /* 0x0000000137397824 */ /* 0x000fc400078e0a30 */
[----:B------:R-:W-:Y:S01]  /*63d0*/  FMUL R53, R5, R5 ;  /* 0x0000000505357220 */ /* 0x000fe20000400000 */
[----:B------:R-:W-:Y:S01]  /*63e0*/  FMUL R50, R49, R50 ;  /* 0x0000003231327220 */ /* 0x000fe20000400000 */
[----:B------:R-:W-:Y:S01]  /*63f0*/  FMUL R55, R21, R60 ;  /* 0x0000003c15377220 */ /* 0x000fe20000400000 */
[----:B------:R-:W-:Y:S01]  /*6400*/  FADD R49, R57, 1 ;  /* 0x3f80000039317421 */ /* 0x000fe20000000000 */
[----:B------:R-:W-:Y:S01]  /*6410*/  FFMA R60, R53, R4, 0.0032181653659790754318 ;  /* 0x3b52e7db353c7423 */ /* 0x000fe20000000004 */
[----:B------:R-:W-:Y:S01]  /*6420*/  FADD R52, R52, -R46 ;  /* 0x8000002e34347221 */ /* 0x000fe20000000000 */
[----:B------:R-:W-:Y:S01]  /*6430*/  FFMA R21, R5, 1.4426950216293334961, R54 ;  /* 0x3fb8aa3b05157823 */ /* 0x000fe20000000036 */
[----:B------:R-:W0:Y:S01]  /*6440*/  MUFU.RCP R61, R49 ;  /* 0x00000031003d7308 */ /* 0x000e220000001000 */
[----:B------:R-:W-:Y:S01]  /*6450*/  FFMA R60, R53, R60, 0.018033718690276145935 ;  /* 0x3c93bb73353c7423 */ /* 0x000fe2000000003c */
[----:B------:R-:W-:Y:S01]  /*6460*/  FFMA R52, R47, 1.4426950216293334961, R52 ;  /* 0x3fb8aa3b2f347823 */ /* 0x000fe20000000034 */
[----:B------:R-:W-:Y:S01]  /*6470*/  FADD R62, R54, -R21 ;  /* 0x80000015363e7221 */ /* 0x000fe20000000000 */
[----:B------:R-:W-:Y:S01]  /*6480*/  FADD R64, R57, -1 ;  /* 0xbf80000039407421 */ /* 0x000fe20000000000 */
[----:B------:R-:W-:Y:S01]  /*6490*/  FFMA R60, R53, R60, 0.12022458761930465698 ;  /* 0x3df6384f353c7423 */ /* 0x000fe2000000003c */
[----:B------:R-:W-:Y:S01]  /*64a0*/  FFMA R54, R51, 1.4426950216293334961, R52 ;  /* 0x3fb8aa3b33367823 */ /* 0x000fe20000000034 */
[----:B------:R-:W-:Y:S01]  /*64b0*/  FFMA R62, R5, 1.4426950216293334961, R62 ;  /* 0x3fb8aa3b053e7823 */ /* 0x000fe2000000003e */
[----:B------:R-:W-:Y:S01]  /*64c0*/  FADD R66, R64, R64 ;  /* 0x0000004040427221 */ /* 0x000fe20000000000 */
[----:B------:R-:W-:Y:S01]  /*64d0*/  FMUL R52, R53, R60 ;  /* 0x0000003c35347220 */ /* 0x000fe20000400000 */
[----:B------:R-:W-:Y:S01]  /*64e0*/  FFMA R54, R47, 1.9251366722983220825e-08, R54 ;  /* 0x32a55e342f367823 */ /* 0x000fe20000000036 */
[----:B------:R-:W-:Y:S01]  /*64f0*/  FMUL R60, R50, 3 ;  /* 0x40400000323c7820 */ /* 0x000fe20000400000 */
[----:B------:R-:W-:Y:S01]  /*6500*/  FFMA R62, R55, 1.4426950216293334961, R62 ;  /* 0x3fb8aa3b373e7823 */ /* 0x000fe2000000003e */
[----:B------:R-:W-:Y:S01]  /*6510*/  UMOV UR5, 0x3d06849b ;  /* 0x3d06849b00057882 */ /* 0x000fe20000000000 */
[----:B------:R-:W-:Y:S01]  /*6520*/  FSEL R8, R8, RZ, P2 ;  /* 0x000000ff08087208 */ /* 0x000fe20001000000 */
[----:B------:R-:W-:Y:S01]  /*6530*/  FFMA R60, R51, R60, R54 ;  /* 0x0000003c333c7223 */ /* 0x000fe20000000036 */
[----:B------:R-:W-:Y:S01]  /*6540*/  FFMA R54, R5, 1.9251366722983220825e-08, R62 ;  /* 0x32a55e3405367823 */ /* 0x000fe2000000003e */
[----:B------:R-:W-:Y:S01]  /*6550*/  FMUL R51, R52, 3 ;  /* 0x4040000034337820 */ /* 0x000fe20000400000 */
[----:B0-----:R-:W-:Y:S01]  /*6560*/  FMUL R49, R61, R66 ;  /* 0x000000423d317220 */ /* 0x001fe20000400000 */
[----:B------:R-:W-:Y:S01]  /*6570*/  FFMA R47, R47, R50, R60 ;  /* 0x000000322f2f7223 */ /* 0x000fe2000000003c */
[----:B------:R-:W-:Y:S01]  /*6580*/  FSEL R50, RZ, -24, P1 ;  /* 0xc1c00000ff327808 */ /* 0x000fe20000800000 */
[----:B------:R-:W-:Y:S01]  /*6590*/  FFMA R54, R55, R51, R54 ;  /* 0x0000003337367223 */ /* 0x000fe20000000036 */
[----:B------:R-:W-:Y:S01]  /*65a0*/  FMUL R55, |R0|, 16777216 ;  /* 0x4b80000000377820 */ /* 0x000fe20000400200 */
[C---:B------:R-:W-:Y:S01]  /*65b0*/  FADD R51, R64.reuse, -R49 ;  /* 0x8000003140337221 */ /* 0x040fe20000000000 */
[----:B------:R-:W-:Y:S01]  /*65c0*/  FSEL R9, R9, 1.875, P2 ;  /* 0x3ff0000009097808 */ /* 0x000fe20001000000 */
[----:B------:R-:W-:Y:S01]  /*65d0*/  FFMA R54, R5, R52, R54 ;  /* 0x0000003405367223 */ /* 0x000fe20000000036 */
[----:B------:R-:W-:Y:S01]  /*65e0*/  BSSY.RECONVERGENT B0, `(.L_x_731) ;  /* 0x00001bb000007945 */ /* 0x000fe20003800200 */
[----:B------:R-:W-:Y:S01]  /*65f0*/  FADD R53, R51, R51 ;  /* 0x0000003333357221 */ /* 0x000fe20000000000 */
[----:B------:R-:W-:Y:S01]  /*6600*/  FSEL R55, R55, |R0|, !P1 ;  /* 0x4000000037377208 */ /* 0x000fe20004800000 */
[-C--:B------:R-:W-:Y:S01]  /*6610*/  FMUL R51, R49, R49.reuse ;  /* 0x0000003131337220 */ /* 0x080fe20000400000 */
[----:B------:R-:W-:Y:S01]  /*6620*/  DFMA R6, R6, R8, 30 ;  /* 0x403e00000606742b */ /* 0x000fe20000000008 */
[----:B------:R-:W-:-:S02]  /*6630*/  FFMA R64, R64, -R49, R53 ;  /* 0x8000003140407223 */ /* 0x000fc40000000035 */
[----:B------:R-:W-:Y:S02]  /*6640*/  VIADD R53, R55, 0xc0cafb0d ;  /* 0xc0cafb0d37357836 */ /* 0x000fe40000000000 */
[----:B------:R-:W-:Y:S01]  /*6650*/  FFMA R62, R51, R4, 0.0032181653659790754318 ;  /* 0x3b52e7db333e7423 */ /* 0x000fe20000000004 */
[----:B------:R-:W-:Y:S02]  /*6660*/  FMUL R64, R61, R64 ;  /* 0x000000403d407220 */ /* 0x000fe40000400000 */
[----:B------:R-:W-:Y:S01]  /*6670*/  LOP3.LUT R66, R53, 0xff800000, RZ, 0xc0, !PT ;  /* 0xff80000035427812 */ /* 0x000fe200078ec0ff */
[----:B------:R-:W-:Y:S01]  /*6680*/  FFMA R62, R51, R62, 0.018033718690276145935 ;  /* 0x3c93bb73333e7423 */ /* 0x000fe2000000003e */
[----:B------:R-:W-:-:S03]  /*6690*/  DMUL R44, R44, R6 ;  /* 0x000000062c2c7228 */ /* 0x000fc60000000000 */
[----:B------:R-:W-:Y:S02]  /*66a0*/  IMAD.IADD R55, R55, 0x1, -R66 ;  /* 0x0000000137377824 */ /* 0x000fe400078e0a42 */
[----:B------:R-:W-:Y:S02]  /*66b0*/  FFMA R62, R51, R62, 0.12022458761930465698 ;  /* 0x3df6384f333e7423 */ /* 0x000fe4000000003e */
[----:B------:R-:W-:Y:S02]  /*66c0*/  FADD R57, R55, 1 ;  /* 0x3f80000037397421 */ /* 0x000fe40000000000 */
[----:B------:R-:W-:Y:S01]  /*66d0*/  FMUL R62, R51, R62 ;  /* 0x0000003e333e7220 */ /* 0x000fe20000400000 */
[----:B------:R-:W-:Y:S01]  /*66e0*/  I2FP.F32.S32 R51, R48 ;  /* 0x0000003000337245 */ /* 0x000fe20000201400 */
[----:B------:R-:W-:Y:S01]  /*66f0*/  FADD R68, R55, -1 ;  /* 0xbf80000037447421 */ /* 0x000fe20000000000 */
[----:B------:R-:W-:Y:S01]  /*6700*/  FSEL R48, RZ, -24, P0 ;  /* 0xc1c00000ff307808 */ /* 0x000fe20000000000 */
[----:B------:R-:W0:Y:S02]  /*6710*/  MUFU.RCP R57, R57 ;  /* 0x0000003900397308 */ /* 0x000e240000001000 */
[----:B------:R-:W-:-:S02]  /*6720*/  FADD R70, R68, R68 ;  /* 0x0000004444467221 */ /* 0x000fc40000000000 */
[----:B------:R-:W-:-:S04]  /*6730*/  FFMA R48, R51, 1.1920928955078125e-07, R48 ;  /* 0x3400000033307823 */ /* 0x000fc80000000030 */
[----:B------:R-:W-:-:S04]  /*6740*/  FFMA R51, R49, 1.4426950216293334961, R48 ;  /* 0x3fb8aa3b31337823 */ /* 0x000fc80000000030 */
[----:B------:R-:W-:-:S04]  /*6750*/  FADD R48, R48, -R51 ;  /* 0x8000003330307221 */ /* 0x000fc80000000000 */
[----:B------:R-:W-:Y:S01]  /*6760*/  FFMA R55, R49, 1.4426950216293334961, R48 ;  /* 0x3fb8aa3b31377823 */ /* 0x000fe20000000030 */
[----:B0-----:R-:W-:-:S04]  /*6770*/  FMUL R53, R57, R70 ;  /* 0x0000004639357220 */ /* 0x001fc80000400000 */
[----:B------:R-:W-:-:S04]  /*6780*/  FADD R48, R68, -R53 ;  /* 0x8000003544307221 */ /* 0x000fc80000000000 */
[----:B------:R-:W-:Y:S01]  /*6790*/  FADD R61, R48, R48 ;  /* 0x00000030303d7221 */ /* 0x000fe20000000000 */
[----:B------:R-:W-:-:S03]  /*67a0*/  FFMA R48, R64, 1.4426950216293334961, R55 ;  /* 0x3fb8aa3b40307823 */ /* 0x000fc60000000037 */
[-C--:B------:R-:W-:Y:S01]  /*67b0*/  FFMA R68, R68, -R53.reuse, R61 ;  /* 0x8000003544447223 */ /* 0x080fe2000000003d */
[----:B------:R-:W-:Y:S01]  /*67c0*/  FFMA R55, R49, 1.9251366722983220825e-08, R48 ;  /* 0x32a55e3431377823 */ /* 0x000fe20000000030 */
[----:B------:R-:W-:Y:S01]  /*67d0*/  FMUL R48, R62, 3 ;  /* 0x404000003e307820 */ /* 0x000fe20000400000 */
[----:B------:R-:W-:-:S03]  /*67e0*/  FMUL R61, R53, R53 ;  /* 0x00000035353d7220 */ /* 0x000fc60000400000 */
[----:B------:R-:W-:Y:S01]  /*67f0*/  FFMA R48, R64, R48, R55 ;  /* 0x0000003040307223 */ /* 0x000fe20000000037 */
[----:B------:R-:W-:Y:S01]  /*6800*/  FFMA R4, R61, R4, 0.0032181653659790754318 ;  /* 0x3b52e7db3d047423 */ /* 0x000fe20000000004 */
[----:B------:R-:W-:Y:S01]  /*6810*/  FMUL R55, R57, R68 ;  /* 0x0000004439377220 */ /* 0x000fe20000400000 */
[----:B------:R-:W-:Y:S01]  /*6820*/  I2FP.F32.S32 R57, R66 ;  /* 0x0000004200397245 */ /* 0x000fe20000201400 */
[----:B------:R-:W-:Y:S01]  /*6830*/  FFMA R62, R49, R62, R48 ;  /* 0x0000003e313e7223 */ /* 0x000fe20000000030 */
[----:B------:R-:W-:Y:S01]  /*6840*/  FFMA R48, R61, R4, 0.018033718690276145935 ;  /* 0x3c93bb733d307423 */ /* 0x000fe20000000004 */
[C---:B------:R-:W-:Y:S01]  /*6850*/  FADD R4, R46.reuse, R47 ;  /* 0x0000002f2e047221 */ /* 0x040fe20000000000 */
[----:B------:R-:W-:Y:S01]  /*6860*/  FADD R49, R21, R54 ;  /* 0x0000003615317221 */ /* 0x000fe20000000000 */
[----:B------:R-:W-:Y:S01]  /*6870*/  FFMA R64, R57, 1.1920928955078125e-07, R50 ;  /* 0x3400000039407823 */ /* 0x000fe20000000032 */
[----:B------:R-:W-:Y:S01]  /*6880*/  FFMA R50, R61, R48, 0.12022458761930465698 ;  /* 0x3df6384f3d327423 */ /* 0x000fe20000000030 */
[----:B------:R-:W-:Y:S01]  /*6890*/  FADD R60, R51, R62 ;  /* 0x0000003e333c7221 */ /* 0x000fe20000000000 */
[----:B------:R-:W-:Y:S01]  /*68a0*/  FADD R48, -R46, R4 ;  /* 0x000000042e307221 */ /* 0x000fe20000000100 */
[----:B------:R-:W-:Y:S01]  /*68b0*/  FADD R5, -R21, R49 ;  /* 0x0000003115057221 */ /* 0x000fe20000000100 */
[C---:B------:R-:W-:Y:S01]  /*68c0*/  FMUL R57, R4.reuse, 2 ;  /* 0x4000000004397820 */ /* 0x040fe20000400000 */
[----:B------:R-:W-:Y:S01]  /*68d0*/  FADD R51, -R51, R60 ;  /* 0x0000003c33337221 */ /* 0x000fe20000000100 */
[----:B------:R-:W-:Y:S01]  /*68e0*/  FADD R21, R47, -R48 ;  /* 0x800000302f157221 */ /* 0x000fe20000000000 */
[----:B------:R-:W-:Y:S01]  /*68f0*/  FMUL R47, R4, 1 ;  /* 0x3f800000042f7820 */ /* 0x000fe20000400000 */
[----:B------:R-:W-:Y:S01]  /*6900*/  FMUL R48, R49, 2 ;  /* 0x4000000031307820 */ /* 0x000fe20000400000 */
[----:B------:R-:W-:Y:S01]  /*6910*/  FMUL R46, R61, R50 ;  /* 0x000000323d2e7220 */ /* 0x000fe20000400000 */
[----:B------:R-:W-:Y:S01]  /*6920*/  FADD R54, R54, -R5 ;  /* 0x8000000536367221 */ /* 0x000fe20000000000 */
[----:B------:R-:W-:Y:S01]  /*6930*/  FADD R62, R62, -R51 ;  /* 0x800000333e3e7221 */ /* 0x000fe20000000000 */
[C---:B------:R-:W-:Y:S01]  /*6940*/  FFMA R50, R4.reuse, 2, -R57 ;  /* 0x4000000004327823 */ /* 0x040fe20000000839 */
[C---:B------:R-:W-:Y:S01]  /*6950*/  FMUL R5, R49.reuse, 1 ;  /* 0x3f80000031057820 */ /* 0x040fe20000400000 */
[----:B------:R-:W-:Y:S01]  /*6960*/  FADD R4, R4, -R47 ;  /* 0x8000002f04047221 */ /* 0x000fe20000000000 */
[----:B------:R-:W-:Y:S01]  /*6970*/  FFMA R51, R49, 2, -R48 ;  /* 0x4000000031337823 */ /* 0x000fe20000000830 */
[----:B------:R-:W-:Y:S01]  /*6980*/  FFMA R52, R21, 2, R50 ;  /* 0x4000000015347823 */ /* 0x000fe20000000032 */
[----:B------:R-:W-:Y:S01]  /*6990*/  FADD R49, R49, -R5 ;  /* 0x8000000531317221 */ /* 0x000fe20000000000 */
[----:B------:R-:W-:Y:S01]  /*69a0*/  FADD R61, R21, R4 ;  /* 0x00000004153d7221 */ /* 0x000fe20000000000 */
[----:B------:R-:W-:Y:S01]  /*69b0*/  FFMA R63, R54, 2, R51 ;  /* 0x40000000363f7823 */ /* 0x000fe20000000033 */
[----:B------:R-:W-:Y:S01]  /*69c0*/  FFMA R50, R53, 1.4426950216293334961, R64 ;  /* 0x3fb8aa3b35327823 */ /* 0x000fe20000000040 */
[C---:B------:R-:W-:Y:S01]  /*69d0*/  FMUL R51, R60.reuse, 2 ;  /* 0x400000003c337820 */ /* 0x040fe20000400000 */
[----:B------:R-:W-:Y:S01]  /*69e0*/  FMUL R4, R60, 1 ;  /* 0x3f8000003c047820 */ /* 0x000fe20000400000 */
[----:B------:R-:W-:Y:S01]  /*69f0*/  FADD R65, R54, R49 ;  /* 0x0000003136417221 */ /* 0x000fe20000000000 */
[----:B------:R-:W-:Y:S01]  /*6a00*/  FADD R64, R64, -R50 ;  /* 0x8000003240407221 */ /* 0x000fe20000000000 */
[C---:B------:R-:W-:Y:S01]  /*6a10*/  FFMA R21, R60.reuse, 2, -R51 ;  /* 0x400000003c157823 */ /* 0x040fe20000000833 */
[----:B------:R-:W-:Y:S01]  /*6a20*/  FADD R49, R60, -R4 ;  /* 0x800000043c317221 */ /* 0x000fe20000000000 */
[----:B------:R-:W-:Y:S01]  /*6a30*/  FSETP.GT.AND P4, PT, |R57|, 152, PT ;  /* 0x431800003900780b */ /* 0x000fe20003f84200 */
[----:B------:R-:W0:Y:S01]  /*6a40*/  FRND R60, R57 ;  /* 0x00000039003c7307 */ /* 0x000e220000201000 */
[----:B------:R-:W-:Y:S01]  /*6a50*/  FFMA R64, R53, 1.4426950216293334961, R64 ;  /* 0x3fb8aa3b35407823 */ /* 0x000fe20000000040 */
[C---:B------:R-:W-:Y:S01]  /*6a60*/  FFMA R54, R62.reuse, 2, R21 ;  /* 0x400000003e367823 */ /* 0x040fe20000000015 */
[----:B------:R-:W-:Y:S01]  /*6a70*/  FADD R49, R62, R49 ;  /* 0x000000313e317221 */ /* 0x000fe20000000000 */
[----:B------:R-:W-:Y:S01]  /*6a80*/  FMUL R21, R46, 3 ;  /* 0x404000002e157820 */ /* 0x000fe20000400000 */
[----:B------:R-:W-:Y:S01]  /*6a90*/  FFMA R62, R55, 1.4426950216293334961, R64 ;  /* 0x3fb8aa3b373e7823 */ /* 0x000fe20000000040 */
[----:B------:R-:W-:-:S02]  /*6aa0*/  FSETP.GEU.AND P5, PT, R57, RZ, PT ;  /* 0x000000ff3900720b */ /* 0x000fc40003fae000 */
[----:B------:R-:W1:Y:S01]  /*6ab0*/  FRND R64, R47 ;  /* 0x0000002f00407307 */ /* 0x000e620000201000 */
[----:B------:R-:W-:-:S04]  /*6ac0*/  FFMA R62, R53, 1.9251366722983220825e-08, R62 ;  /* 0x32a55e34353e7823 */ /* 0x000fc8000000003e */
[----:B------:R-:W-:Y:S01]  /*6ad0*/  FFMA R66, R55, R21, R62 ;  /* 0x0000001537427223 */ /* 0x000fe2000000003e */
[----:B0-----:R-:W-:Y:S01]  /*6ae0*/  FADD R21, R57, -R60 ;  /* 0x8000003c39157221 */ /* 0x001fe20000000000 */
[----:B------:R-:W-:Y:S01]  /*6af0*/  FSETP.GT.AND P0, PT, R60, RZ, PT ;  /* 0x000000ff3c00720b */ /* 0x000fe20003f04000 */
[----:B------:R-:W0:Y:S01]  /*6b00*/  F2I.NTZ R57, R57 ;  /* 0x0000003900397305 */ /* 0x000e220000203100 */
[----:B------:R-:W-:Y:S01]  /*6b10*/  FFMA R53, R53, R46, R66 ;  /* 0x0000002e35357223 */ /* 0x000fe20000000042 */
[----:B------:R-:W-:Y:S01]  /*6b20*/  FADD R62, R52, R21 ;  /* 0x00000015343e7221 */ /* 0x000fe20000000000 */
[----:B------:R-:W-:Y:S02]  /*6b30*/  SEL R46, RZ, 0x83000000, P0 ;  /* 0x83000000ff2e7807 */ /* 0x000fe40000000000 */
[C---:B------:R-:W-:Y:S02]  /*6b40*/  FSETP.GT.AND P0, PT, |R47|.reuse, 152, PT ;  /* 0x431800002f00780b */ /* 0x040fe40003f04200 */
[----:B-1----:R-:W-:Y:S01]  /*6b50*/  FSETP.GT.AND P1, PT, R64, RZ, PT ;  /* 0x000000ff4000720b */ /* 0x002fe20003f24000 */
[----:B------:R-:W1:Y:S01]  /*6b60*/  FRND R21, R48 ;  /* 0x0000003000157307 */ /* 0x000e620000201000 */
[----:B------:R-:W-:-:S04]  /*6b70*/  FADD R64, R47, -R64 ;  /* 0x800000402f407221 */ /* 0x000fc80000000000 */
[----:B------:R-:W-:Y:S01]  /*6b80*/  FADD R64, R61, R64 ;  /* 0x000000403d407221 */ /* 0x000fe20000000000 */
[----:B0-----:R-:W-:Y:S01]  /*6b90*/  LEA R61, R57, -R46, 0x17 ;  /* 0x8000002e393d7211 */ /* 0x001fe200078eb8ff */
[----:B------:R-:W-:Y:S01]  /*6ba0*/  VIADD R46, R46, 0x7f000000 ;  /* 0x7f0000002e2e7836 */ /* 0x000fe20000000000 */
[----:B------:R-:W0:Y:S01]  /*6bb0*/  FRND R52, R5 ;  /* 0x0000000500347307 */ /* 0x000e220000201000 */
[----:B-1----:R-:W-:Y:S01]  /*6bc0*/  FSETP.GT.AND P6, PT, R21, RZ, PT ;  /* 0x000000ff1500720b */ /* 0x002fe20003fc4000 */
[----:B------:R-:W-:Y:S01]  /*6bd0*/  FADD R60, R48, -R21 ;  /* 0x80000015303c7221 */ /* 0x000fe20000000000 */
[----:B------:R-:W-:-:S03]  /*6be0*/  IMAD.MOV.U32 R21, RZ, RZ, 0x391fcb8e ;  /* 0x391fcb8eff157424 */ /* 0x000fc600078e00ff */
[----:B------:R-:W-:Y:S01]  /*6bf0*/  FADD R60, R63, R60 ;  /* 0x0000003c3f3c7221 */ /* 0x000fe20000000000 */
[----:B------:R-:W-:Y:S01]  /*6c00*/  FFMA R55, R62, R21, 0.0013391353422775864601 ;  /* 0x3aaf85ed3e377423 */ /* 0x000fe20000000015 */
[----:B0-----:R-:W-:-:S03]  /*6c10*/  FSETP.GT.AND P3, PT, R52, RZ, PT ;  /* 0x000000ff3400720b */ /* 0x001fc60003f64000 */
[----:B------:R-:W-:Y:S01]  /*6c20*/  FFMA R55, R62, R55, 0.0096188392490148544312 ;  /* 0x3c1d98563e377423 */ /* 0x000fe20000000037 */
[----:B------:R-:W-:-:S03]  /*6c30*/  FADD R52, R5, -R52 ;  /* 0x8000003405347221 */ /* 0x000fc60000000000 */
[----:B------:R-:W-:Y:S01]  /*6c40*/  FFMA R55, R62, R55, 0.055503588169813156128 ;  /* 0x3d6357bb3e377423 */ /* 0x000fe20000000037 */
[----:B------:R-:W-:-:S03]  /*6c50*/  FADD R52, R65, R52 ;  /* 0x0000003441347221 */ /* 0x000fc60000000000 */
[----:B------:R-:W-:-:S04]  /*6c60*/  FFMA R55, R62, R55, 0.24022644758224487305 ;  /* 0x3e75fdec3e377423 */ /* 0x000fc80000000037 */
[----:B------:R-:W-:-:S04]  /*6c70*/  FFMA R55, R62, R55, 0.69314718246459960938 ;  /* 0x3f3172183e377423 */ /* 0x000fc80000000037 */
[----:B------:R-:W-:Y:S02]  /*6c80*/  FFMA R55, R62, R55, 1 ;  /* 0x3f8000003e377423 */ /* 0x000fe40000000037 */
[----:B------:R-:W0:Y:S02]  /*6c90*/  FRND R62, R51 ;  /* 0x00000033003e7307 */ /* 0x000e240000201000 */
[----:B------:R-:W-:Y:S01]  /*6ca0*/  FMUL R46, R55, R46 ;  /* 0x0000002e372e7220 */ /* 0x000fe20000400000 */
[----:B------:R-:W-:-:S03]  /*6cb0*/  FFMA R55, R64, R21, 0.0013391353422775864601 ;  /* 0x3aaf85ed40377423 */ /* 0x000fc60000000015 */
[----:B------:R-:W-:Y:S01]  /*6cc0*/  FMUL R46, R46, R61 ;  /* 0x0000003d2e2e7220 */ /* 0x000fe20000400000 */
[----:B------:R-:W-:Y:S01]  /*6cd0*/  @P4 FSEL R46, RZ, +INF , !P5 ;  /* 0x7f800000ff2e4808 */ /* 0x000fe20006800000 */
[C---:B------:R-:W-:Y:S01]  /*6ce0*/  FFMA R55, R64.reuse, R55, 0.0096188392490148544312 ;  /* 0x3c1d985640377423 */ /* 0x040fe20000000037 */
[----:B------:R-:W-:Y:S02]  /*6cf0*/  FSETP.GEU.AND P5, PT, R47, RZ, PT ;  /* 0x000000ff2f00720b */ /* 0x000fe40003fae000 */
[----:B------:R-:W1:Y:S01]  /*6d00*/  F2I.NTZ R47, R47 ;  /* 0x0000002f002f7305 */ /* 0x000e620000203100 */
[----:B------:R-:W-:Y:S01]  /*6d10*/  FFMA R55, R64, R55, 0.055503588169813156128 ;  /* 0x3d6357bb40377423 */ /* 0x000fe20000000037 */
[----:B0-----:R-:W-:Y:S01]  /*6d20*/  FADD R57, R51, -R62 ;  /* 0x8000003e33397221 */ /* 0x001fe20000000000 */
[----:B------:R-:W-:Y:S02]  /*6d30*/  FSETP.GT.AND P4, PT, R62, RZ, PT ;  /* 0x000000ff3e00720b */ /* 0x000fe40003f84000 */
[----:B------:R-:W-:Y:S01]  /*6d40*/  FFMA R55, R64, R55, 0.24022644758224487305 ;  /* 0x3e75fdec40377423 */ /* 0x000fe20000000037 */
[----:B------:R-:W-:Y:S01]  /*6d50*/  FADD R62, R54, R57 ;  /* 0x00000039363e7221 */ /* 0x000fe20000000000 */
[----:B------:R-:W-:-:S02]  /*6d60*/  SEL R54, RZ, 0x83000000, P1 ;  /* 0x83000000ff367807 */ /* 0x000fc40000800000 */
[----:B------:R-:W-:Y:S01]  /*6d70*/  FFMA R55, R64, R55, 0.69314718246459960938 ;  /* 0x3f31721840377423 */ /* 0x000fe20000000037 */
[----:B------:R-:W-:Y:S01]  /*6d80*/  FSETP.GT.AND P1, PT, |R48|, 152, PT ;  /* 0x431800003000780b */ /* 0x000fe20003f24200 */
[-C--:B------:R-:W-:Y:S01]  /*6d90*/  FFMA R61, R62, R21.reuse, 0.0013391353422775864601 ;  /* 0x3aaf85ed3e3d7423 */ /* 0x080fe20000000015 */
[----:B------:R-:W-:Y:S01]  /*6da0*/  FFMA R57, R60, R21, 0.0013391353422775864601 ;  /* 0x3aaf85ed3c397423 */ /* 0x000fe20000000015 */
[----:B------:R-:W-:Y:S01]  /*6db0*/  FFMA R55, R64, R55, 1 ;  /* 0x3f80000040377423 */ /* 0x000fe20000000037 */
[----:B-1----:R-:W-:Y:S02]  /*6dc0*/  IMAD R47, R47, 0x800000, -R54 ;  /* 0x008000002f2f7824 */ /* 0x002fe400078e0a36 */
[----:B------:R-:W-:Y:S01]  /*6dd0*/  FFMA R61, R62, R61, 0.0096188392490148544312 ;  /* 0x3c1d98563e3d7423 */ /* 0x000fe2000000003d */
[----:B------:R-:W-:Y:S02]  /*6de0*/  VIADD R54, R54, 0x7f000000 ;  /* 0x7f00000036367836 */ /* 0x000fe40000000000 */
[----:B------:R-:W-:Y:S01]  /*6df0*/  FFMA R57, R60, R57, 0.0096188392490148544312 ;  /* 0x3c1d98563c397423 */ /* 0x000fe20000000039 */
[----:B------:R-:W-:Y:S01]  /*6e00*/  FADD R64, R50, R53 ;  /* 0x0000003532407221 */ /* 0x000fe20000000000 */
[----:B------:R-:W-:Y:S01]  /*6e10*/  FFMA R61, R62, R61, 0.055503588169813156128 ;  /* 0x3d6357bb3e3d7423 */ /* 0x000fe2000000003d */
[----:B------:R-:W-:Y:S01]  /*6e20*/  FMUL R54, R55, R54 ;  /* 0x0000003637367220 */ /* 0x000fe20000400000 */
[----:B------:R-:W-:Y:S01]  /*6e30*/  FFMA R55, R52, R21, 0.0013391353422775864601 ;  /* 0x3aaf85ed34377423 */ /* 0x000fe20000000015 */
[----:B------:R-:W-:Y:S01]  /*6e40*/  FFMA R57, R60, R57, 0.055503588169813156128 ;  /* 0x3d6357bb3c397423 */ /* 0x000fe20000000039 */
[----:B------:R-:W-:Y:S01]  /*6e50*/  FFMA R61, R62, R61, 0.24022644758224487305 ;  /* 0x3e75fdec3e3d7423 */ /* 0x000fe2000000003d */
[----:B------:R-:W-:Y:S01]  /*6e60*/  FMUL R47, R54, R47 ;  /* 0x0000002f362f7220 */ /* 0x000fe20000400000 */
[----:B------:R-:W-:Y:S01]  /*6e70*/  FFMA R55, R52, R55, 0.0096188392490148544312 ;  /* 0x3c1d985634377423 */ /* 0x000fe20000000037 */
[----:B------:R-:W-:Y:S01]  /*6e80*/  @P0 FSEL R47, RZ, +INF , !P5 ;  /* 0x7f800000ff2f0808 */ /* 0x000fe20006800000 */
[----:B------:R-:W-:Y:S01]  /*6e90*/  FFMA R61, R62, R61, 0.69314718246459960938 ;  /* 0x3f3172183e3d7423 */ /* 0x000fe2000000003d */
[----:B------:R-:W-:Y:S01]  /*6ea0*/  FSETP.GEU.AND P5, PT, R48, RZ, PT ;  /* 0x000000ff3000720b */ /* 0x000fe20003fae000 */
[----:B------:R-:W-:Y:S01]  /*6eb0*/  FFMA R55, R52, R55, 0.055503588169813156128 ;  /* 0x3d6357bb34377423 */ /* 0x000fe20000000037 */
[----:B------:R-:W0:Y:S01]  /*6ec0*/  F2I.NTZ R48, R48 ;  /* 0x0000003000307305 */ /* 0x000e220000203100 */
[----:B------:R-:W-:Y:S01]  /*6ed0*/  FSETP.GT.AND P0, PT, |R5|, 152, PT ;  /* 0x431800000500780b */ /* 0x000fe20003f04200 */
[----:B------:R-:W-:Y:S01]  /*6ee0*/  FFMA R62, R62, R61, 1 ;  /* 0x3f8000003e3e7423 */ /* 0x000fe2000000003d */
[----:B------:R-:W-:Y:S01]  /*6ef0*/  FFMA R55, R52, R55, 0.24022644758224487305 ;  /* 0x3e75fdec34377423 */ /* 0x000fe20000000037 */
[----:B------:R-:W-:Y:S01]  /*6f00*/  FFMA R57, R60, R57, 0.24022644758224487305 ;  /* 0x3e75fdec3c397423 */ /* 0x000fe20000000039 */
[----:B------:R-:W-:Y:S01]  /*6f10*/  SEL R54, RZ, 0x83000000, P3 ;  /* 0x83000000ff367807 */ /* 0x000fe20001800000 */
[----:B------:R-:W-:Y:S01]  /*6f20*/  FADD R66, -R50, R64 ;  /* 0x0000004032427221 */ /* 0x000fe20000000100 */
[----:B------:R-:W-:Y:S01]  /*6f30*/  FFMA R55, R52, R55, 0.69314718246459960938 ;  /* 0x3f31721834377423 */ /* 0x000fe20000000037 */
[----:B------:R-:W-:Y:S01]  /*6f40*/  FFMA R57, R60, R57, 0.69314718246459960938 ;  /* 0x3f3172183c397423 */ /* 0x000fe20000000039 */
[----:B------:R-:W-:Y:S01]  /*6f50*/  FSETP.GT.AND P3, PT, |R51|, 152, PT ;  /* 0x431800003300780b */ /* 0x000fe20003f64200 */
[----:B------:R-:W-:Y:S01]  /*6f60*/  FADD R66, R53, -R66 ;  /* 0x8000004235427221 */ /* 0x000fe20000000000 */
[----:B------:R-:W-:Y:S01]  /*6f70*/  FFMA R52, R52, R55, 1 ;  /* 0x3f80000034347423 */ /* 0x000fe20000000037 */
[----:B------:R-:W-:Y:S01]  /*6f80*/  SEL R55, RZ, 0x83000000, P6 ;  /* 0x83000000ff377807 */ /* 0x000fe20003000000 */
[----:B------:R-:W-:Y:S01]  /*6f90*/  FFMA R57, R60, R57, 1 ;  /* 0x3f8000003c397423 */ /* 0x000fe20000000039 */
[----:B------:R-:W-:-:S02]  /*6fa0*/  FSETP.GEU.AND P6, PT, R5, RZ, PT ;  /* 0x000000ff0500720b */ /* 0x000fc40003fce000 */
[----:B------:R-:W1:Y:S01]  /*6fb0*/  F2I.NTZ R5, R5 ;  /* 0x0000000500057305 */ /* 0x000e620000203100 */
[----:B0-----:R-:W-:Y:S01]  /*6fc0*/  IMAD R61, R48, 0x800000, -R55 ;  /* 0x00800000303d7824 */ /* 0x001fe200078e0a37 */
[----:B------:R-:W-:Y:S01]  /*6fd0*/  SEL R60, RZ, 0x83000000, P4 ;  /* 0x83000000ff3c7807 */ /* 0x000fe20002000000 */
[----:B------:R-:W-:Y:S01]  /*6fe0*/  VIADD R48, R55, 0x7f000000 ;  /* 0x7f00000037307836 */ /* 0x000fe20000000000 */
[----:B------:R-:W-:Y:S02]  /*6ff0*/  FSETP.GEU.AND P4, PT, R51, RZ, PT ;  /* 0x000000ff3300720b */ /* 0x000fe40003f8e000 */
[----:B------:R-:W-:Y:S01]  /*7000*/  IADD3 R53, PT, PT, R60, 0x7f000000, RZ ;  /* 0x7f0000003c357810 */ /* 0x000fe20007ffe0ff */
[----:B------:R-:W-:Y:S01]  /*7010*/  FMUL R48, R57, R48 ;  /* 0x0000003039307220 */ /* 0x000fe20000400000 */
[----:B------:R-:W0:Y:S03]  /*7020*/  FRND R55, R4 ;  /* 0x0000000400377307 */ /* 0x000e260000201000 */
[----:B------:R-:W-:Y:S01]  /*7030*/  FMUL R61, R48, R61 ;  /* 0x0000003d303d7220 */ /* 0x000fe20000400000 */
[----:B------:R-:W-:Y:S01]  /*7040*/  @P1 FSEL R61, RZ, +INF , !P5 ;  /* 0x7f800000ff3d1808 */ /* 0x000fe20006800000 */
[----:B------:R-:W-:Y:S01]  /*7050*/  FMUL R53, R62, R53 ;  /* 0x000000353e357220 */ /* 0x000fe20000400000 */
[----:B------:R-:W-:Y:S01]  /*7060*/  FSETP.NEU.AND P1, PT, |R20|, +INF , PT ;  /* 0x7f8000001400780b */ /* 0x000fe20003f2d200 */
[----:B-1----:R-:W-:Y:S01]  /*7070*/  IMAD R50, R5, 0x800000, -R54 ;  /* 0x0080000005327824 */ /* 0x002fe200078e0a36 */
[----:B------:R-:W1:Y:S01]  /*7080*/  F2I.NTZ R51, R51 ;  /* 0x0000003300337305 */ /* 0x000e620000203100 */
[----:B------:R-:W-:Y:S01]  /*7090*/  VIADD R5, R54, 0x7f000000 ;  /* 0x7f00000036057836 */ /* 0x000fe20000000000 */
[----:B------:R-:W-:-:S03]  /*70a0*/  FSETP.EQ.OR P1, PT, R20, RZ, !P1 ;  /* 0x000000ff1400720b */ /* 0x000fc60004f22400 */
[----:B------:R-:W-:Y:S01]  /*70b0*/  FMUL R5, R52, R5 ;  /* 0x0000000534057220 */ /* 0x000fe20000400000 */
[----:B0-----:R-:W-:Y:S01]  /*70c0*/  FADD R54, R4, -R55 ;  /* 0x8000003704367221 */ /* 0x001fe20000000000 */
[----:B------:R-:W-:Y:S02]  /*70d0*/  FSETP.GT.AND P5, PT, R55, RZ, PT ;  /* 0x000000ff3700720b */ /* 0x000fe40003fa4000 */
[----:B------:R-:W-:Y:S01]  /*70e0*/  FMUL R48, R5, R50 ;  /* 0x0000003205307220 */ /* 0x000fe20000400000 */
[----:B------:R-:W-:Y:S01]  /*70f0*/  @P0 FSEL R48, RZ, +INF , !P6 ;  /* 0x7f800000ff300808 */ /* 0x000fe20007000000 */
[----:B------:R-:W-:Y:S01]  /*7100*/  FADD R54, R49, R54 ;  /* 0x0000003631367221 */ /* 0x000fe20000000000 */
[----:B------:R-:W-:Y:S01]  /*7110*/  FSETP.NAN.AND P6, PT, |R20|, |R20|, PT ;  /* 0x400000141400720b */ /* 0x000fe20003fc8200 */
[----:B------:R-:W-:Y:S01]  /*7120*/  FMUL R55, R64, 2 ;  /* 0x4000000040377820 */ /* 0x000fe20000400000 */
[----:B------:R-:W-:Y:S01]  /*7130*/  FSETP.GT.AND P0, PT, |R4|, 152, PT ;  /* 0x431800000400780b */ /* 0x000fe20003f04200 */
[----:B------:R-:W-:Y:S01]  /*7140*/  FFMA R5, R54, R21, 0.0013391353422775864601 ;  /* 0x3aaf85ed36057423 */ /* 0x000fe20000000015 */
[----:B-1----:R-:W-:-:S02]  /*7150*/  IMAD R52, R51, 0x800000, -R60 ;  /* 0x0080000033347824 */ /* 0x002fc400078e0a3c */
[C---:B------:R-:W-:Y:S01]  /*7160*/  FFMA R51, R64.reuse, 2, -R55 ;  /* 0x4000000040337823 */ /* 0x040fe20000000837 */
[----:B------:R-:W-:Y:S01]  /*7170*/  FMUL R49, R64, 1 ;  /* 0x3f80000040317820 */ /* 0x000fe20000400000 */
[----:B------:R-:W-:Y:S01]  /*7180*/  FFMA R5, R54, R5, 0.0096188392490148544312 ;  /* 0x3c1d985636057423 */ /* 0x000fe20000000005 */
[----:B------:R-:W-:Y:S01]  /*7190*/  FMUL R52, R53, R52 ;  /* 0x0000003435347220 */ /* 0x000fe20000400000 */
[----:B------:R-:W-:Y:S01]  /*71a0*/  @P3 FSEL R52, RZ, +INF , !P4 ;  /* 0x7f800000ff343808 */ /* 0x000fe20006000000 */
[----:B------:R-:W-:Y:S01]  /*71b0*/  FADD R53, R20, R20 ;  /* 0x0000001414357221 */ /* 0x000fe20000000000 */
[----:B------:R-:W-:Y:S01]  /*71c0*/  FSETP.GEU.AND P4, PT, R4, RZ, PT ;  /* 0x000000ff0400720b */ /* 0x000fe20003f8e000 */
[----:B------:R-:W-:Y:S01]  /*71d0*/  FFMA R5, R54, R5, 0.055503588169813156128 ;  /* 0x3d6357bb36057423 */ /* 0x000fe20000000005 */
[----:B------:R-:W0:Y:S01]  /*71e0*/  F2I.NTZ R4, R4 ;  /* 0x0000000400047305 */ /* 0x000e220000203100 */
[----:B------:R-:W-:Y:S01]  /*71f0*/  FFMA R62, R66, 2, R51 ;  /* 0x40000000423e7823 */ /* 0x000fe20000000033 */
[----:B------:R-:W-:Y:S01]  /*7200*/  @P1 LOP3.LUT R61, R53, 0x7fffffff, RZ, 0xc0, !PT ;  /* 0x7fffffff353d1812 */ /* 0x000fe200078ec0ff */
[----:B------:R-:W-:Y:S01]  /*7210*/  FFMA R5, R54, R5, 0.24022644758224487305 ;  /* 0x3e75fdec36057423 */ /* 0x000fe20000000005 */
[C---:B------:R-:W-:Y:S01]  /*7220*/  @P6 FADD R61, R20.reuse, 2 ;  /* 0x40000000143d6421 */ /* 0x040fe20000000000 */
[----:B------:R-:W-:Y:S01]  /*7230*/  FSETP.NEU.AND P3, PT, R20, 1, PT ;  /* 0x3f8000001400780b */ /* 0x000fe20003f6d000 */
[----:B------:R-:W-:Y:S01]  /*7240*/  FADD R57, R64, -R49 ;  /* 0x8000003140397221 */ /* 0x000fe20000000000 */
[C---:B------:R-:W-:Y:S01]  /*7250*/  FFMA R5, R54.reuse, R5, 0.69314718246459960938 ;  /* 0x3f31721836057423 */ /* 0x040fe20000000005 */
[----:B------:R-:W-:Y:S01]  /*7260*/  SEL R51, RZ, 0x83000000, P5 ;  /* 0x83000000ff337807 */ /* 0x000fe20002800000 */
[----:B------:R-:W1:Y:S01]  /*7270*/  FRND R64, R55 ;  /* 0x0000003700407307 */ /* 0x000e620000201000 */
[----:B------:R-:W-:Y:S01]  /*7280*/  FSEL R63, R61, 1, P3 ;  /* 0x3f8000003d3f7808 */ /* 0x000fe20001800000 */
[----:B------:R-:W-:Y:S01]  /*7290*/  FFMA R5, R54, R5, 1 ;  /* 0x3f80000036057423 */ /* 0x000fe20000000005 */
[----:B------:R-:W-:Y:S01]  /*72a0*/  FADD R66, R66, R57 ;  /* 0x0000003942427221 */ /* 0x000fe20000000000 */
[----:B------:R-:W-:-:S02]  /*72b0*/  VIADD R54, R51, 0x7f000000 ;  /* 0x7f00000033367836 */ /* 0x000fc40000000000 */
[----:B0-----:R-:W-:Y:S02]  /*72c0*/  IMAD R57, R4, 0x800000, -R51 ;  /* 0x0080000004397824 */ /* 0x001fe400078e0a33 */
[----:B------:R-:W0:Y:S01]  /*72d0*/  F2F.F64.F32 R50, R63 ;  /* 0x0000003f00327310 */ /* 0x000e220000201800 */
[----:B------:R-:W-:Y:S01]  /*72e0*/  FMUL R54, R5, R54 ;  /* 0x0000003605367220 */ /* 0x000fe20000400000 */
[----:B------:R-:W-:Y:S02]  /*72f0*/  IMAD.MOV.U32 R4, RZ, RZ, 0x0 ;  /* 0x00000000ff047424 */ /* 0x000fe400078e00ff */
[----:B------:R-:W-:Y:S02]  /*7300*/  IMAD.MOV.U32 R5, RZ, RZ, 0x402c0000 ;  /* 0x402c0000ff057424 */ /* 0x000fe400078e00ff */
[----:B------:R-:W-:Y:S01]  /*7310*/  FMUL R54, R54, R57 ;  /* 0x0000003936367220 */ /* 0x000fe20000400000 */
[----:B------:R-:W-:Y:S01]  /*7320*/  @P0 FSEL R54, RZ, +INF , !P4 ;  /* 0x7f800000ff360808 */ /* 0x000fe20006000000 */
[----:B------:R-:W2:Y:S01]  /*7330*/  FRND R68, R49 ;  /* 0x0000003100447307 */ /* 0x000ea20000201000 */
[----:B-1----:R-:W-:Y:S01]  /*7340*/  FSETP.GT.AND P5, PT, R64, RZ, PT ;  /* 0x000000ff4000720b */ /* 0x002fe20003fa4000 */
[----:B------:R-:W-:Y:S01]  /*7350*/  DFMA R60, R42, -R4, 19 ;  /* 0x403300002a3c742b */ /* 0x000fe20000000804 */
[----:B------:R-:W-:Y:S01]  /*7360*/  FSETP.GT.AND P4, PT, |R55|, 152, PT ;  /* 0x431800003700780b */ /* 0x000fe20003f84200 */
[----:B0-----:R-:W-:-:S06]  /*7370*/  DFMA R14, R50, 12, R14 ;  /* 0x40280000320e782b */ /* 0x001fcc000000000e */
[----:B------:R-:W-:Y:S01]  /*7380*/  DFMA R50, R50, 3, R60 ;  /* 0x400800003232782b */ /* 0x000fe2000000003c */
[----:B------:R-:W-:Y:S01]  /*7390*/  FADD R61, R55, -R64 ;  /* 0x80000040373d7221 */ /* 0x000fe20000000000 */
[----:B------:R-:W-:Y:S01]  /*73a0*/  SEL R60, RZ, 0x83000000, P5 ;  /* 0x83000000ff3c7807 */ /* 0x000fe20002800000 */
[----:B--2---:R-:W-:Y:S02]  /*73b0*/  FADD R57, R49, -R68 ;  /* 0x8000004431397221 */ /* 0x004fe40000000000 */
[----:B------:R-:W-:Y:S01]  /*73c0*/  FADD R62, R62, R61 ;  /* 0x0000003d3e3e7221 */ /* 0x000fe20000000000 */
[----:B------:R-:W-:Y:S01]  /*73d0*/  FSETP.GT.AND P0, PT, R68, RZ, PT ;  /* 0x000000ff4400720b */ /* 0x000fe20003f04000 */
[----:B------:R-:W-:Y:S02]  /*73e0*/  FADD R66, R66, R57 ;  /* 0x0000003942427221 */ /* 0x000fe40000000000 */
[----:B------:R-:W-:Y:S01]  /*73f0*/  FFMA R57, R62, R21, 0.0013391353422775864601 ;  /* 0x3aaf85ed3e397423 */ /* 0x000fe20000000015 */
[----:B------:R-:W-:-:S02]  /*7400*/  SEL R65, RZ, 0x83000000, P0 ;  /* 0x83000000ff417807 */ /* 0x000fc40000000000 */
[----:B------:R-:W-:Y:S01]  /*7410*/  FSETP.GEU.AND P0, PT, R20, RZ, PT ;  /* 0x000000ff1400720b */ /* 0x000fe20003f0e000 */
[----:B------:R-:W-:Y:S01]  /*7420*/  FFMA R57, R62, R57, 0.0096188392490148544312 ;  /* 0x3c1d98563e397423 */ /* 0x000fe20000000039 */
[----:B------:R-:W-:Y:S01]  /*7430*/  FSETP.GEU.AND P5, PT, R55, RZ, PT ;  /* 0x000000ff3700720b */ /* 0x000fe20003fae000 */
[----:B------:R-:W-:Y:S01]  /*7440*/  FADD R20, R20, 1 ;  /* 0x3f80000014147421 */ /* 0x000fe20000000000 */
[----:B------:R-:W0:Y:S01]  /*7450*/  F2I.NTZ R55, R55 ;  /* 0x0000003700377305 */ /* 0x000e220000203100 */
[----:B------:R-:W-:Y:S01]  /*7460*/  FFMA R57, R62, R57, 0.055503588169813156128 ;  /* 0x3d6357bb3e397423 */ /* 0x000fe20000000039 */
[----:B------:R-:W-:Y:S01]  /*7470*/  FFMA R21, R66, R21, 0.0013391353422775864601 ;  /* 0x3aaf85ed42157423 */ /* 0x000fe20000000015 */
[----:B------:R-:W-:Y:S02]  /*7480*/  FSEL R48, R48, -R48, P0 ;  /* 0x8000003030307208 */ /* 0x000fe40000000000 */
[----:B------:R-:W-:Y:S01]  /*7490*/  FSEL R61, R20, R53, P6 ;  /* 0x00000035143d7208 */ /* 0x000fe20003000000 */
[----:B------:R-:W-:Y:S01]  /*74a0*/  FFMA R57, R62, R57, 0.24022644758224487305 ;  /* 0x3e75fdec3e397423 */ /* 0x000fe20000000039 */
[----:B------:R-:W-:Y:S01]  /*74b0*/  FSETP.NEU.AND P0, PT, |R3|, +INF , PT ;  /* 0x7f8000000300780b */ /* 0x000fe20003f0d200 */
[----:B------:R-:W-:Y:S01]  /*74c0*/  FFMA R21, R66, R21, 0.0096188392490148544312 ;  /* 0x3c1d985642157423 */ /* 0x000fe20000000015 */
[----:B------:R-:W-:Y:S01]  /*74d0*/  FSEL R61, R61, 1, P3 ;  /* 0x3f8000003d3d7808 */ /* 0x000fe20001800000 */
[----:B------:R-:W-:Y:S01]  /*74e0*/  FFMA R57, R62, R57, 0.69314718246459960938 ;  /* 0x3f3172183e397423 */ /* 0x000fe20000000039 */
[----:B------:R-:W-:Y:S01]  /*74f0*/  FSETP.EQ.OR P0, PT, R3, RZ, !P0 ;  /* 0x000000ff0300720b */ /* 0x000fe20004702400 */
[----:B------:R-:W-:Y:S01]  /*7500*/  FFMA R21, R66, R21, 0.055503588169813156128 ;  /* 0x3d6357bb42157423 */ /* 0x000fe20000000015 */
[-C--:B------:R-:W-:Y:S01]  /*7510*/  FSEL R53, R53, R48.reuse, P1 ;  /* 0x0000003035357208 */ /* 0x080fe20000800000 */
[----:B------:R-:W-:Y:S01]  /*7520*/  FFMA R57, R62, R57, 1 ;  /* 0x3f8000003e397423 */ /* 0x000fe20000000039 */
[----:B------:R-:W-:Y:S01]  /*7530*/  FSEL R64, R61, R48, P1 ;  /* 0x000000303d407208 */ /* 0x000fe20000800000 */
[----:B0-----:R-:W-:Y:S01]  /*7540*/  IMAD R62, R55, 0x800000, -R60 ;  /* 0x00800000373e7824 */ /* 0x001fe200078e0a3c */
[----:B------:R-:W-:Y:S01]  /*7550*/  FSETP.NAN.AND P1, PT, |R3|, |R3|, PT ;  /* 0x400000030300720b */ /* 0x000fe20003f28200 */
[----:B------:R-:W-:-:S02]  /*7560*/  VIADD R60, R60, 0x7f000000 ;  /* 0x7f0000003c3c7836 */ /* 0x000fc40000000000 */
[----:B------:R-:W-:Y:S01]  /*7570*/  FFMA R21, R66, R21, 0.24022644758224487305 ;  /* 0x3e75fdec42157423 */ /* 0x000fe20000000015 */
[----:B------:R-:W-:Y:S01]  /*7580*/  FADD R55, R3, R3 ;  /* 0x0000000303377221 */ /* 0x000fe20000000000 */
[----:B------:R-:W-:Y:S01]  /*7590*/  FSEL R53, R20, R53, P6 ;  /* 0x0000003514357208 */ /* 0x000fe20003000000 */
[----:B------:R-:W-:Y:S01]  /*75a0*/  FMUL R57, R57, R60 ;  /* 0x0000003c39397220 */ /* 0x000fe20000400000 */
[C---:B------:R-:W-:Y:S01]  /*75b0*/  FFMA R21, R66.reuse, R21, 0.69314718246459960938 ;  /* 0x3f31721842157423 */ /* 0x040fe20000000015 */
[----:B------:R-:W0:Y:S01]  /*75c0*/  F2I.NTZ R60, R49 ;  /* 0x00000031003c7305 */ /* 0x000e220000203100 */
[----:B------:R-:W-:Y:S01]  /*75d0*/  @P0 LOP3.LUT R52, R55, 0x7fffffff, RZ, 0xc0, !PT ;  /* 0x7fffffff37340812 */ /* 0x000fe200078ec0ff */
[----:B------:R-:W-:Y:S01]  /*75e0*/  FMUL R48, R57, R62 ;  /* 0x0000003e39307220 */ /* 0x000fe20000400000 */
[----:B------:R-:W-:Y:S01]  /*75f0*/  @P3 FSEL R61, R61, R64, P6 ;  /* 0x000000403d3d3208 */ /* 0x000fe20003000000 */
[----:B------:R-:W-:Y:S01]  /*7600*/  FFMA R21, R66, R21, 1 ;  /* 0x3f80000042157423 */ /* 0x000fe20000000015 */
[C---:B------:R-:W-:Y:S01]  /*7610*/  FSETP.NEU.AND P6, PT, R3.reuse, 1, PT ;  /* 0x3f8000000300780b */ /* 0x040fe20003fcd000 */
[----:B------:R-:W-:Y:S01]  /*7620*/  @P1 FADD R52, R3, 2 ;  /* 0x4000000003341421 */ /* 0x000fe20000000000 */
[----:B------:R-:W-:Y:S01]  /*7630*/  FSEL R66, R53, 1, P3 ;  /* 0x3f80000035427808 */ /* 0x000fe20001800000 */
[----:B------:R-:W-:Y:S01]  /*7640*/  DFMA R62, R58, -14, R50 ;  /* 0xc02c00003a3e782b */ /* 0x000fe20000000032 */
[----:B------:R-:W-:Y:S01]  /*7650*/  IADD3 R20, PT, PT, R65, 0x7f000000, RZ ;  /* 0x7f00000041147810 */ /* 0x000fe20007ffe0ff */
[----:B------:R-:W-:Y:S01]  /*7660*/  DMUL R50, R42, 6 ;  /* 0x401800002a327828 */ /* 0x000fe20000000000 */
[----:B------:R-:W-:-:S02]  /*7670*/  FSEL R67, R52, 1, P6 ;  /* 0x3f80000034437808 */ /* 0x000fc40003000000 */
[----:B------:R-:W1:Y:S01]  /*7680*/  F2F.F64.F32 R52, R66 ;  /* 0x0000004200347310 */ /* 0x000e620000201800 */
[----:B------:R-:W-:Y:S01]  /*7690*/  FMUL R57, R21, R20 ;  /* 0x0000001415397220 */ /* 0x000fe20000400000 */
[----:B0-----:R-:W-:Y:S01]  /*76a0*/  IMAD R60, R60, 0x800000, -R65 ;  /* 0x008000003c3c7824 */ /* 0x001fe200078e0a41 */
[C---:B------:R-:W-:Y:S01]  /*76b0*/  DFMA R64, R58.reuse, 48, R14 ;  /* 0x404800003a40782b */ /* 0x040fe2000000000e */
[----:B------:R-:W-:Y:S01]  /*76c0*/  FSETP.GT.AND P3, PT, |R49|, 152, PT ;  /* 0x431800003100780b */ /* 0x000fe20003f64200 */
[CC--:B------:R-:W-:Y:S01]  /*76d0*/  DFMA R14, R58.reuse, R50.reuse, R62 ;  /* 0x000000323a0e722b */ /* 0x0c0fe2000000003e */
[----:B------:R-:W-:Y:S01]  /*76e0*/  @P4 FSEL R48, RZ, +INF , !P5 ;  /* 0x7f800000ff304808 */ /* 0x000fe20006800000 */
[----:B------:R-:W-:Y:S01]  /*76f0*/  DMUL R62, RZ, R50 ;  /* 0x00000032ff3e7228 */ /* 0x000fe20000000000 */
[----:B------:R-:W0:Y:S01]  /*7700*/  F2F.F64.F32 R20, R67 ;  /* 0x0000004300147310 */ /* 0x000e220000201800 */
[----:B------:R-:W-:Y:S01]  /*7710*/  DFMA R50, RZ, R58, R50 ;  /* 0x0000003aff32722b */ /* 0x000fe20000000032 */
[----:B------:R-:W-:Y:S01]  /*7720*/  FSETP.GEU.AND P5, PT, R3, RZ, PT ;  /* 0x000000ff0300720b */ /* 0x000fe20003fae000 */
[----:B------:R-:W-:Y:S01]  /*7730*/  DFMA R64, R58, -R10, R64 ;  /* 0x8000000a3a40722b */ /* 0x000fe20000000040 */
[----:B------:R-:W-:Y:S01]  /*7740*/  FMUL R57, R57, R60 ;  /* 0x0000003c39397220 */ /* 0x000fe20000400000 */
[----:B------:R-:W-:Y:S01]  /*7750*/  FSETP.NEU.AND P4, PT, |R0|, +INF , PT ;  /* 0x7f8000000000780b */ /* 0x000fe20003f8d200 */
[----:B-1----:R-:W-:Y:S01]  /*7760*/  DADD R52, R52, R52 ;  /* 0x0000000034347229 */ /* 0x002fe20000000034 */
[----:B------:R-:W-:Y:S01]  /*7770*/  FSEL R60, R54, -R54, P5 ;  /* 0x80000036363c7208 */ /* 0x000fe20002800000 */
[----:B------:R-:W-:Y:S01]  /*7780*/  DFMA R62, R58, 6, R62 ;  /* 0x401800003a3e782b */ /* 0x000fe2000000003e */
[----:B------:R-:W-:Y:S01]  /*7790*/  FSETP.GEU.AND P5, PT, R49, RZ, PT ;  /* 0x000000ff3100720b */ /* 0x000fe20003fae000 */
[C---:B------:R-:W-:Y:S01]  /*77a0*/  FADD R54, R0.reuse, R0 ;  /* 0x0000000000367221 */ /* 0x040fe20000000000 */
[----:B------:R-:W-:-:S02]  /*77b0*/  FSETP.EQ.OR P4, PT, R0, RZ, !P4 ;  /* 0x000000ff0000720b */ /* 0x000fc40006782400 */
[----:B------:R-:W-:Y:S01]  /*77c0*/  @P3 FSEL R57, RZ, +INF , !P5 ;  /* 0x7f800000ff393808 */ /* 0x000fe20006800000 */
[C---:B0-----:R-:W-:Y:S01]  /*77d0*/  DFMA R14, R20.reuse, 3, R14 ;  /* 0x40080000140e782b */ /* 0x041fe2000000000e */
[----:B------:R-:W-:Y:S01]  /*77e0*/  FSETP.NAN.AND P3, PT, |R0|, |R0|, PT ;  /* 0x400000000000720b */ /* 0x000fe20003f68200 */
[----:B------:R-:W-:Y:S01]  /*77f0*/  DFMA R20, R20, 27, R64 ;  /* 0x403b00001414782b */ /* 0x000fe20000000040 */
[----:B------:R-:W-:Y:S01]  /*7800*/  FSETP.GEU.AND P5, PT, R56, RZ, PT ;  /* 0x000000ff3800720b */ /* 0x000fe20003fae000 */
[C---:B------:R-:W-:Y:S02]  /*7810*/  DFMA R64, R52.reuse, 12, -R12 ;  /* 0x402800003440782b */ /* 0x040fe4000000080c */
[----:B------:R-:W-:Y:S02]  /*7820*/  DFMA R12, R52, 3, -R4 ;  /* 0x40080000340c782b */ /* 0x000fe40000000804 */
[----:B------:R-:W-:Y:S02]  /*7830*/  DMUL R52, RZ, R10 ;  /* 0x0000000aff347228 */ /* 0x000fe40000000000 */
[----:B------:R-:W-:Y:S01]  /*7840*/  @P4 LOP3.LUT R48, R54, 0x7fffffff, RZ, 0xc0, !PT ;  /* 0x7fffffff36304812 */ /* 0x000fe200078ec0ff */
[----:B------:R-:W-:-:S03]  /*7850*/  DFMA R10, RZ, R58, R10 ;  /* 0x0000003aff0a722b */ /* 0x000fc6000000000a */
[----:B------:R-:W-:Y:S01]  /*7860*/  DADD R12, R12, R62 ;  /* 0x000000000c0c7229 */ /* 0x000fe2000000003e */
[----:B------:R-:W-:Y:S01]  /*7870*/  @P3 FADD R48, R0, 2 ;  /* 0x4000000000303421 */ /* 0x000fe20000000000 */
[----:B------:R-:W0:Y:S01]  /*7880*/  F2F.F64.F32 R62, R61 ;  /* 0x0000003d003e7310 */ /* 0x000e220000201800 */
[----:B------:R-:W-:-:S08]  /*7890*/  DFMA R52, R58, 36, R52 ;  /* 0x404200003a34782b */ /* 0x000fd00000000034 */
[----:B------:R-:W-:Y:S01]  /*78a0*/  DADD R52, R64, -R52 ;  /* 0x0000000040347229 */ /* 0x000fe20000000834 */
[----:B------:R-:W-:Y:S02]  /*78b0*/  IMAD.MOV.U32 R64, RZ, RZ, 0x0 ;  /* 0x00000000ff407424 */ /* 0x000fe400078e00ff */
[----:B------:R-:W-:Y:S01]  /*78c0*/  IMAD.MOV.U32 R65, RZ, RZ, 0x40280000 ;  /* 0x40280000ff417424 */ /* 0x000fe200078e00ff */
[----:B0-----:R-:W-:-:S08]  /*78d0*/  DADD R62, R62, R62 ;  /* 0x000000003e3e7229 */ /* 0x001fd0000000003e */
[----:B------:R-:W-:-:S08]  /*78e0*/  DMUL R62, RZ, R62 ;  /* 0x0000003eff3e7228 */ /* 0x000fd00000000000 */
[C---:B------:R-:W-:Y:S02]  /*78f0*/  DFMA R4, R62.reuse, 3, -R4 ;  /* 0x400800003e04782b */ /* 0x040fe40000000804 */
[----:B------:R-:W-:-:S06]  /*7900*/  DFMA R62, R62, R64, 48 ;  /* 0x404800003e3e742b */ /* 0x000fcc0000000040 */
[----:B------:R-:W-:Y:S01]  /*7910*/  DADD R4, R4, R50 ;  /* 0x0000000004047229 */ /* 0x000fe20000000032 */
[----:B------:R-:W-:Y:S01]  /*7920*/  FADD R50, R3, 1 ;  /* 0x3f80000003327421 */ /* 0x000fe20000000000 */
[----:B------:R-:W-:Y:S01]  /*7930*/  FSEL R3, R55, R60, P0 ;  /* 0x0000003c37037208 */ /* 0x000fe20000000000 */
[----:B------:R-:W-:-:S03]  /*7940*/  DADD R62, R62, -R10 ;  /* 0x000000003e3e7229 */ /* 0x000fc6000000080a */
[C---:B------:R-:W-:Y:S02]  /*7950*/  FSEL R49, R50.reuse, R55, P1 ;  /* 0x0000003732317208 */ /* 0x040fe40000800000 */
[----:B------:R-:W-:Y:S02]  /*7960*/  FSEL R50, R50, R3, P1 ;  /* 0x0000000332327208 */ /* 0x000fe40000800000 */
[----:B------:R-:W-:Y:S02]  /*7970*/  FSEL R49, R49, 1, P6 ;  /* 0x3f80000031317808 */ /* 0x000fe40003000000 */
[----:B------:R-:W-:Y:S02]  /*7980*/  FSEL R50, R50, 1, P6 ;  /* 0x3f80000032327808 */ /* 0x000fe40003000000 */
[----:B------:R-:W-:Y:S01]  /*7990*/  FSEL R3, R47, -R47, P5 ;  /* 0x8000002f2f037208 */ /* 0x000fe20002800000 */
[----:B------:R-:W-:Y:S01]  /*79a0*/  FADD R47, R0, 1 ;  /* 0x3f800000002f7421 */ /* 0x000fe20000000000 */
[----:B------:R-:W-:-:S02]  /*79b0*/  FSEL R66, R49, R60, P0 ;  /* 0x0000003c31427208 */ /* 0x000fc40000000000 */
[----:B------:R-:W0:Y:S01]  /*79c0*/  F2F.F64.F32 R50, R50 ;  /* 0x0000003200327310 */ /* 0x000e220000201800 */
[C---:B------:R-:W-:Y:S02]  /*79d0*/  FSETP.GEU.AND P5, PT, R0.reuse, RZ, PT ;  /* 0x000000ff0000720b */ /* 0x040fe40003fae000 */
[----:B------:R-:W-:Y:S02]  /*79e0*/  FSETP.NEU.AND P0, PT, R0, 1, PT ;  /* 0x3f8000000000780b */ /* 0x000fe40003f0d000 */
[----:B------:R-:W-:Y:S02]  /*79f0*/  FSEL R0, R47, R54, P3 ;  /* 0x000000362f007208 */ /* 0x000fe40001800000 */
[----:B------:R-:W-:Y:S02]  /*7a00*/  FSEL R57, R57, -R57, P5 ;  /* 0x8000003939397208 */ /* 0x000fe40002800000 */
[----:B------:R-:W-:Y:S02]  /*7a10*/  FSETP.NEU.AND P5, PT, |R56|, +INF , PT ;  /* 0x7f8000003800780b */ /* 0x000fe40003fad200 */
[----:B------:R-:W-:Y:S01]  /*7a20*/  FSEL R60, R0, 1, P0 ;  /* 0x3f800000003c7808 */ /* 0x000fe20000000000 */
[----:B------:R-:W-:Y:S01]  /*7a30*/  FADD R0, R56, R56 ;  /* 0x0000003838007221 */ /* 0x000fe20000000000 */
[----:B------:R-:W-:-:S02]  /*7a40*/  FSEL R54, R54, R57, P4 ;  /* 0x0000003936367208 */ /* 0x000fc40002000000 */
[----:B------:R-:W-:Y:S02]  /*7a50*/  FSETP.EQ.OR P5, PT, R56, RZ, !P5 ;  /* 0x000000ff3800720b */ /* 0x000fe40006fa2400 */
[----:B------:R-:W-:Y:S02]  /*7a60*/  FSEL R57, R60, R57, P4 ;  /* 0x000000393c397208 */ /* 0x000fe40002000000 */
[----:B------:R-:W-:Y:S02]  /*7a70*/  FSETP.NAN.AND P4, PT, |R56|, |R56|, PT ;  /* 0x400000383800720b */ /* 0x000fe40003f88200 */
[----:B------:R-:W-:Y:S01]  /*7a80*/  FSEL R47, R47, R54, P3 ;  /* 0x000000362f2f7208 */ /* 0x000fe20001800000 */
[----:B0-----:R-:W-:Y:S01]  /*7a90*/  DADD R54, R50, R50 ;  /* 0x0000000032367229 */ /* 0x001fe20000000032 */
[----:B------:R-:W-:Y:S02]  /*7aa0*/  @P0 FSEL R60, R60, R57, P3 ;  /* 0x000000393c3c0208 */ /* 0x000fe40001800000 */
[----:B------:R-:W-:-:S02]  /*7ab0*/  FSEL R50, R47, 1, P0 ;  /* 0x3f8000002f327808 */ /* 0x000fc40000000000 */
[----:B------:R-:W-:Y:S02]  /*7ac0*/  FSETP.NEU.AND P3, PT, R56, 1, PT ;  /* 0x3f8000003800780b */ /* 0x000fe40003f6d000 */
[----:B------:R-:W-:Y:S01]  /*7ad0*/  @P5 LOP3.LUT R46, R0, 0x7fffffff, RZ, 0xc0, !PT ;  /* 0x7fffffff002e5812 */ /* 0x000fe200078ec0ff */
[----:B------:R-:W-:Y:S01]  /*7ae0*/  DMUL R54, RZ, R54 ;  /* 0x00000036ff367228 */ /* 0x000fe20000000000 */
[----:B------:R-:W0:Y:S01]  /*7af0*/  F2F.F64.F32 R50, R50 ;  /* 0x0000003200327310 */ /* 0x000e220000201800 */
[----:B------:R-:W-:Y:S01]  /*7b00*/  @P4 FADD R46, R56, 2 ;  /* 0x40000000382e4421 */ /* 0x000fe20000000000 */
[----:B------:R-:W-:-:S04]  /*7b10*/  @P6 FSEL R49, R49, R66, P1 ;  /* 0x0000004231316208 */ /* 0x000fc80000800000 */
[----:B------:R-:W-:Y:S01]  /*7b20*/  FSEL R64, R46, 1, P3 ;  /* 0x3f8000002e407808 */ /* 0x000fe20001800000 */
[C---:B------:R-:W-:Y:S01]  /*7b30*/  DFMA R46, R54.reuse, 3, R12 ;  /* 0x40080000362e782b */ /* 0x040fe2000000000c */
[----:B------:R-:W1:Y:S01]  /*7b40*/  F2F.F64.F32 R60, R60 ;  /* 0x0000003c003c7310 */ /* 0x000e620000201800 */
[----:B------:R-:W-:Y:S01]  /*7b50*/  FADD R13, R56, 1 ;  /* 0x3f800000380d7421 */ /* 0x000fe20000000000 */
[----:B------:R-:W-:Y:S01]  /*7b60*/  FSEL R12, R0, R3, P5 ;  /* 0x00000003000c7208 */ /* 0x000fe20002800000 */
[----:B------:R-:W-:-:S03]  /*7b70*/  DFMA R52, R54, 27, R52 ;  /* 0x403b00003634782b */ /* 0x000fc60000000034 */
[C---:B------:R-:W-:Y:S02]  /*7b80*/  FSEL R65, R13.reuse, R0, P4 ;  /* 0x000000000d417208 */ /* 0x040fe40002000000 */
[----:B------:R-:W-:Y:S01]  /*7b90*/  FSEL R0, R13, R12, P4 ;  /* 0x0000000c0d007208 */ /* 0x000fe20002000000 */
[----:B0-----:R-:W-:Y:S01]  /*7ba0*/  DADD R12, R50, R50 ;  /* 0x00000000320c7229 */ /* 0x001fe20000000032 */
[----:B------:R-:W0:Y:S01]  /*7bb0*/  F2F.F64.F32 R56, R49 ;  /* 0x0000003100387310 */ /* 0x000e220000201800 */
[----:B------:R-:W-:Y:S02]  /*7bc0*/  FSEL R66, R65, 1, P3 ;  /* 0x3f80000041427808 */ /* 0x000fe40001800000 */
[----:B------:R-:W-:Y:S01]  /*7bd0*/  FSEL R0, R0, 1, P3 ;  /* 0x3f80000000007808 */ /* 0x000fe20001800000 */
[----:B-1----:R-:W-:Y:S01]  /*7be0*/  DADD R60, R60, R60 ;  /* 0x000000003c3c7229 */ /* 0x002fe2000000003c */
[C---:B------:R-:W-:Y:S02]  /*7bf0*/  FSEL R3, R66.reuse, R3, P5 ;  /* 0x0000000342037208 */ /* 0x040fe40002800000 */
[----:B------:R-:W-:Y:S01]  /*7c00*/  DFMA R54, R50, 2, R12 ;  /* 0x400000003236782b */ /* 0x000fe2000000000c */
[----:B------:R1:W2:Y:S01]  /*7c10*/  F2F.F64.F32 R10, R64 ;  /* 0x00000040000a7310 */ /* 0x0002a20000201800 */
[----:B------:R-:W-:-:S03]  /*7c20*/  @P3 FSEL R66, R66, R3, P4 ;  /* 0x0000000342423208 */ /* 0x000fc60002000000 */
[----:B------:R-:W-:Y:S02]  /*7c30*/  DMUL R60, R60, -3 ;  /* 0xc00800003c3c7828 */ /* 0x000fe40000000000 */
[----:B0-----:R-:W-:Y:S01]  /*7c40*/  DADD R56, R56, R56 ;  /* 0x0000000038387229 */ /* 0x001fe20000000038 */
[----:B-1----:R-:W-:Y:S01]  /*7c50*/  FSEL R64, R48, 1, P0 ;  /* 0x3f80000030407808 */ /* 0x002fe20000000000 */
[----:B------:R-:W0:Y:S01]  /*7c60*/  F2F.F64.F32 R50, R0 ;  /* 0x0000000000327310 */ /* 0x000e220000201800 */
[----:B------:R-:W-:-:S03]  /*7c70*/  DMUL R54, R54, R20 ;  /* 0x0000001436367228 */ /* 0x000fc60000000000 */
[----:B------:R-:W-:Y:S02]  /*7c80*/  DMUL R60, R20, R60 ;  /* 0x0000003c143c7228 */ /* 0x000fe40000000000 */
[C---:B------:R-:W-:Y:S02]  /*7c90*/  DFMA R4, R56.reuse, 3, R4 ;  /* 0x400800003804782b */ /* 0x040fe40000000004 */
[----:B------:R-:W1:Y:S01]  /*7ca0*/  F2F.F64.F32 R12, R64 ;  /* 0x00000040000c7310 */ /* 0x000e620000201800 */
[----:B------:R-:W-:Y:S02]  /*7cb0*/  DFMA R62, R56, 27, R62 ;  /* 0x403b0000383e782b */ /* 0x000fe4000000003e */
[----:B--2---:R-:W-:-:S03]  /*7cc0*/  DMUL R46, R10, R46 ;  /* 0x0000002e0a2e7228 */ /* 0x004fc60000000000 */
[----:B------:R-:W-:Y:S02]  /*7cd0*/  DMUL R4, R10, R4 ;  /* 0x000000040a047228 */ /* 0x000fe40000000000 */
[----:B------:R-:W2:Y:S01]  /*7ce0*/  F2F.F64.F32 R48, R66 ;  /* 0x0000004200307310 */ /* 0x000ea20000201800 */
[----:B0-----:R-:W-:Y:S02]  /*7cf0*/  DADD R50, R50, R50 ;  /* 0x0000000032327229 */ /* 0x001fe40000000032 */
[----:B------:R-:W-:Y:S02]  /*7d00*/  DFMA R10, R10, R14, 1 ;  /* 0x3ff000000a0a742b */ /* 0x000fe4000000000e */
[C---:B-1----:R-:W-:Y:S02]  /*7d10*/  DFMA R52, R12.reuse, R52, R54 ;  /* 0x000000340c34722b */ /* 0x042fe40000000036 */
[----:B------:R-:W-:Y:S02]  /*7d20*/  DFMA R60, R12, R62, R60 ;  /* 0x0000003e0c3c722b */ /* 0x000fe4000000003c */
[----:B------:R-:W-:-:S02]  /*7d30*/  DFMA R46, R50, R14, R46 ;  /* 0x0000000e322e722b */ /* 0x000fc4000000002e */
[----:B------:R-:W-:Y:S02]  /*7d40*/  DFMA R12, R12, R20, 30 ;  /* 0x403e00000c0c742b */ /* 0x000fe40000000014 */
[----:B--2---:R-:W-:Y:S02]  /*7d50*/  DADD R48, R48, R48 ;  /* 0x0000000030307229 */ /* 0x004fe40000000030 */
[----:B------:R-:W-:Y:S02]  /*7d60*/  DADD R52, RZ, R52 ;  /* 0x00000000ff347229 */ /* 0x000fe40000000034 */
[----:B------:R-:W-:-:S04]  /*7d70*/  DADD R60, RZ, R60 ;  /* 0x00000000ff3c7229 */ /* 0x000fc8000000003c */
[----:B------:R-:W-:Y:S02]  /*7d80*/  DFMA R48, R14, R48, R4 ;  /* 0x000000300e30722b */ /* 0x000fe40000000004 */
[----:B------:R-:W-:Y:S02]  /*7d90*/  DADD R4, RZ, R46 ;  /* 0x00000000ff047229 */ /* 0x000fe4000000002e */
[C---:B------:R-:W-:Y:S02]  /*7da0*/  DMUL R52, R10.reuse, R52 ;  /* 0x000000340a347228 */ /* 0x040fe40000000000 */
[----:B------:R-:W-:Y:S02]  /*7db0*/  DMUL R60, R10, R60 ;  /* 0x0000003c0a3c7228 */ /* 0x000fe40000000000 */
[----:B------:R-:W-:Y:S02]  /*7dc0*/  DADD R10, RZ, R48 ;  /* 0x00000000ff0a7229 */ /* 0x000fe40000000030 */
[----:B------:R-:W-:-:S02]  /*7dd0*/  DADD R46, -R28, R42 ;  /* 0x000000001c2e7229 */ /* 0x000fc4000000012a */
[----:B------:R-:W-:-:S04]  /*7de0*/  DFMA R4, R4, R12, R52 ;  /* 0x0000000c0404722b */ /* 0x000fc80000000034 */
[----:B------:R-:W-:Y:S02]  /*7df0*/  DFMA R10, R12, R10, R60 ;  /* 0x0000000a0c0a722b */ /* 0x000fe4000000003c */
[----:B------:R-:W-:Y:S02]  /*7e00*/  DADD R12, -R30, R58 ;  /* 0x000000001e0c7229 */ /* 0x000fe4000000013a */
[----:B------:R-:W-:-:S04]  /*7e10*/  DADD R20, -R32, R4 ;  /* 0x0000000020147229 */ /* 0x000fc80000000104 */
[----:B------:R-:W-:-:S04]  /*7e20*/  DADD R14, -R34, R10 ;  /* 0x00000000220e7229 */ /* 0x000fc8000000010a */
[----:B------:R-:W-:-:S08]  /*7e30*/  DFMA R46, R20, R46, RZ ;  /* 0x0000002e142e722b */ /* 0x000fd000000000ff */
        /* <DEDUP_REMOVED lines=16> */
[----:B------:R-:W-:Y:S05]  /*7f40*/  CALL.REL.NOINC `($__internal_12_$__cuda_sm20_dblrcp_rn_slowpath_v3) ;  /* 0x0000000800f07944 */ /* 0x000fea0003c00000 */
.L_x_734:
[----:B------:R-:W-:Y:S05]  /*7f50*/  BSYNC.RECONVERGENT B1 ;  /* 0x0000000000017941 */ /* 0x000fea0003800200 */
.L_x_733:
[-C--:B------:R-:W-:Y:S02]  /*7f60*/  DMUL R8, R20, R46.reuse ;  /* 0x0000002e14087228 */ /* 0x080fe40000000000 */
[----:B------:R-:W-:Y:S02]  /*7f70*/  DADD R6, -R28, R42 ;  /* 0x000000001c067229 */ /* 0x000fe4000000012a */
[----:B------:R-:W-:-:S04]  /*7f80*/  DMUL R52, R14, R46 ;  /* 0x0000002e0e347228 */ /* 0x000fc80000000000 */
[-C--:B------:R-:W-:Y:S02]  /*7f90*/  DFMA R56, R12, -R8.reuse, RZ ;  /* 0x800000080c38722b */ /* 0x080fe400000000ff */
[C---:B------:R-:W-:Y:S02]  /*7fa0*/  DFMA R48, R6.reuse, -R8, 1 ;  /* 0x3ff000000630742b */ /* 0x040fe40000000808 */
[C---:B------:R-:W-:Y:S02]  /*7fb0*/  DFMA R54, R6.reuse, -R52, RZ ;  /* 0x800000340636722b */ /* 0x040fe400000000ff */
[----:B------:R-:W-:Y:S02]  /*7fc0*/  DMUL R8, R6, R46 ;  /* 0x0000002e06087228 */ /* 0x000fe40000000000 */
[----:B------:R-:W-:Y:S02]  /*7fd0*/  DFMA R60, R12, -R52, 1 ;  /* 0x3ff000000c3c742b */ /* 0x000fe40000000834 */
[----:B------:R-:W-:-:S02]  /*7fe0*/  DFMA R50, R36, R48, RZ ;  /* 0x000000302432722b */ /* 0x000fc400000000ff */
        /* <DEDUP_REMOVED lines=9> */
[----:B------:R-:W-:Y:S02]  /*8080*/  DFMA R20, R14, -R8, RZ ;  /* 0x800000080e14722b */ /* 0x000fe400000000ff */
[C---:B------:R-:W-:Y:S02]  /*8090*/  DFMA R24, R46.reuse, R50, RZ ;  /* 0x000000322e18722b */ /* 0x040fe400000000ff */
        /* <DEDUP_REMOVED lines=12> */
[----:B------:R-:W-:-:S04]  /*8160*/  DFMA R40, R12, R36, R52 ;  /* 0x000000240c28722b */ /* 0x000fc80000000034 */
[----:B------:R-:W-:Y:S01]  /*8170*/  IMAD.MOV.U32 R36, RZ, RZ, R14 ;  /* 0x000000ffff247224 */ /* 0x000fe200078e000e */
[----:B------:R-:W-:-:S07]  /*8180*/  MOV R37, R15 ;  /* 0x0000000f00257202 */ /* 0x000fce0000000f00 */
.L_x_732:
[----:B------:R-:W-:Y:S05]  /*8190*/  BSYNC.RECONVERGENT B0 ;  /* 0x0000000000007941 */ /* 0x000fea0003800200 */
.L_x_731:
[----:B------:R-:W0:Y:S01]  /*81a0*/  LDCU.U8 UR4, c[0x0][0x3b8] ;  /* 0x00007700ff0477ac */ /* 0x000e220008000000 */
[----:B------:R-:W-:-:S14]  /*81b0*/  DSETP.GEU.AND P0, PT, R44, R16, PT ;  /* 0x000000102c00722a */ /* 0x000fdc0003f0e000 */
[----:B------:R-:W-:Y:S01]  /*81c0*/  @!P0 IMAD.MOV.U32 R32, RZ, RZ, R4 ;  /* 0x000000ffff208224 */ /* 0x000fe200078e0004 */
[----:B------:R-:W-:Y:S01]  /*81d0*/  @!P0 MOV R30, R58 ;  /* 0x0000003a001e8202 */ /* 0x000fe20000000f00 */
        /* <DEDUP_REMOVED lines=9> */
[----:B------:R-:W-:Y:S01]  /*8270*/  @!P0 IMAD.MOV.U32 R29, RZ, RZ, R43 ;  /* 0x000000ffff1d8224 */ /* 0x000fe200078e002b */
[----:B------:R-:W-:Y:S06]  /*8280*/  BRA.U !UP0, `(.L_x_735) ;  /* 0x00000001081c7547 */ /* 0x000fec000b800000 */
[----:B------:R-:W0:Y:S01]  /*8290*/  LDC.64 R4, c[0x0][0x3a8] ;  /* 0x0000ea00ff047b82 */ /* 0x000e220000000a00 */
[----:B------:R-:W1:Y:S01]  /*82a0*/  LDCU UR4, c[0x0][0x3b4] ;  /* 0x00007680ff0477ac */ /* 0x000e620008000800 */
[----:B------:R-:W-:-:S04]  /*82b0*/  IMAD.SHL.U32 R3, R18, 0x2, RZ ;  /* 0x0000000212037824 */ /* 0x000fc800078e00ff */
[----:B-1----:R-:W-:-:S04]  /*82c0*/  IMAD R3, R22, UR4, R3 ;  /* 0x0000000416037c24 */ /* 0x002fc8000f8e0203 */
[----:B0-----:R-:W-:-:S05]  /*82d0*/  IMAD.WIDE R4, R3, 0x8, R4 ;  /* 0x0000000803047825 */ /* 0x001fca00078e0204 */
[----:B------:R0:W-:Y:S04]  /*82e0*/  STG.E.64 desc[UR36][R4.64], R28 ;  /* 0x0000001c04007986 */ /* 0x0001e8000c101b24 */
[----:B------:R0:W-:Y:S02]  /*82f0*/  STG.E.64 desc[UR36][R4.64+0x8], R30 ;  /* 0x0000081e04007986 */ /* 0x0001e4000c101b24 */
.L_x_735:
[----:B------:R-:W1:Y:S01]  /*8300*/  LDCU UR4, c[0x0][0x3b4] ;  /* 0x00007680ff0477ac */ /* 0x000e620008000800 */
[----:B------:R-:W-:-:S05]  /*8310*/  VIADD R18, R18, 0x1 ;  /* 0x0000000112127836 */ /* 0x000fca0000000000 */
[----:B-1----:R-:W-:-:S13]  /*8320*/  ISETP.NE.AND P0, PT, R18, UR4, PT ;  /* 0x0000000412007c0c */ /* 0x002fda000bf05270 */
[----:B------:R-:W-:Y:S05]  /*8330*/  @P0 BRA `(.L_x_736) ;  /* 0xffffffc800900947 */ /* 0x000fea000383ffff */
.L_x_700:
[----:B------:R-:W-:Y:S05]  /*8340*/  BSYNC.RECONVERGENT B6 ;  /* 0x0000000000067941 */ /* 0x000fea0003800200 */
.L_x_697:
[----:B0-----:R-:W-:Y:S01]  /*8350*/  DADD R4, R30, R28 ;  /* 0x000000001e047229 */ /* 0x001fe2000000001c */
[----:B------:R-:W-:Y:S01]  /*8360*/  BSSY.RECONVERGENT B0, `(.L_x_737) ;  /* 0x0000006000007945 */ /* 0x000fe20003800200 */
[----:B------:R-:W-:-:S06]  /*8370*/  MOV R0, 0x83c0 ;  /* 0x000083c000007802 */ /* 0x000fcc0000000f00 */
[----:B------:R-:W-:-:S08]  /*8380*/  DADD R4, R4, 1 ;  /* 0x3ff0000004047429 */ /* 0x000fd00000000000 */
[----:B------:R-:W-:-:S10]  /*8390*/  DADD R2, -RZ, |R4| ;  /* 0x00000000ff027229 */ /* 0x000fd40000000504 */
[----:B------:R-:W-:-:S07]  /*83a0*/  IMAD.MOV.U32 R10, RZ, RZ, R2 ;  /* 0x000000ffff0a7224 */ /* 0x000fce00078e0002 */
[----:B------:R-:W-:Y:S05]  /*83b0*/  CALL.REL.NOINC `($_Z14optimizeKernelIN4util14GoldsteinPriceILi2EEELi2ELj256EEvddPdPiS3_S3_iib$__internal_accurate_pow) ;  /* 0x0000000c003c7944 */ /* 0x000fea0003c00000 */
[----:B------:R-:W-:Y:S05]  /*83c0*/  BSYNC.RECONVERGENT B0 ;  /* 0x0000000000007941 */ /* 0x000fea0003800200 */
.L_x_737:
[C---:B------:R-:W-:Y:S01]  /*83d0*/  DADD R2, R4.reuse, 2 ;  /* 0x4000000004027429 */ /* 0x040fe20000000000 */
[----:B------:R-:W-:Y:S01]  /*83e0*/  BSSY.RECONVERGENT B0, `(.L_x_738) ;  /* 0x000000f000007945 */ /* 0x000fe20003800200 */
[C---:B------:R-:W-:Y:S02]  /*83f0*/  DSETP.NEU.AND P0, PT, R4.reuse, RZ, PT ;  /* 0x000000ff0400722a */ /* 0x040fe40003f0d000 */
[----:B------:R-:W-:Y:S02]  /*8400*/  DADD R10, -RZ, |R28| ;  /* 0x00000000ff0a7229 */ /* 0x000fe4000000051c */
[----:B------:R-:W-:-:S04]  /*8410*/  DSETP.NEU.AND P2, PT, R4, 1, PT ;  /* 0x3ff000000400742a */ /* 0x000fc80003f4d000 */
[----:B------:R-:W-:-:S04]  /*8420*/  LOP3.LUT R2, R3, 0x7ff00000, RZ, 0xc0, !PT ;  /* 0x7ff0000003027812 */ /* 0x000fc800078ec0ff */
[----:B------:R-:W-:Y:S02]  /*8430*/  ISETP.NE.AND P1, PT, R2, 0x7ff00000, PT ;  /* 0x7ff000000200780c */ /* 0x000fe40003f25270 */
[----:B------:R-:W-:Y:S02]  /*8440*/  MOV R3, R11 ;  /* 0x0000000b00037202 */ /* 0x000fe40000000f00 */
[----:B------:R-:W-:-:S09]  /*8450*/  @!P0 CS2R R8, SRZ ;  /* 0x0000000000088805 */ /* 0x000fd2000001ff00 */
[----:B------:R-:W-:Y:S05]  /*8460*/  @P1 BRA `(.L_x_739) ;  /* 0x0000000000181947 */ /* 0x000fea0003800000 */
[----:B------:R-:W-:-:S14]  /*8470*/  DSETP.NAN.AND P0, PT, R4, R4, PT ;  /* 0x000000040400722a */ /* 0x000fdc0003f08000 */
[----:B------:R-:W-:Y:S01]  /*8480*/  @P0 DADD R8, R4, 2 ;  /* 0x4000000004080429 */ /* 0x000fe20000000000 */
[----:B------:R-:W-:Y:S10]  /*8490*/  @P0 BRA `(.L_x_739) ;  /* 0x00000000000c0947 */ /* 0x000ff40003800000 */
[----:B------:R-:W-:-:S14]  /*84a0*/  DSETP.NEU.AND P0, PT, |R4|, +INF , PT ;  /* 0x7ff000000400742a */ /* 0x000fdc0003f0d200 */
[----:B------:R-:W-:Y:S02]  /*84b0*/  @!P0 IMAD.MOV.U32 R8, RZ, RZ, 0x0 ;  /* 0x00000000ff088424 */ /* 0x000fe400078e00ff */
[----:B------:R-:W-:-:S07]  /*84c0*/  @!P0 IMAD.MOV.U32 R9, RZ, RZ, 0x7ff00000 ;  /* 0x7ff00000ff098424 */ /* 0x000fce00078e00ff */
.L_x_739:
[----:B------:R-:W-:Y:S05]  /*84d0*/  BSYNC.RECONVERGENT B0 ;  /* 0x0000000000007941 */ /* 0x000fea0003800200 */
.L_x_738:
[----:B------:R-:W-:Y:S01]  /*84e0*/  BSSY.RECONVERGENT B0, `(.L_x_740) ;  /* 0x0000005000007945 */ /* 0x000fe20003800200 */
[----:B------:R-:W-:Y:S02]  /*84f0*/  FSEL R24, R8, RZ, P2 ;  /* 0x000000ff08187208 */ /* 0x000fe40001000000 */
[----:B------:R-:W-:Y:S02]  /*8500*/  FSEL R25, R9, 1.875, P2 ;  /* 0x3ff0000009197808 */ /* 0x000fe40001000000 */
[----:B------:R-:W-:-:S07]  /*8510*/  MOV R0, 0x8530 ;  /* 0x0000853000007802 */ /* 0x000fce0000000f00 */
[----:B------:R-:W-:Y:S05]  /*8520*/  CALL.REL.NOINC `($_Z14optimizeKernelIN4util14GoldsteinPriceILi2EEELi2ELj256EEvddPdPiS3_S3_iib$__internal_accurate_pow) ;  /* 0x0000000800e07944 */ /* 0x000fea0003c00000 */
[----:B------:R-:W-:Y:S05]  /*8530*/  BSYNC.RECONVERGENT B0 ;  /* 0x0000000000007941 */ /* 0x000fea0003800200 */
.L_x_740:
[C---:B------:R-:W-:Y:S01]  /*8540*/  DADD R2, R28.reuse, 2 ;  /* 0x400000001c027429 */ /* 0x040fe20000000000 */
[----:B------:R-:W-:Y:S01]  /*8550*/  BSSY.RECONVERGENT B0, `(.L_x_741) ;  /* 0x0000010000007945 */ /* 0x000fe20003800200 */
[C---:B------:R-:W-:Y:S02]  /*8560*/  DSETP.NEU.AND P0, PT, R28.reuse, RZ, PT ;  /* 0x000000ff1c00722a */ /* 0x040fe40003f0d000 */
[----:B------:R-:W-:Y:S02]  /*8570*/  DSETP.NEU.AND P2, PT, R28, 1, PT ;  /* 0x3ff000001c00742a */ /* 0x000fe40003f4d000 */
[----:B------:R-:W-:-:S04]  /*8580*/  IMAD.MOV.U32 R2, RZ, RZ, 0x0 ;  /* 0x00000000ff027424 */ /* 0x000fc800078e00ff */
[----:B------:R-:W-:Y:S01]  /*8590*/  LOP3.LUT R0, R3, 0x7ff00000, RZ, 0xc0, !PT ;  /* 0x7ff0000003007812 */ /* 0x000fe200078ec0ff */
[----:B------:R-:W-:-:S03]  /*85a0*/  IMAD.MOV.U32 R3, RZ, RZ, 0x402c0000 ;  /* 0x402c0000ff037424 */ /* 0x000fc600078e00ff */
[----:B------:R-:W-:Y:S02]  /*85b0*/  ISETP.NE.AND P1, PT, R0, 0x7ff00000, PT ;  /* 0x7ff000000000780c */ /* 0x000fe40003f25270 */
[----:B------:R-:W-:Y:S01]  /*85c0*/  @!P0 CS2R R8, SRZ ;  /* 0x0000000000088805 */ /* 0x000fe2000001ff00 */
        /* <DEDUP_REMOVED lines=8> */
.L_x_742:
[----:B------:R-:W-:Y:S05]  /*8650*/  BSYNC.RECONVERGENT B0 ;  /* 0x0000000000007941 */ /* 0x000fea0003800200 */
.L_x_741:
[----:B------:R-:W-:Y:S01]  /*8660*/  FSEL R18, R8, RZ, P2 ;  /* 0x000000ff08127208 */ /* 0x000fe20001000000 */
[----:B------:R-:W-:Y:S01]  /*8670*/  DADD R10, -RZ, |R30| ;  /* 0x00000000ff0a7229 */ /* 0x000fe2000000051e */
[----:B------:R-:W-:Y:S01]  /*8680*/  FSEL R19, R9, 1.875, P2 ;  /* 0x3ff0000009137808 */ /* 0x000fe20001000000 */
[----:B------:R-:W-:Y:S01]  /*8690*/  DMUL R16, R28, 6 ;  /* 0x401800001c107828 */ /* 0x000fe20000000000 */
[----:B------:R-:W-:Y:S01]  /*86a0*/  BSSY.RECONVERGENT B0, `(.L_x_743) ;  /* 0x0000007000007945 */ /* 0x000fe20003800200 */
[----:B------:R-:W-:-:S03]  /*86b0*/  MOV R0, 0x8710 ;  /* 0x0000871000007802 */ /* 0x000fc60000000f00 */
[----:B------:R-:W-:-:S08]  /*86c0*/  DFMA R2, R18, 3, R2 ;  /* 0x400800001202782b */ /* 0x000fd00000000002 */
[----:B------:R-:W-:-:S08]  /*86d0*/  DFMA R2, R30, -14, R2 ;  /* 0xc02c00001e02782b */ /* 0x000fd00000000002 */
[----:B------:R-:W-:Y:S01]  /*86e0*/  DFMA R16, R16, R30, R2 ;  /* 0x0000001e1010722b */ /* 0x000fe20000000002 */
[----:B------:R-:W-:-:S10]  /*86f0*/  MOV R3, R11 ;  /* 0x0000000b00037202 */ /* 0x000fd40000000f00 */
[----:B------:R-:W-:Y:S05]  /*8700*/  CALL.REL.NOINC `($_Z14optimizeKernelIN4util14GoldsteinPriceILi2EEELi2ELj256EEvddPdPiS3_S3_iib$__internal_accurate_pow) ;  /* 0x0000000800687944 */ /* 0x000fea0003c00000 */
[----:B------:R-:W-:Y:S05]  /*8710*/  BSYNC.RECONVERGENT B0 ;  /* 0x0000000000007941 */ /* 0x000fea0003800200 */
.L_x_743:
        /* <DEDUP_REMOVED lines=16> */
.L_x_745:
[----:B------:R-:W-:Y:S05]  /*8820*/  BSYNC.RECONVERGENT B0 ;  /* 0x0000000000007941 */ /* 0x000fea0003800200 */
.L_x_744:
        /* <DEDUP_REMOVED lines=10> */
.L_x_746:
[----:B------:R-:W-:Y:S01]  /*88d0*/  IMAD.MOV.U32 R10, RZ, RZ, 0x0 ;  /* 0x00000000ff0a7424 */ /* 0x000fe200078e00ff */
[C---:B------:R-:W-:Y:S01]  /*88e0*/  DADD R2, R4.reuse, 2 ;  /* 0x4000000004027429 */ /* 0x040fe20000000000 */
[----:B------:R-:W-:Y:S01]  /*88f0*/  IMAD.MOV.U32 R11, RZ, RZ, 0x40400000 ;  /* 0x40400000ff0b7424 */ /* 0x000fe200078e00ff */
[----:B------:R-:W0:Y:S01]  /*8900*/  LDC.64 R14, c[0x0][0x398] ;  /* 0x0000e600ff0e7b82 */ /* 0x000e220000000a00 */
[----:B------:R-:W-:Y:S01]  /*8910*/  DSETP.NEU.AND P0, PT, R4, RZ, PT ;  /* 0x000000ff0400722a */ /* 0x000fe20003f0d000 */
[----:B------:R-:W-:Y:S01]  /*8920*/  BSSY.RECONVERGENT B0, `(.L_x_747) ;  /* 0x0000012000007945 */ /* 0x000fe20003800200 */
[C---:B------:R-:W-:Y:S02]  /*8930*/  DMUL R12, R28.reuse, -36 ;  /* 0xc04200001c0c7828 */ /* 0x040fe40000000000 */
[----:B------:R-:W-:Y:S02]  /*8940*/  DFMA R10, R28, -R10, 18 ;  /* 0x403200001c0a742b */ /* 0x000fe4000000080a */
[----:B------:R-:W-:Y:S01]  /*8950*/  DSETP.NEU.AND P2, PT, R4, 1, PT ;  /* 0x3ff000000400742a */ /* 0x000fe20003f4d000 */
[----:B------:R-:W1:Y:S01]  /*8960*/  LDC.64 R16, c[0x0][0x3a0] ;  /* 0x0000e800ff107b82 */ /* 0x000e620000000a00 */
[----:B------:R-:W-:-:S04]  /*8970*/  LOP3.LUT R2, R3, 0x7ff00000, RZ, 0xc0, !PT ;  /* 0x7ff0000003027812 */ /* 0x000fc800078ec0ff */
[----:B------:R-:W-:Y:S01]  /*8980*/  DFMA R10, R18, 12, R10 ;  /* 0x40280000120a782b */ /* 0x000fe2000000000a */
[----:B------:R-:W-:Y:S02]  /*8990*/  ISETP.NE.AND P1, PT, R2, 0x7ff00000, PT ;  /* 0x7ff000000200780c */ /* 0x000fe40003f25270 */
[----:B------:R-:W-:-:S05]  /*89a0*/  @!P0 CS2R R8, SRZ ;  /* 0x0000000000088805 */ /* 0x000fca000001ff00 */
[----:B------:R-:W-:-:S08]  /*89b0*/  DFMA R10, R30, 48, R10 ;  /* 0x404800001e0a782b */ /* 0x000fd0000000000a */
[----:B------:R-:W-:Y:S01]  /*89c0*/  DFMA R10, R12, R30, R10 ;  /* 0x0000001e0c0a722b */ /* 0x000fe2000000000a */
[----:B------:R-:W-:Y:S10]  /*89d0*/  @P1 BRA `(.L_x_748) ;  /* 0x0000000000181947 */ /* 0x000ff40003800000 */
[----:B------:R-:W-:-:S14]  /*89e0*/  DSETP.NAN.AND P0, PT, R4, R4, PT ;  /* 0x000000040400722a */ /* 0x000fdc0003f08000 */
[----:B------:R-:W-:Y:S01]  /*89f0*/  @P0 DADD R8, R4, 2 ;  /* 0x4000000004080429 */ /* 0x000fe20000000000 */
[----:B------:R-:W-:Y:S10]  /*8a00*/  @P0 BRA `(.L_x_748) ;  /* 0x00000000000c0947 */ /* 0x000ff40003800000 */
[----:B------:R-:W-:-:S14]  /*8a10*/  DSETP.NEU.AND P0, PT, |R4|, +INF , PT ;  /* 0x7ff000000400742a */ /* 0x000fdc0003f0d200 */
[----:B------:R-:W-:Y:S01]  /*8a20*/  @!P0 IMAD.MOV.U32 R8, RZ, RZ, 0x0 ;  /* 0x00000000ff088424 */ /* 0x000fe200078e00ff */
[----:B------:R-:W-:-:S07]  /*8a30*/  @!P0 MOV R9, 0x7ff00000 ;  /* 0x7ff0000000098802 */ /* 0x000fce0000000f00 */
.L_x_748:
[----:B------:R-:W-:Y:S05]  /*8a40*/  BSYNC.RECONVERGENT B0 ;  /* 0x0000000000007941 */ /* 0x000fea0003800200 */
.L_x_747:
[----:B------:R-:W-:Y:S01]  /*8a50*/  DFMA R10, R6, 27, R10 ;  /* 0x403b0000060a782b */ /* 0x000fe2000000000a */
[----:B------:R-:W-:Y:S01]  /*8a60*/  FSEL R2, R8, RZ, P2 ;  /* 0x000000ff08027208 */ /* 0x000fe20001000000 */
[----:B-1----:R-:W-:Y:S01]  /*8a70*/  IMAD.WIDE R4, R22, 0x8, R16 ;  /* 0x0000000816047825 */ /* 0x002fe200078e0210 */
[----:B------:R-:W-:-:S06]  /*8a80*/  FSEL R3, R9, 1.875, P2 ;  /* 0x3ff0000009037808 */ /* 0x000fcc0001000000 */
[----:B------:R-:W-:Y:S01]  /*8a90*/  DFMA R10, R10, R2, 30 ;  /* 0x403e00000a0a742b */ /* 0x000fe20000000002 */
[----:B0-----:R-:W-:-:S07]  /*8aa0*/  IMAD.WIDE R2, R23, 0x4, R14 ;  /* 0x0000000417027825 */ /* 0x001fce00078e020e */
[----:B------:R-:W-:-:S07]  /*8ab0*/  DMUL R10, R24, R10 ;  /* 0x0000000a180a7228 */ /* 0x000fce0000000000 */
[----:B------:R-:W-:Y:S04]  /*8ac0*/  STG.E.64 desc[UR36][R26.64], R10 ;  /* 0x0000000a1a007986 */ /* 0x000fe8000c101b24 */
[----:B------:R-:W-:Y:S04]  /*8ad0*/  STG.E desc[UR36][R2.64], R23 ;  /* 0x0000001702007986 */ /* 0x000fe8000c101924 */
[----:B------:R-:W-:Y:S04]  /*8ae0*/  STG.E.64 desc[UR36][R4.64], R28 ;  /* 0x0000001c04007986 */ /* 0x000fe8000c101b24 */
[----:B------:R-:W-:Y:S01]  /*8af0*/  STG.E.64 desc[UR36][R4.64+0x8], R30 ;  /* 0x0000081e04007986 */ /* 0x000fe2000c101b24 */
[----:B------:R-:W-:Y:S05]  /*8b00*/  EXIT ;  /* 0x000000000000794d */ /* 0x000fea0003800000 */
        .weak           $__internal_12_$__cuda_sm20_dblrcp_rn_slowpath_v3
        .type           $__internal_12_$__cuda_sm20_dblrcp_rn_slowpath_v3,@function
        .size           $__internal_12_$__cuda_sm20_dblrcp_rn_slowpath_v3,($__internal_13_$__cuda_sm20_dsqrt_rn_f64_mediumpath_v1 - $__internal_12_$__cuda_sm20_dblrcp_rn_slowpath_v3)
$__internal_12_$__cuda_sm20_dblrcp_rn_slowpath_v3:
[----:B------:R-:W-:Y:S01]  /*8b10*/  DSETP.GTU.AND P0, PT, |R48|, +INF , PT ;  /* 0x7ff000003000742a */ /* 0x000fe20003f0c200 */
[----:B------:R-:W-:-:S13]  /*8b20*/  BSSY.RECONVERGENT B2, `(.L_x_749) ;  /* 0x0000024000027945 */ /* 0x000fda0003800200 */
        /* <DEDUP_REMOVED lines=23> */
.L_x_752:
        /* <DEDUP_REMOVED lines=10> */
.L_x_750:
[----:B------:R-:W-:Y:S02]  /*8d40*/  LOP3.LUT R7, R49, 0x80000, RZ, 0xfc, !PT ;  /* 0x0008000031077812 */ /* 0x000fe400078efcff */
[----:B------:R-:W-:-:S07]  /*8d50*/  MOV R6, R48 ;  /* 0x0000003000067202 */ /* 0x000fce0000000f00 */
.L_x_751:
[----:B------:R-:W-:Y:S05]  /*8d60*/  BSYNC.RECONVERGENT B2 ;  /* 0x0000000000027941 */ /* 0x000fea0003800200 */
.L_x_749:
[----:B------:R-:W-:Y:S02]  /*8d70*/  IMAD.MOV.U32 R46, RZ, RZ, R6 ;  /* 0x000000ffff2e7224 */ /* 0x000fe400078e0006 */
[----:B------:R-:W-:Y:S02]  /*8d80*/  IMAD.MOV.U32 R47, RZ, RZ, R7 ;  /* 0x000000ffff2f7224 */ /* 0x000fe400078e0007 */
[----:B------:R-:W-:Y:S02]  /*8d90*/  IMAD.MOV.U32 R6, RZ, RZ, R0 ;  /* 0x000000ffff067224 */ /* 0x000fe400078e0000 */
[----:B------:R-:W-:-:S04]  /*8da0*/  IMAD.MOV.U32 R7, RZ, RZ, 0x0 ;  /* 0x00000000ff077424 */ /* 0x000fc800078e00ff */
[----:B------:R-:W-:Y:S05]  /*8db0*/  RET.REL.NODEC R6 `(_Z14optimizeKernelIN4util14GoldsteinPriceILi2EEELi2ELj256EEvddPdPiS3_S3_iib) ;  /* 0xffffff7006907950 */ /* 0x000fea0003c3ffff */
        .weak           $__internal_13_$__cuda_sm20_dsqrt_rn_f64_mediumpath_v1
        .type           $__internal_13_$__cuda_sm20_dsqrt_rn_f64_mediumpath_v1,@function
        .size           $__internal_13_$__cuda_sm20_dsqrt_rn_f64_mediumpath_v1,($_Z14optimizeKernelIN4util14GoldsteinPriceILi2EEELi2ELj256EEvddPdPiS3_S3_iib$__internal_accurate_pow - $__internal_13_$__cuda_sm20_dsqrt_rn_f64_mediumpath_v1)
$__internal_13_$__cuda_sm20_dsqrt_rn_f64_mediumpath_v1:
[----:B------:R-:W-:Y:S01]  /*8dc0*/  ISETP.GE.U32.AND P0, PT, R4, -0x3400000, PT ;  /* 0xfcc000000400780c */ /* 0x000fe20003f06070 */
[----:B------:R-:W-:Y:S01]  /*8dd0*/  BSSY.RECONVERGENT B1, `(.L_x_753) ;  /* 0x0000028000017945 */ /* 0x000fe20003800200 */
[----:B------:R-:W-:Y:S01]  /*8de0*/  IMAD.MOV.U32 R8, RZ, RZ, R12 ;  /* 0x000000ffff087224 */ /* 0x000fe200078e000c */
[----:B------:R-:W-:Y:S01]  /*8df0*/  MOV R7, R11 ;  /* 0x0000000b00077202 */ /* 0x000fe20000000f00 */
[----:B------:R-:W-:Y:S02]  /*8e00*/  IMAD.MOV.U32 R6, RZ, RZ, R10 ;  /* 0x000000ffff067224 */ /* 0x000fe400078e000a */
[----:B------:R-:W-:Y:S02]  /*8e10*/  IMAD.MOV.U32 R4, RZ, RZ, R20 ;  /* 0x000000ffff047224 */ /* 0x000fe400078e0014 */
[----:B------:R-:W-:-:S05]  /*8e20*/  IMAD.MOV.U32 R5, RZ, RZ, R21 ;  /* 0x000000ffff057224 */ /* 0x000fca00078e0015 */
        /* <DEDUP_REMOVED lines=9> */
.L_x_754:
        /* <DEDUP_REMOVED lines=9> */
[----:B------:R-:W-:Y:S01]  /*8f50*/  MOV R10, 0x0 ;  /* 0x00000000000a7802 */ /* 0x000fe20000000f00 */
[----:B------:R-:W-:Y:S02]  /*8f60*/  IMAD.MOV.U32 R6, RZ, RZ, RZ ;  /* 0x000000ffff067224 */ /* 0x000fe400078e00ff */
[----:B------:R-:W-:Y:S02]  /*8f70*/  IMAD.MOV.U32 R11, RZ, RZ, 0x3fd80000 ;  /* 0x3fd80000ff0b7424 */ /* 0x000fe400078e00ff */
        /* <DEDUP_REMOVED lines=12> */
.L_x_756:
[----:B------:R-:W-:-:S11]  /*9040*/  DADD R4, R6, R6 ;  /* 0x0000000006047229 */ /* 0x000fd60000000006 */
.L_x_755:
[----:B------:R-:W-:Y:S05]  /*9050*/  BSYNC.RECONVERGENT B1 ;  /* 0x0000000000017941 */ /* 0x000fea0003800200 */
.L_x_753:
[----:B------:R-:W-:Y:S02]  /*9060*/  IMAD.MOV.U32 R6, RZ, RZ, R4 ;  /* 0x000000ffff067224 */ /* 0x000fe400078e0004 */
[----:B------:R-:W-:Y:S01]  /*9070*/  IMAD.MOV.U32 R7, RZ, RZ, R5 ;  /* 0x000000ffff077224 */ /* 0x000fe200078e0005 */
[----:B------:R-:W-:Y:S01]  /*9080*/  MOV R5, 0x0 ;  /* 0x0000000000057802 */ /* 0x000fe20000000f00 */
[----:B------:R-:W-:-:S04]  /*9090*/  IMAD.MOV.U32 R4, RZ, RZ, R0 ;  /* 0x000000ffff047224 */ /* 0x000fc800078e0000 */
[----:B------:R-:W-:Y:S05]  /*90a0*/  RET.REL.NODEC R4 `(_Z14optimizeKernelIN4util14GoldsteinPriceILi2EEELi2ELj256EEvddPdPiS3_S3_iib) ;  /* 0xffffff6c04d47950 */ /* 0x000fea0003c3ffff */
        .type           $_Z14optimizeKernelIN4util14GoldsteinPriceILi2EEELi2ELj256EEvddPdPiS3_S3_iib$__internal_accurate_pow,@function
        .size           $_Z14optimizeKernelIN4util14GoldsteinPriceILi2EEELi2ELj256EEvddPdPiS3_S3_iib$__internal_accurate_pow,(.L_x_1708 - $_Z14optimizeKernelIN4util14GoldsteinPriceILi2EEELi2ELj256EEvddPdPiS3_S3_iib$__internal_accurate_pow)
$_Z14optimizeKernelIN4util14GoldsteinPriceILi2EEELi2ELj256EEvddPdPiS3_S3_iib$__internal_accurate_pow:
        /* <DEDUP_REMOVED lines=12> */
[----:B------:R-:W-:Y:S02]  /*9170*/  @!P0 IMAD.MOV.U32 R10, RZ, RZ, R8 ;  /* 0x000000ffff0a8224 */ /* 0x000fe400078e0008 */
[----:B------:R-:W-:Y:S01]  /*9180*/  IMAD.MOV.U32 R9, RZ, RZ, 0x43300000 ;  /* 0x43300000ff097424 */ /* 0x000fe200078e00ff */
[----:B------:R-:W-:Y:S01]  /*9190*/  LOP3.LUT R11, R11, 0x800fffff, RZ, 0xc0, !PT ;  /* 0x800fffff0b0b7812 */ /* 0x000fe200078ec0ff */
[----:B------:R-:W-:Y:S02]  /*91a0*/  IMAD.MOV.U32 R48, RZ, RZ, R10 ;  /* 0x000000ffff307224 */ /* 0x000fe400078e000a */
[----:B------:R-:W-:Y:S01]  /*91b0*/  IMAD.MOV.U32 R10, RZ, RZ, RZ ;  /* 0x000000ffff0a7224 */ /* 0x000fe200078e00ff */
[----:B------:R-:W-:-:S04]  /*91c0*/  LOP3.LUT R11, R11, 0x3ff00000, RZ, 0xfc, !PT ;  /* 0x3ff000000b0b7812 */ /* 0x000fc800078efcff */
[----:B------:R-:W-:Y:S01]  /*91d0*/  ISETP.GE.U32.AND P1, PT, R11, 0x3ff6a09f, PT ;  /* 0x3ff6a09f0b00780c */ /* 0x000fe20003f26070 */
[----:B------:R-:W-:-:S12]  /*91e0*/  IMAD.MOV.U32 R49, RZ, RZ, R11 ;  /* 0x000000ffff317224 */ /* 0x000fd800078e000b */
[----:B------:R-:W-:-:S05]  /*91f0*/  @P1 VIADD R8, R49, 0xfff00000 ;  /* 0xfff0000031081836 */ /* 0x000fca0000000000 */
[----:B------:R-:W-:Y:S01]  /*9200*/  @P1 MOV R49, R8 ;  /* 0x0000000800311202 */ /* 0x000fe20000000f00 */
[C---:B------:R-:W-:Y:S01]  /*9210*/  VIADD R8, R3.reuse, 0xfffffc01 ;  /* 0xfffffc0103087836 */ /* 0x040fe20000000000 */
[----:B------:R-:W-:-:S04]  /*9220*/  @P1 IADD3 R8, PT, PT, R3, -0x3fe, RZ ;  /* 0xfffffc0203081810 */ /* 0x000fc80007ffe0ff */
[C---:B------:R-:W-:Y:S01]  /*9230*/  DADD R14, R48.reuse, 1 ;  /* 0x3ff00000300e7429 */ /* 0x040fe20000000000 */
[----:B------:R-:W-:Y:S01]  /*9240*/  LOP3.LUT R8, R8, 0x80000000, RZ, 0x3c, !PT ;  /* 0x8000000008087812 */ /* 0x000fe200078e3cff */
[----:B------:R-:W-:-:S04]  /*9250*/  DADD R48, R48, -1 ;  /* 0xbff0000030307429 */ /* 0x000fc80000000000 */
[----:B------:R-:W0:Y:S02]  /*9260*/  MUFU.RCP64H R11, R15 ;  /* 0x0000000f000b7308 */ /* 0x000e240000001800 */
[----:B0-----:R-:W-:-:S08]  /*9270*/  DFMA R46, -R14, R10, 1 ;  /* 0x3ff000000e2e742b */ /* 0x001fd0000000010a */
[----:B------:R-:W-:-:S08]  /*9280*/  DFMA R46, R46, R46, R46 ;  /* 0x0000002e2e2e722b */ /* 0x000fd0000000002e */
[----:B------:R-:W-:-:S08]  /*9290*/  DFMA R46, R10, R46, R10 ;  /* 0x0000002e0a2e722b */ /* 0x000fd0000000000a */
[----:B------:R-:W-:-:S08]  /*92a0*/  DMUL R10, R48, R46 ;  /* 0x0000002e300a7228 */ /* 0x000fd00000000000 */
[----:B------:R-:W-:-:S08]  /*92b0*/  DFMA R10, R48, R46, R10 ;  /* 0x0000002e300a722b */ /* 0x000fd0000000000a */
[CC--:B------:R-:W-:Y:S02]  /*92c0*/  DMUL R20, R10.reuse, R10.reuse ;  /* 0x0000000a0a147228 */ /* 0x0c0fe40000000000 */
[----:B------:R-:W-:-:S06]  /*92d0*/  DMUL R52, R10, R10 ;  /* 0x0000000a0a347228 */ /* 0x000fcc0000000000 */
[----:B------:R-:W-:Y:S01]  /*92e0*/  DFMA R12, R20, UR4, R12 ;  /* 0x00000004140c7c2b */ /* 0x000fe2000800000c */
[----:B------:R-:W-:Y:S01]  /*92f0*/  UMOV UR4, 0x75488a3f ;  /* 0x75488a3f00047882 */ /* 0x000fe20000000000 */
[----:B------:R-:W-:-:S06]  /*9300*/  UMOV UR5, 0x3ef3b20a ;  /* 0x3ef3b20a00057882 */ /* 0x000fcc0000000000 */
[----:B------:R-:W-:Y:S01]  /*9310*/  DFMA R14, R20, R12, UR4 ;  /* 0x00000004140e7e2b */ /* 0x000fe2000800000c */
[----:B------:R-:W-:Y:S01]  /*9320*/  UMOV UR4, 0xe4faecd5 ;  /* 0xe4faecd500047882 */ /* 0x000fe20000000000 */
[----:B------:R-:W-:Y:S01]  /*9330*/  UMOV UR5, 0x3f1745cd ;  /* 0x3f1745cd00057882 */ /* 0x000fe20000000000 */
[----:B------:R-:W-:-:S05]  /*9340*/  DADD R12, R48, -R10 ;  /* 0x00000000300c7229 */ /* 0x000fca000000080a */
[----:B------:R-:W-:Y:S01]  /*9350*/  DFMA R14, R20, R14, UR4 ;  /* 0x00000004140e7e2b */ /* 0x000fe2000800000e */
        /* <DEDUP_REMOVED lines=10> */
[----:B------:R-:W-:-:S05]  /*9400*/  DMUL R12, R46, R12 ;  /* 0x0000000c2e0c7228 */ /* 0x000fca0000000000 */
        /* <DEDUP_REMOVED lines=10> */
[----:B------:R-:W-:-:S03]  /*94b0*/  IMAD.MOV.U32 R14, RZ, RZ, R12 ;  /* 0x000000ffff0e7224 */ /* 0x000fc600078e000c */
[----:B------:R-:W-:Y:S01]  /*94c0*/  DADD R20, R20, -UR4 ;  /* 0x8000000414147e29 */ /* 0x000fe20008000000 */
[----:B------:R-:W-:Y:S01]  /*94d0*/  UMOV UR4, 0x80000000 ;  /* 0x8000000000047882 */ /* 0x000fe20000000000 */
[----:B------:R-:W-:Y:S01]  /*94e0*/  UMOV UR5, 0x43300000 ;  /* 0x4330000000057882 */ /* 0x000fe20000000000 */
[C---:B------:R-:W-:Y:S02]  /*94f0*/  DFMA R46, R10.reuse, R14, R46 ;  /* 0x0000000e0a2e722b */ /* 0x040fe4000000002e */
[----:B------:R-:W-:-:S08]  /*9500*/  DMUL R14, R10, R52 ;  /* 0x000000340a0e7228 */ /* 0x000fd00000000000 */
[----:B------:R-:W-:-:S08]  /*9510*/  DFMA R50, R10, R52, -R14 ;  /* 0x000000340a32722b */ /* 0x000fd0000000080e */
[----:B------:R-:W-:Y:S02]  /*9520*/  DFMA R52, R12, R52, R50 ;  /* 0x000000340c34722b */ /* 0x000fe40000000032 */
[----:B------:R-:W-:-:S06]  /*9530*/  DADD R50, R48, R20 ;  /* 0x0000000030327229 */ /* 0x000fcc0000000014 */
[----:B------:R-:W-:Y:S02]  /*9540*/  DFMA R46, R10, R46, R52 ;  /* 0x0000002e0a2e722b */ /* 0x000fe40000000034 */
[----:B------:R-:W-:-:S08]  /*9550*/  DADD R48, R48, -R50 ;  /* 0x0000000030307229 */ /* 0x000fd00000000832 */
[----:B------:R-:W-:Y:S02]  /*9560*/  DADD R48, R20, R48 ;  /* 0x0000000014307229 */ /* 0x000fe40000000030 */
[----:B------:R-:W-:-:S08]  /*9570*/  DMUL R20, R50, R14 ;  /* 0x0000000e32147228 */ /* 0x000fd00000000000 */
        /* <DEDUP_REMOVED lines=8> */
[----:B------:R-:W-:-:S08]  /*9600*/  DADD R10, R14, R10 ;  /* 0x000000000e0a7229 */ /* 0x000fd0000000000a */
[----:B------:R-:W-:-:S08]  /*9610*/  DADD R10, R20, R10 ;  /* 0x00000000140a7229 */ /* 0x000fd0000000000a */
[----:B------:R-:W-:Y:S02]  /*9620*/  DADD R12, R12, R10 ;  /* 0x000000000c0c7229 */ /* 0x000fe4000000000a */
[----:B------:R-:W-:Y:S01]  /*9630*/  DADD R10, R8, -UR4 ;  /* 0x80000004080a7e29 */ /* 0x000fe20008000000 */
[----:B------:R-:W-:Y:S01]  /*9640*/  UMOV UR4, 0xfefa39ef ;  /* 0xfefa39ef00047882 */ /* 0x000fe20000000000 */
[----:B------:R-:W-:-:S04]  /*9650*/  UMOV UR5, 0x3fe62e42 ;  /* 0x3fe62e4200057882 */ /* 0x000fc80000000000 */
        /* <DEDUP_REMOVED lines=57> */
[----:B------:R-:W-:Y:S01]  /*99f0*/  IMAD R15, R8, 0x100000, R11 ;  /* 0x00100000080f7824 */ /* 0x000fe200078e020b */
[----:B------:R-:W-:Y:S01]  /*9a00*/  MOV R14, R10 ;  /* 0x0000000a000e7202 */ /* 0x000fe20000000f00 */
        /* <DEDUP_REMOVED lines=13> */
.L_x_757:
[----:B------:R-:W-:Y:S01]  /*9ae0*/  DFMA R12, R12, R14, R14 ;  /* 0x0000000e0c0c722b */ /* 0x000fe2000000000e */
[----:B------:R-:W-:Y:S01]  /*9af0*/  IMAD.MOV.U32 R10, RZ, RZ, R0 ;  /* 0x000000ffff0a7224 */ /* 0x000fe200078e0000 */
[----:B------:R-:W-:Y:S01]  /*9b00*/  DSETP.NEU.AND P0, PT, |R14|, +INF , PT ;  /* 0x7ff000000e00742a */ /* 0x000fe20003f0d200 */
[----:B------:R-:W-:-:S07]  /*9b10*/  IMAD.MOV.U32 R11, RZ, RZ, 0x0 ;  /* 0x00000000ff0b7424 */ /* 0x000fce00078e00ff */
[----:B------:R-:W-:Y:S02]  /*9b20*/  FSEL R8, R14, R12, !P0 ;  /* 0x0000000c0e087208 */ /* 0x000fe40004000000 */
[----:B------:R-:W-:Y:S01]  /*9b30*/  FSEL R9, R15, R13, !P0 ;  /* 0x0000000d0f097208 */ /* 0x000fe20004000000 */
[----:B------:R-:W-:Y:S06]  /*9b40*/  RET.REL.NODEC R10 `(_Z14optimizeKernelIN4util14GoldsteinPriceILi2EEELi2ELj256EEvddPdPiS3_S3_iib) ;  /* 0xffffff640a2c7950 */ /* 0x000fec0003c3ffff */
.L_x_758:
        /* <DEDUP_REMOVED lines=11> */
.L_x_1708:


//--------------------- .text._Z14optimizeKernelIN4util14GoldsteinPriceILi2EEELi2ELj128EEvddPdPiS3_S3_iib --------------------------
	.section	.text._Z14optimizeKernelIN4util14GoldsteinPriceILi2EEELi2ELj128EEvddPdPiS3_S3_iib,"ax",@progbits
	.align	128
        .global         _Z14optimizeKernelIN4util14GoldsteinPriceILi2EEELi2ELj128EEvddPdPiS3_S3_iib
        .type           _Z14optimizeKernelIN4util14GoldsteinPriceILi2EEELi2ELj128EEvddPdPiS3_S3_iib,@function
        .size           _Z14optimizeKernelIN4util14GoldsteinPriceILi2EEELi2ELj128EEvddPdPiS3_S3_iib,(.L_x_1711 - _Z14optimizeKernelIN4util14GoldsteinPriceILi2EEELi2ELj128EEvddPdPiS3_S3_iib)
        .other          _Z14optimizeKernelIN4util14GoldsteinPriceILi2EEELi2ELj128EEvddPdPiS3_S3_iib,@"STO_CUDA_ENTRY STV_DEFAULT"
_Z14optimizeKernelIN4util14GoldsteinPriceILi2EEELi2ELj128EEvddPdPiS3_S3_iib:
.text._Z14optimizeKernelIN4util14GoldsteinPriceILi2EEELi2ELj128EEvddPdPiS3_S3_iib:
        /* <DEDUP_REMOVED lines=25> */
.L_x_770:
        /* <DEDUP_REMOVED lines=18> */
.L_x_769:
        /* <DEDUP_REMOVED lines=11> */
.L_x_764:
[----:B------:R-:W-:-:S06]  /*0360*/  IMAD R25, R28, 0x4, R1 ;  /* 0x000000041c197824 */ /* 0x000fcc00078e0201 */
[----:B------:R-:W5:Y:S01]  /*0370*/  LDL R25, [R25+0x4] ;  /* 0x0000040019197983 */ /* 0x000f620000100800 */
[----:B------:R-:W-:Y:S01]  /*0380*/  IMAD.SHL.U32 R27, R28, 0x20, RZ ;  /* 0x000000201c1b7824 */ /* 0x000fe200078e00ff */
[----:B------:R-:W-:-:S06]  /*0390*/  UMOV UR4, URZ ;  /* 0x000000ff00047c82 */ /* 0x000fcc0008000000 */
.L_x_763:
        /* <DEDUP_REMOVED lines=190> */
.L_x_766:
[----:B------:R-:W-:-:S06]  /*0f80*/  IMAD R25, R28, 0x4, R1 ;  /* 0x000000041c197824 */ /* 0x000fcc00078e0201 */
[----:B------:R-:W5:Y:S01]  /*0f90*/  LDL R25, [R25+0x4] ;  /* 0x0000040019197983 */ /* 0x000f620000100800 */
[----:B------:R-:W-:Y:S01]  /*0fa0*/  IMAD.SHL.U32 R27, R28, 0x20, RZ ;  /* 0x000000201c1b7824 */ /* 0x000fe200078e00ff */
[----:B------:R-:W-:-:S06]  /*0fb0*/  UMOV UR4, URZ ;  /* 0x000000ff00047c82 */ /* 0x000fcc0008000000 */
.L_x_765:
        /* <DEDUP_REMOVED lines=190> */
.L_x_768:
[----:B------:R-:W-:-:S06]  /*1ba0*/  IMAD R25, R28, 0x4, R1 ;  /* 0x000000041c197824 */ /* 0x000fcc00078e0201 */
[----:B------:R-:W5:Y:S01]  /*1bb0*/  LDL R25, [R25+0x4] ;  /* 0x0000040019197983 */ /* 0x000f620000100800 */
[----:B------:R-:W-:Y:S01]  /*1bc0*/  SHF.L.U32 R27, R28, 0x5, RZ ;  /* 0x000000051c1b7819 */ /* 0x000fe200000006ff */
[----:B------:R-:W-:-:S06]  /*1bd0*/  UMOV UR4, URZ ;  /* 0x000000ff00047c82 */ /* 0x000fcc0008000000 */
.L_x_767:
        /* <DEDUP_REMOVED lines=179> */
.L_x_762:
[----:B------:R-:W-:Y:S05]  /*2710*/  BSYNC.RECONVERGENT B1 ;  /* 0x0000000000017941 */ /* 0x000fea0003800200 */
.L_x_761:
[C---:B------:R-:W-:Y:S01]  /*2720*/  ISETP.GT.U32.AND P0, PT, R21.reuse, 0x3, PT ;  /* 0x000000031500780c */ /* 0x040fe20003f04070 */
[----:B------:R-:W-:Y:S01]  /*2730*/  VIADD R8, R8, 0x1 ;  /* 0x0000000108087836 */ /* 0x000fe20000000000 */
[--C-:B------:R-:W-:Y:S02]  /*2740*/  SHF.R.U64 R21, R21, 0x2, R26.reuse ;  /* 0x0000000215157819 */ /* 0x100fe4000000121a */
[----:B------:R-:W-:Y:S02]  /*2750*/  ISETP.GT.U32.AND.EX P0, PT, R26, RZ, PT, P0 ;  /* 0x000000ff1a00720c */ /* 0x000fe40003f04100 */
[----:B------:R-:W-:-:S11]  /*2760*/  SHF.R.U32.HI R26, RZ, 0x2, R26 ;  /* 0x00000002ff1a7819 */ /* 0x000fd6000001161a */
[----:B------:R-:W-:Y:S05]  /*2770*/  @P0 BRA `(.L_x_769) ;  /* 0xffffffd800cc0947 */ /* 0x000fea000383ffff */
.L_x_760:
[----:B------:R-:W-:Y:S05]  /*2780*/  BSYNC.RECONVERGENT B0 ;  /* 0x0000000000007941 */ /* 0x000fea0003800200 */
.L_x_759:
        /* <DEDUP_REMOVED lines=35> */
[----:B0-----:R-:W-:Y:S05]  /*29c0*/  CALL.REL.NOINC `($_Z14optimizeKernelIN4util14GoldsteinPriceILi2EEELi2ELj128EEvddPdPiS3_S3_iib$__internal_accurate_pow) ;  /* 0x0000006400b87944 */ /* 0x001fea0003c00000 */
[----:B------:R-:W-:Y:S05]  /*29d0*/  BSYNC.RECONVERGENT B0 ;  /* 0x0000000000007941 */ /* 0x000fea0003800200 */
.L_x_771:
        /* <DEDUP_REMOVED lines=19> */
.L_x_773:
[----:B------:R-:W-:Y:S05]  /*2b10*/  BSYNC.RECONVERGENT B0 ;  /* 0x0000000000007941 */ /* 0x000fea0003800200 */
.L_x_772:
[----:B------:R-:W-:Y:S01]  /*2b20*/  BSSY.RECONVERGENT B0, `(.L_x_774) ;  /* 0x0000004000007945 */ /* 0x000fe20003800200 */
[----:B------:R-:W-:Y:S01]  /*2b30*/  IMAD.MOV.U32 R3, RZ, RZ, R11 ;  /* 0x000000ffff037224 */ /* 0x000fe200078e000b */
[----:B------:R-:W-:-:S07]  /*2b40*/  MOV R0, 0x2b60 ;  /* 0x00002b6000007802 */ /* 0x000fce0000000f00 */
[----:B------:R-:W-:Y:S05]  /*2b50*/  CALL.REL.NOINC `($_Z14optimizeKernelIN4util14GoldsteinPriceILi2EEELi2ELj128EEvddPdPiS3_S3_iib$__internal_accurate_pow) ;  /* 0x0000006400547944 */ /* 0x000fea0003c00000 */
[----:B------:R-:W-:Y:S05]  /*2b60*/  BSYNC.RECONVERGENT B0 ;  /* 0x0000000000007941 */ /* 0x000fea0003800200 */
.L_x_774:
        /* <DEDUP_REMOVED lines=14> */
.L_x_776:
[----:B------:R-:W-:Y:S05]  /*2c50*/  BSYNC.RECONVERGENT B0 ;  /* 0x0000000000007941 */ /* 0x000fea0003800200 */
.L_x_775:
        /* <DEDUP_REMOVED lines=11> */
[----:B------:R-:W-:Y:S05]  /*2d10*/  CALL.REL.NOINC `($_Z14optimizeKernelIN4util14GoldsteinPriceILi2EEELi2ELj128EEvddPdPiS3_S3_iib$__internal_accurate_pow) ;  /* 0x0000006000e47944 */ /* 0x000fea0003c00000 */
[----:B------:R-:W-:Y:S05]  /*2d20*/  BSYNC.RECONVERGENT B0 ;  /* 0x0000000000007941 */ /* 0x000fea0003800200 */
.L_x_777:
        /* <DEDUP_REMOVED lines=16> */
.L_x_779:
[----:B------:R-:W-:Y:S05]  /*2e30*/  BSYNC.RECONVERGENT B0 ;  /* 0x0000000000007941 */ /* 0x000fea0003800200 */
.L_x_778:
        /* <DEDUP_REMOVED lines=11> */
[----:B------:R-:W-:Y:S05]  /*2ef0*/  CALL.REL.NOINC `($_Z14optimizeKernelIN4util14GoldsteinPriceILi2EEELi2ELj128EEvddPdPiS3_S3_iib$__internal_accurate_pow) ;  /* 0x00000060006c7944 */ /* 0x000fea0003c00000 */
[----:B------:R-:W-:Y:S05]  /*2f00*/  BSYNC.RECONVERGENT B0 ;  /* 0x0000000000007941 */ /* 0x000fea0003800200 */
.L_x_780:
        /* <DEDUP_REMOVED lines=22> */
.L_x_782:
[----:B------:R-:W-:Y:S05]  /*3070*/  BSYNC.RECONVERGENT B0 ;  /* 0x0000000000007941 */ /* 0x000fea0003800200 */
.L_x_781:
        /* <DEDUP_REMOVED lines=20> */
.L_x_784:
[----:B------:R-:W-:Y:S05]  /*31c0*/  BSYNC.RECONVERGENT B6 ;  /* 0x0000000000067941 */ /* 0x000fea0003800200 */
.L_x_783:
        /* <DEDUP_REMOVED lines=443> */
.L_x_824:
        /* <DEDUP_REMOVED lines=20> */
[----:B0-----:R-:W-:Y:S05]  /*4ec0*/  CALL.REL.NOINC `($__internal_15_$__cuda_sm20_dsqrt_rn_f64_mediumpath_v1) ;  /* 0x0000003c00bc7944 */ /* 0x001fea0003c00000 */
.L_x_787:
[----:B------:R-:W-:Y:S05]  /*4ed0*/  BSYNC.RECONVERGENT B0 ;  /* 0x0000000000007941 */ /* 0x000fea0003800200 */
.L_x_786:
        /* <DEDUP_REMOVED lines=14> */
.L_x_803:
        /* <DEDUP_REMOVED lines=8> */
[----:B0-----:R-:W-:Y:S05]  /*5040*/  CALL.REL.NOINC `($_Z14optimizeKernelIN4util14GoldsteinPriceILi2EEELi2ELj128EEvddPdPiS3_S3_iib$__internal_accurate_pow) ;  /* 0x0000004000187944 */ /* 0x001fea0003c00000 */
[----:B------:R-:W-:Y:S05]  /*5050*/  BSYNC.RECONVERGENT B1 ;  /* 0x0000000000017941 */ /* 0x000fea0003800200 */
.L_x_790:
        /* <DEDUP_REMOVED lines=17> */
.L_x_792:
[----:B------:R-:W-:Y:S05]  /*5170*/  BSYNC.RECONVERGENT B1 ;  /* 0x0000000000017941 */ /* 0x000fea0003800200 */
.L_x_791:
[----:B------:R-:W-:Y:S01]  /*5180*/  BSSY.RECONVERGENT B1, `(.L_x_793) ;  /* 0x0000005000017945 */ /* 0x000fe20003800200 */
[----:B------:R-:W-:Y:S02]  /*5190*/  FSEL R66, R8, RZ, P2 ;  /* 0x000000ff08427208 */ /* 0x000fe40001000000 */
[----:B------:R-:W-:Y:S02]  /*51a0*/  FSEL R67, R9, 1.875, P2 ;  /* 0x3ff0000009437808 */ /* 0x000fe40001000000 */
[----:B------:R-:W-:-:S07]  /*51b0*/  MOV R0, 0x51d0 ;  /* 0x000051d000007802 */ /* 0x000fce0000000f00 */
[----:B------:R-:W-:Y:S05]  /*51c0*/  CALL.REL.NOINC `($_Z14optimizeKernelIN4util14GoldsteinPriceILi2EEELi2ELj128EEvddPdPiS3_S3_iib$__internal_accurate_pow) ;  /* 0x0000003c00b87944 */ /* 0x000fea0003c00000 */
[----:B------:R-:W-:Y:S05]  /*51d0*/  BSYNC.RECONVERGENT B1 ;  /* 0x0000000000017941 */ /* 0x000fea0003800200 */
.L_x_793:
        /* <DEDUP_REMOVED lines=18> */
.L_x_795:
[----:B------:R-:W-:Y:S05]  /*5300*/  BSYNC.RECONVERGENT B1 ;  /* 0x0000000000017941 */ /* 0x000fea0003800200 */
.L_x_794:
        /* <DEDUP_REMOVED lines=11> */
[----:B------:R-:W-:Y:S05]  /*53c0*/  CALL.REL.NOINC `($_Z14optimizeKernelIN4util14GoldsteinPriceILi2EEELi2ELj128EEvddPdPiS3_S3_iib$__internal_accurate_pow) ;  /* 0x0000003c00387944 */ /* 0x000fea0003c00000 */
[----:B------:R-:W-:Y:S05]  /*53d0*/  BSYNC.RECONVERGENT B1 ;  /* 0x0000000000017941 */ /* 0x000fea0003800200 */
.L_x_796:
        /* <DEDUP_REMOVED lines=17> */
.L_x_798:
[----:B------:R-:W-:Y:S05]  /*54f0*/  BSYNC.RECONVERGENT B1 ;  /* 0x0000000000017941 */ /* 0x000fea0003800200 */
.L_x_797:
        /* <DEDUP_REMOVED lines=8> */
[----:B------:R-:W-:Y:S05]  /*5580*/  CALL.REL.NOINC `($_Z14optimizeKernelIN4util14GoldsteinPriceILi2EEELi2ELj128EEvddPdPiS3_S3_iib$__internal_accurate_pow) ;  /* 0x0000003800c87944 */ /* 0x000fea0003c00000 */
[----:B------:R-:W-:Y:S05]  /*5590*/  BSYNC.RECONVERGENT B1 ;  /* 0x0000000000017941 */ /* 0x000fea0003800200 */
.L_x_799:
        /* <DEDUP_REMOVED lines=22> */
.L_x_801:
[----:B------:R-:W-:Y:S05]  /*5700*/  BSYNC.RECONVERGENT B1 ;  /* 0x0000000000017941 */ /* 0x000fea0003800200 */
.L_x_800:
        /* <DEDUP_REMOVED lines=15> */
.L_x_802:
[----:B------:R-:W-:Y:S05]  /*5800*/  BSYNC.RECONVERGENT B0 ;  /* 0x0000000000007941 */ /* 0x000fea0003800200 */
.L_x_789:
        /* <DEDUP_REMOVED lines=15> */
.L_x_806:
[----:B------:R-:W-:Y:S02]  /*5900*/  IMAD.MOV.U32 R54, RZ, RZ, -0x2d0e5604 ;  /* 0xd2f1a9fcff367424 */ /* 0x000fe400078e00ff */
[----:B------:R-:W-:-:S07]  /*5910*/  IMAD.MOV.U32 R55, RZ, RZ, 0x3f50624d ;  /* 0x3f50624dff377424 */ /* 0x000fce00078e00ff */
.L_x_805:
[----:B------:R-:W-:Y:S05]  /*5920*/  BSYNC.RECONVERGENT B7 ;  /* 0x0000000000077941 */ /* 0x000fea0003800200 */
.L_x_804:
        /* <DEDUP_REMOVED lines=8> */
[----:B------:R-:W-:Y:S05]  /*59b0*/  CALL.REL.NOINC `($_Z14optimizeKernelIN4util14GoldsteinPriceILi2EEELi2ELj128EEvddPdPiS3_S3_iib$__internal_accurate_pow) ;  /* 0x0000003400bc7944 */ /* 0x000fea0003c00000 */
[----:B------:R-:W-:Y:S05]  /*59c0*/  BSYNC.RECONVERGENT B0 ;  /* 0x0000000000007941 */ /* 0x000fea0003800200 */
.L_x_807:
        /* <DEDUP_REMOVED lines=18> */
.L_x_809:
[----:B------:R-:W-:Y:S05]  /*5af0*/  BSYNC.RECONVERGENT B0 ;  /* 0x0000000000007941 */ /* 0x000fea0003800200 */
.L_x_808:
[----:B------:R-:W-:Y:S01]  /*5b00*/  BSSY.RECONVERGENT B0, `(.L_x_810) ;  /* 0x0000004000007945 */ /* 0x000fe20003800200 */
[----:B------:R-:W-:Y:S01]  /*5b10*/  IMAD.MOV.U32 R3, RZ, RZ, R11 ;  /* 0x000000ffff037224 */ /* 0x000fe200078e000b */
[----:B------:R-:W-:-:S07]  /*5b20*/  MOV R0, 0x5b40 ;  /* 0x00005b4000007802 */ /* 0x000fce0000000f00 */
[----:B------:R-:W-:Y:S05]  /*5b30*/  CALL.REL.NOINC `($_Z14optimizeKernelIN4util14GoldsteinPriceILi2EEELi2ELj128EEvddPdPiS3_S3_iib$__internal_accurate_pow) ;  /* 0x00000034005c7944 */ /* 0x000fea0003c00000 */
[----:B------:R-:W-:Y:S05]  /*5b40*/  BSYNC.RECONVERGENT B0 ;  /* 0x0000000000007941 */ /* 0x000fea0003800200 */
.L_x_810:
        /* <DEDUP_REMOVED lines=15> */
.L_x_812:
[----:B------:R-:W-:Y:S05]  /*5c40*/  BSYNC.RECONVERGENT B0 ;  /* 0x0000000000007941 */ /* 0x000fea0003800200 */
.L_x_811:
        /* <DEDUP_REMOVED lines=10> */
[----:B------:R-:W-:Y:S05]  /*5cf0*/  CALL.REL.NOINC `($_Z14optimizeKernelIN4util14GoldsteinPriceILi2EEELi2ELj128EEvddPdPiS3_S3_iib$__internal_accurate_pow) ;  /* 0x0000003000ec7944 */ /* 0x000fea0003c00000 */
[----:B------:R-:W-:Y:S05]  /*5d00*/  BSYNC.RECONVERGENT B0 ;  /* 0x0000000000007941 */ /* 0x000fea0003800200 */
.L_x_813:
        /* <DEDUP_REMOVED lines=17> */
.L_x_815:
[----:B------:R-:W-:Y:S05]  /*5e20*/  BSYNC.RECONVERGENT B0 ;  /* 0x0000000000007941 */ /* 0x000fea0003800200 */
.L_x_814:
        /* <DEDUP_REMOVED lines=13> */
.L_x_816:
        /* <DEDUP_REMOVED lines=42> */
.L_x_818:
[----:B------:R-:W-:Y:S05]  /*61a0*/  BSYNC.RECONVERGENT B0 ;  /* 0x0000000000007941 */ /* 0x000fea0003800200 */
.L_x_817:
        /* <DEDUP_REMOVED lines=473> */
[----:B------:R-:W-:Y:S05]  /*7f40*/  CALL.REL.NOINC `($__internal_14_$__cuda_sm20_dblrcp_rn_slowpath_v3) ;  /* 0x0000000800f07944 */ /* 0x000fea0003c00000 */
.L_x_822:
[----:B------:R-:W-:Y:S05]  /*7f50*/  BSYNC.RECONVERGENT B1 ;  /* 0x0000000000017941 */ /* 0x000fea0003800200 */
.L_x_821:
        /* <DEDUP_REMOVED lines=35> */
.L_x_820:
[----:B------:R-:W-:Y:S05]  /*8190*/  BSYNC.RECONVERGENT B0 ;  /* 0x0000000000007941 */ /* 0x000fea0003800200 */
.L_x_819:
        /* <DEDUP_REMOVED lines=22> */
.L_x_823:
[----:B------:R-:W1:Y:S01]  /*8300*/  LDCU UR4, c[0x0][0x3b4] ;  /* 0x00007680ff0477ac */ /* 0x000e620008000800 */
[----:B------:R-:W-:-:S05]  /*8310*/  VIADD R18, R18, 0x1 ;  /* 0x0000000112127836 */ /* 0x000fca0000000000 */
[----:B-1----:R-:W-:-:S13]  /*8320*/  ISETP.NE.AND P0, PT, R18, UR4, PT ;  /* 0x0000000412007c0c */ /* 0x002fda000bf05270 */
[----:B------:R-:W-:Y:S05]  /*8330*/  @P0 BRA `(.L_x_824) ;  /* 0xffffffc800900947 */ /* 0x000fea000383ffff */
.L_x_788:
[----:B------:R-:W-:Y:S05]  /*8340*/  BSYNC.RECONVERGENT B6 ;  /* 0x0000000000067941 */ /* 0x000fea0003800200 */
.L_x_785:
[----:B0-----:R-:W-:Y:S01]  /*8350*/  DADD R4, R30, R28 ;  /* 0x000000001e047229 */ /* 0x001fe2000000001c */
[----:B------:R-:W-:Y:S01]  /*8360*/  BSSY.RECONVERGENT B0, `(.L_x_825) ;  /* 0x0000006000007945 */ /* 0x000fe20003800200 */
[----:B------:R-:W-:-:S06]  /*8370*/  MOV R0, 0x83c0 ;  /* 0x000083c000007802 */ /* 0x000fcc0000000f00 */
[----:B------:R-:W-:-:S08]  /*8380*/  DADD R4, R4, 1 ;  /* 0x3ff0000004047429 */ /* 0x000fd00000000000 */
[----:B------:R-:W-:-:S10]  /*8390*/  DADD R2, -RZ, |R4| ;  /* 0x00000000ff027229 */ /* 0x000fd40000000504 */
[----:B------:R-:W-:-:S07]  /*83a0*/  IMAD.MOV.U32 R10, RZ, RZ, R2 ;  /* 0x000000ffff0a7224 */ /* 0x000fce00078e0002 */
[----:B------:R-:W-:Y:S05]  /*83b0*/  CALL.REL.NOINC `($_Z14optimizeKernelIN4util14GoldsteinPriceILi2EEELi2ELj128EEvddPdPiS3_S3_iib$__internal_accurate_pow) ;  /* 0x0000000c003c7944 */ /* 0x000fea0003c00000 */
[----:B------:R-:W-:Y:S05]  /*83c0*/  BSYNC.RECONVERGENT B0 ;  /* 0x0000000000007941 */ /* 0x000fea0003800200 */
.L_x_825:
        /* <DEDUP_REMOVED lines=16> */
.L_x_827:
[----:B------:R-:W-:Y:S05]  /*84d0*/  BSYNC.RECONVERGENT B0 ;  /* 0x0000000000007941 */ /* 0x000fea0003800200 */
.L_x_826:
[----:B------:R-:W-:Y:S01]  /*84e0*/  BSSY.RECONVERGENT B0, `(.L_x_828) ;  /* 0x0000005000007945 */ /* 0x000fe20003800200 */
[----:B------:R-:W-:Y:S02]  /*84f0*/  FSEL R24, R8, RZ, P2 ;  /* 0x000000ff08187208 */ /* 0x000fe40001000000 */
[----:B------:R-:W-:Y:S02]  /*8500*/  FSEL R25, R9, 1.875, P2 ;  /* 0x3ff0000009197808 */ /* 0x000fe40001000000 */
[----:B------:R-:W-:-:S07]  /*8510*/  MOV R0, 0x8530 ;  /* 0x0000853000007802 */ /* 0x000fce0000000f00 */
[----:B------:R-:W-:Y:S05]  /*8520*/  CALL.REL.NOINC `($_Z14optimizeKernelIN4util14GoldsteinPriceILi2EEELi2ELj128EEvddPdPiS3_S3_iib$__internal_accurate_pow) ;  /* 0x0000000800e07944 */ /* 0x000fea0003c00000 */
[----:B------:R-:W-:Y:S05]  /*8530*/  BSYNC.RECONVERGENT B0 ;  /* 0x0000000000007941 */ /* 0x000fea0003800200 */
.L_x_828:
        /* <DEDUP_REMOVED lines=17> */
.L_x_830:
[----:B------:R-:W-:Y:S05]  /*8650*/  BSYNC.RECONVERGENT B0 ;  /* 0x0000000000007941 */ /* 0x000fea0003800200 */
.L_x_829:
        /* <DEDUP_REMOVED lines=10> */
[----:B------:R-:W-:Y:S05]  /*8700*/  CALL.REL.NOINC `($_Z14optimizeKernelIN4util14GoldsteinPriceILi2EEELi2ELj128EEvddPdPiS3_S3_iib$__internal_accurate_pow) ;  /* 0x0000000800687944 */ /* 0x000fea0003c00000 */
[----:B------:R-:W-:Y:S05]  /*8710*/  BSYNC.RECONVERGENT B0 ;  /* 0x0000000000007941 */ /* 0x000fea0003800200 */
.L_x_831:
        /* <DEDUP_REMOVED lines=16> */
.L_x_833:
[----:B------:R-:W-:Y:S05]  /*8820*/  BSYNC.RECONVERGENT B0 ;  /* 0x0000000000007941 */ /* 0x000fea0003800200 */
.L_x_832:
        /* <DEDUP_REMOVED lines=10> */
.L_x_834:
        /* <DEDUP_REMOVED lines=23> */
.L_x_836:
[----:B------:R-:W-:Y:S05]  /*8a40*/  BSYNC.RECONVERGENT B0 ;  /* 0x0000000000007941 */ /* 0x000fea0003800200 */
.L_x_835:
        /* <DEDUP_REMOVED lines=12> */
        .weak           $__internal_14_$__cuda_sm20_dblrcp_rn_slowpath_v3
        .type           $__internal_14_$__cuda_sm20_dblrcp_rn_slowpath_v3,@function
        .size           $__internal_14_$__cuda_sm20_dblrcp_rn_slowpath_v3,($__internal_15_$__cuda_sm20_dsqrt_rn_f64_mediumpath_v1 - $__internal_14_$__cuda_sm20_dblrcp_rn_slowpath_v3)
$__internal_14_$__cuda_sm20_dblrcp_rn_slowpath_v3:
        /* <DEDUP_REMOVED lines=25> */
.L_x_840:
        /* <DEDUP_REMOVED lines=10> */
.L_x_838:
[----:B------:R-:W-:Y:S02]  /*8d40*/  LOP3.LUT R7, R49, 0x80000, RZ, 0xfc, !PT ;  /* 0x0008000031077812 */ /* 0x000fe400078efcff */
[----:B------:R-:W-:-:S07]  /*8d50*/  MOV R6, R48 ;  /* 0x0000003000067202 */ /* 0x000fce0000000f00 */
.L_x_839:
[----:B------:R-:W-:Y:S05]  /*8d60*/  BSYNC.RECONVERGENT B2 ;  /* 0x0000000000027941 */ /* 0x000fea0003800200 */
.L_x_837:
[----:B------:R-:W-:Y:S02]  /*8d70*/  IMAD.MOV.U32 R46, RZ, RZ, R6 ;  /* 0x000000ffff2e7224 */ /* 0x000fe400078e0006 */
[----:B------:R-:W-:Y:S02]  /*8d80*/  IMAD.MOV.U32 R47, RZ, RZ, R7 ;  /* 0x000000ffff2f7224 */ /* 0x000fe400078e0007 */
[----:B------:R-:W-:Y:S02]  /*8d90*/  IMAD.MOV.U32 R6, RZ, RZ, R0 ;  /* 0x000000ffff067224 */ /* 0x000fe400078e0000 */
[----:B------:R-:W-:-:S04]  /*8da0*/  IMAD.MOV.U32 R7, RZ, RZ, 0x0 ;  /* 0x00000000ff077424 */ /* 0x000fc800078e00ff */
[----:B------:R-:W-:Y:S05]  /*8db0*/  RET.REL.NODEC R6 `(_Z14optimizeKernelIN4util14GoldsteinPriceILi2EEELi2ELj128EEvddPdPiS3_S3_iib) ;  /* 0xffffff7006907950 */ /* 0x000fea0003c3ffff */
        .weak           $__internal_15_$__cuda_sm20_dsqrt_rn_f64_mediumpath_v1
        .type           $__internal_15_$__cuda_sm20_dsqrt_rn_f64_mediumpath_v1,@function
        .size           $__internal_15_$__cuda_sm20_dsqrt_rn_f64_mediumpath_v1,($_Z14optimizeKernelIN4util14GoldsteinPriceILi2EEELi2ELj128EEvddPdPiS3_S3_iib$__internal_accurate_pow - $__internal_15_$__cuda_sm20_dsqrt_rn_f64_mediumpath_v1)
$__internal_15_$__cuda_sm20_dsqrt_rn_f64_mediumpath_v1:
        /* <DEDUP_REMOVED lines=16> */
.L_x_842:
        /* <DEDUP_REMOVED lines=24> */
.L_x_844:
[----:B------:R-:W-:-:S11]  /*9040*/  DADD R4, R6, R6 ;  /* 0x0000000006047229 */ /* 0x000fd60000000006 */
.L_x_843:
[----:B------:R-:W-:Y:S05]  /*9050*/  BSYNC.RECONVERGENT B1 ;  /* 0x0000000000017941 */ /* 0x000fea0003800200 */
.L_x_841:
[----:B------:R-:W-:Y:S02]  /*9060*/  IMAD.MOV.U32 R6, RZ, RZ, R4 ;  /* 0x000000ffff067224 */ /* 0x000fe400078e0004 */
[----:B------:R-:W-:Y:S01]  /*9070*/  IMAD.MOV.U32 R7, RZ, RZ, R5 ;  /* 0x000000ffff077224 */ /* 0x000fe200078e0005 */
[----:B------:R-:W-:Y:S01]  /*9080*/  MOV R5, 0x0 ;  /* 0x0000000000057802 */ /* 0x000fe20000000f00 */
[----:B------:R-:W-:-:S04]  /*9090*/  IMAD.MOV.U32 R4, RZ, RZ, R0 ;  /* 0x000000ffff047224 */ /* 0x000fc800078e0000 */
[----:B------:R-:W-:Y:S05]  /*90a0*/  RET.REL.NODEC R4 `(_Z14optimizeKernelIN4util14GoldsteinPriceILi2EEELi2ELj128EEvddPdPiS3_S3_iib) ;  /* 0xffffff6c04d47950 */ /* 0x000fea0003c3ffff */
        .type           $_Z14optimizeKernelIN4util14GoldsteinPriceILi2EEELi2ELj128EEvddPdPiS3_S3_iib$__internal_accurate_pow,@function
        .size           $_Z14optimizeKernelIN4util14GoldsteinPriceILi2EEELi2ELj128EEvddPdPiS3_S3_iib$__internal_accurate_pow,(.L_x_1711 - $_Z14optimizeKernelIN4util14GoldsteinPriceILi2EEELi2ELj128EEvddPdPiS3_S3_iib$__internal_accurate_pow)
$_Z14optimizeKernelIN4util14GoldsteinPriceILi2EEELi2ELj128EEvddPdPiS3_S3_iib$__internal_accurate_pow:
        /* <DEDUP_REMOVED lines=163> */
.L_x_845:
[----:B------:R-:W-:Y:S01]  /*9ae0*/  DFMA R12, R12, R14, R14 ;  /* 0x0000000e0c0c722b */ /* 0x000fe2000000000e */
[----:B------:R-:W-:Y:S01]  /*9af0*/  IMAD.MOV.U32 R10, RZ, RZ, R0 ;  /* 0x000000ffff0a7224 */ /* 0x000fe200078e0000 */
[----:B------:R-:W-:Y:S01]  /*9b00*/  DSETP.NEU.AND P0, PT, |R14|, +INF , PT ;  /* 0x7ff000000e00742a */ /* 0x000fe20003f0d200 */
[----:B------:R-:W-:-:S07]  /*9b10*/  IMAD.MOV.U32 R11, RZ, RZ, 0x0 ;  /* 0x00000000ff0b7424 */ /* 0x000fce00078e00ff */
[----:B------:R-:W-:Y:S02]  /*9b20*/  FSEL R8, R14, R12, !P0 ;  /* 0x0000000c0e087208 */ /* 0x000fe40004000000 */
[----:B------:R-:W-:Y:S01]  /*9b30*/  FSEL R9, R15, R13, !P0 ;  /* 0x0000000d0f097208 */ /* 0x000fe20004000000 */
[----:B------:R-:W-:Y:S06]  /*9b40*/  RET.REL.NODEC R10 `(_Z14optimizeKernelIN4util14GoldsteinPriceILi2EEELi2ELj128EEvddPdPiS3_S3_iib) ;  /* 0xffffff640a2c7950 */ /* 0x000fec0003c3ffff */
.L_x_846:
        /* <DEDUP_REMOVED lines=11> */
.L_x_1711:


//--------------------- .text._Z14optimizeKernelIN4util6AckleyILi2EEELi2ELj256EEvddPdPiS3_S3_iib --------------------------
	.section	.text._Z14optimizeKernelIN4util6AckleyILi2EEELi2ELj256EEvddPdPiS3_S3_iib,"ax",@progbits
	.align	128
        .global         _Z14optimizeKernelIN4util6AckleyILi2EEELi2ELj256EEvddPdPiS3_S3_iib
        .type           _Z14optimizeKernelIN4util6AckleyILi2EEELi2ELj256EEvddPdPiS3_S3_iib,@function
        .size           _Z14optimizeKernelIN4util6AckleyILi2EEELi2ELj256EEvddPdPiS3_S3_iib,(.L_x_1716 - _Z14optimizeKernelIN4util6AckleyILi2EEELi2ELj256EEvddPdPiS3_S3_iib)
        .other          _Z14optimizeKernelIN4util6AckleyILi2EEELi2ELj256EEvddPdPiS3_S3_iib,@"STO_CUDA_ENTRY STV_DEFAULT"
_Z14optimizeKernelIN4util6AckleyILi2EEELi2ELj256EEvddPdPiS3_S3_iib:
.text._Z14optimizeKernelIN4util6AckleyILi2EEELi2ELj256EEvddPdPiS3_S3_iib:
        /* <DEDUP_REMOVED lines=14> */
[----:B------:R-:W-:Y:S01]  /*00e0*/  IMAD.SHL.U32 R23, R22, 0x2, RZ ;  /* 0x0000000216177824 */ /* 0x000fe200078e00ff */
[----:B------:R-:W-:Y:S01]  /*00f0*/  SHF.R.S32.HI R19, RZ, 0x1f, R22 ;  /* 0x0000001fff137819 */ /* 0x000fe20000011416 */
[----:B------:R-:W-:Y:S01]  /*0100*/  IMAD.MOV.U32 R0, RZ, RZ, RZ ;  /* 0x000000ffff007224 */ /* 0x000fe200078e00ff */
[----:B------:R-:W1:Y:S01]  /*0110*/  LDCU.64 UR36, c[0x0][0x358] ;  /* 0x00006b00ff2477ac */ /* 0x000e620008000a00 */
[----:B------:R-:W-:Y:S02]  /*0120*/  VIADD R3, R1, 0x30 ;  /* 0x0000003001037836 */ /* 0x000fe40000000000 */
[----:B------:R-:W-:Y:S01]  /*0130*/  VIADD R15, R23, 0x87 ;  /* 0x00000087170f7836 */ /* 0x000fe20000000000 */
[----:B------:R-:W0:Y:S01]  /*0140*/  LDC.64 R10, c[0x0][0x388] ;  /* 0x0000e200ff0a7b82 */ /* 0x000e220000000a00 */
[----:B------:R-:W-:Y:S01]  /*0150*/  UPLOP3.LUT UP0, UPT, UPT, UPT, UPT, 0x80, 0x8 ;  /* 0x000000000008789c */ /* 0x000fe20003f0f070 */
[----:B01----:R-:W-:-:S11]  /*0160*/  DADD R10, R10, -R4 ;  /* 0x000000000a0a7229 */ /* 0x003fd60000000804 */
.L_x_858:
        /* <DEDUP_REMOVED lines=18> */
.L_x_857:
        /* <DEDUP_REMOVED lines=11> */
.L_x_852:
[----:B------:R-:W-:-:S06]  /*0340*/  IMAD R25, R24, 0x4, R1 ;  /* 0x0000000418197824 */ /* 0x000fcc00078e0201 */
[----:B------:R-:W5:Y:S01]  /*0350*/  LDL R25, [R25+0x4] ;  /* 0x0000040019197983 */ /* 0x000f620000100800 */
[----:B------:R-:W-:Y:S01]  /*0360*/  IMAD.SHL.U32 R26, R24, 0x20, RZ ;  /* 0x00000020181a7824 */ /* 0x000fe200078e00ff */
[----:B------:R-:W-:-:S06]  /*0370*/  UMOV UR4, URZ ;  /* 0x000000ff00047c82 */ /* 0x000fcc0008000000 */
.L_x_851:
        /* <DEDUP_REMOVED lines=190> */
.L_x_854:
[----:B------:R-:W-:-:S06]  /*0f60*/  IMAD R25, R24, 0x4, R1 ;  /* 0x0000000418197824 */ /* 0x000fcc00078e0201 */
[----:B------:R-:W5:Y:S01]  /*0f70*/  LDL R25, [R25+0x4] ;  /* 0x0000040019197983 */ /* 0x000f620000100800 */
[----:B------:R-:W-:Y:S01]  /*0f80*/  SHF.L.U32 R26, R24, 0x5, RZ ;  /* 0x00000005181a7819 */ /* 0x000fe200000006ff */
[----:B------:R-:W-:-:S06]  /*0f90*/  UMOV UR4, URZ ;  /* 0x000000ff00047c82 */ /* 0x000fcc0008000000 */
.L_x_853:
        /* <DEDUP_REMOVED lines=190> */
.L_x_856:
[----:B------:R-:W-:-:S06]  /*1b80*/  IMAD R25, R24, 0x4, R1 ;  /* 0x0000000418197824 */ /* 0x000fcc00078e0201 */
[----:B------:R-:W5:Y:S01]  /*1b90*/  LDL R25, [R25+0x4] ;  /* 0x0000040019197983 */ /* 0x000f620000100800 */
[----:B------:R-:W-:Y:S01]  /*1ba0*/  IMAD.SHL.U32 R26, R24, 0x20, RZ ;  /* 0x00000020181a7824 */ /* 0x000fe200078e00ff */
[----:B------:R-:W-:-:S06]  /*1bb0*/  UMOV UR4, URZ ;  /* 0x000000ff00047c82 */ /* 0x000fcc0008000000 */
.L_x_855:
        /* <DEDUP_REMOVED lines=179> */
.L_x_850:
[----:B------:R-:W-:Y:S05]  /*26f0*/  BSYNC.RECONVERGENT B1 ;  /* 0x0000000000017941 */ /* 0x000fea0003800200 */
.L_x_849:
[----:B------:R-:W-:Y:S01]  /*2700*/  ISETP.GT.U32.AND P0, PT, R20, 0x3, PT ;  /* 0x000000031400780c */ /* 0x000fe20003f04070 */
[----:B------:R-:W-:Y:S01]  /*2710*/  VIADD R4, R4, 0x1 ;  /* 0x0000000104047836 */ /* 0x000fe20000000000 */
[--C-:B------:R-:W-:Y:S02]  /*2720*/  SHF.R.U64 R20, R20, 0x2, R21.reuse ;  /* 0x0000000214147819 */ /* 0x100fe40000001215 */
[----:B------:R-:W-:Y:S02]  /*2730*/  ISETP.GT.U32.AND.EX P0, PT, R21, RZ, PT, P0 ;  /* 0x000000ff1500720c */ /* 0x000fe40003f04100 */
[----:B------:R-:W-:-:S11]  /*2740*/  SHF.R.U32.HI R21, RZ, 0x2, R21 ;  /* 0x00000002ff157819 */ /* 0x000fd60000011615 */
[----:B------:R-:W-:Y:S05]  /*2750*/  @P0 BRA `(.L_x_857) ;  /* 0xffffffd800cc0947 */ /* 0x000fea000383ffff */
.L_x_848:
[----:B------:R-:W-:Y:S05]  /*2760*/  BSYNC.RECONVERGENT B0 ;  /* 0x0000000000007941 */ /* 0x000fea0003800200 */
.L_x_847:
[----:B0-----:R-:W-:Y:S01]  /*2770*/  SHF.R.U32.HI R4, RZ, 0x2, R5 ;  /* 0x00000002ff047819 */ /* 0x001fe20000011605 */
[----:B------:R-:W0:Y:S01]  /*2780*/  LDCU.64 UR4, c[0x0][0x380] ;  /* 0x00007000ff0477ac */ /* 0x000e220008000a00 */
[----:B------:R-:W-:Y:S01]  /*2790*/  SHF.R.U32.HI R13, RZ, 0x2, R6 ;  /* 0x00000002ff0d7819 */ /* 0x000fe20000011606 */
[----:B-12---:R-:W-:Y:S01]  /*27a0*/  IMAD.MOV.U32 R8, RZ, RZ, 0x0 ;  /* 0x00000000ff087424 */ /* 0x006fe200078e00ff */
[----:B------:R-:W-:Y:S01]  /*27b0*/  LOP3.LUT R4, R4, R5, RZ, 0x3c, !PT ;  /* 0x0000000504047212 */ /* 0x000fe200078e3cff */
[----:B------:R-:W-:Y:S01]  /*27c0*/  UPLOP3.LUT UP0, UPT, UPT, UPT, UPT, 0x40, 0x4 ;  /* 0x000000000004789c */ /* 0x000fe20003f0e870 */
[----:B------:R-:W-:Y:S02]  /*27d0*/  SHF.L.U32 R5, R9, 0x4, RZ ;  /* 0x0000000409057819 */ /* 0x000fe400000006ff */
[----:B------:R-:W-:Y:S01]  /*27e0*/  LOP3.LUT R13, R13, R6, RZ, 0x3c, !PT ;  /* 0x000000060d0d7212 */ /* 0x000fe200078e3cff */
        /* <DEDUP_REMOVED lines=20> */
[----:B------:R-:W2:Y:S01]  /*2930*/  LDL.64 R44, [R1+0x30] ;  /* 0x00003000012c7983 */ /* 0x000ea20000100a00 */
[----:B------:R-:W-:Y:S01]  /*2940*/  UMOV UR4, 0x54442d18 ;  /* 0x54442d1800047882 */ /* 0x000fe20000000000 */
[----:B------:R-:W-:Y:S01]  /*2950*/  UMOV UR5, 0x401921fb ;  /* 0x401921fb00057882 */ /* 0x000fe20000000000 */
[----:B------:R-:W-:Y:S01]  /*2960*/  BSSY.RECONVERGENT B2, `(.L_x_859) ;  /* 0x000001e000027945 */ /* 0x000fe20003800200 */
[----:B--2---:R-:W-:-:S08]  /*2970*/  DMUL R28, R44, UR4 ;  /* 0x000000042c1c7c28 */ /* 0x004fd00008000000 */
[----:B------:R-:W-:-:S14]  /*2980*/  DSETP.NEU.AND P0, PT, |R28|, +INF , PT ;  /* 0x7ff000001c00742a */ /* 0x000fdc0003f0d200 */
[----:B0-----:R-:W-:Y:S01]  /*2990*/  @!P0 DMUL R8, RZ, R28 ;  /* 0x0000001cff088228 */ /* 0x001fe20000000000 */
[----:B------:R-:W-:Y:S01]  /*29a0*/  @!P0 IMAD.MOV.U32 R0, RZ, RZ, 0x1 ;  /* 0x00000001ff008424 */ /* 0x000fe200078e00ff */
[----:B------:R-:W-:Y:S09]  /*29b0*/  @!P0 BRA `(.L_x_860) ;  /* 0x0000000000608947 */ /* 0x000ff20003800000 */
[----:B------:R-:W-:Y:S01]  /*29c0*/  UMOV UR4, 0x6dc9c883 ;  /* 0x6dc9c88300047882 */ /* 0x000fe20000000000 */
[----:B------:R-:W-:Y:S01]  /*29d0*/  UMOV UR5, 0x3fe45f30 ;  /* 0x3fe45f3000057882 */ /* 0x000fe20000000000 */
[C---:B------:R-:W-:Y:S01]  /*29e0*/  DSETP.GE.AND P0, PT, |R28|.reuse, 2.14748364800000000000e+09, PT ;  /* 0x41e000001c00742a */ /* 0x040fe20003f06200 */
[----:B------:R-:W-:Y:S01]  /*29f0*/  BSSY.RECONVERGENT B3, `(.L_x_861) ;  /* 0x0000013000037945 */ /* 0x000fe20003800200 */
        /* <DEDUP_REMOVED lines=16> */
[----:B------:R-:W-:Y:S05]  /*2b00*/  CALL.REL.NOINC `($_Z14optimizeKernelIN4util6AckleyILi2EEELi2ELj256EEvddPdPiS3_S3_iib$__internal_trig_reduction_slowpathd) ;  /* 0x000000e000fc7944 */ /* 0x000fea0003c00000 */
[----:B------:R-:W-:-:S07]  /*2b10*/  IMAD.MOV.U32 R0, RZ, RZ, R6 ;  /* 0x000000ffff007224 */ /* 0x000fce00078e0006 */
.L_x_862:
[----:B------:R-:W-:Y:S05]  /*2b20*/  BSYNC.RECONVERGENT B3 ;  /* 0x0000000000037941 */ /* 0x000fea0003800200 */
.L_x_861:
[----:B------:R-:W-:-:S07]  /*2b30*/  VIADD R0, R0, 0x1 ;  /* 0x0000000100007836 */ /* 0x000fce0000000000 */
.L_x_860:
[----:B------:R-:W-:Y:S05]  /*2b40*/  BSYNC.RECONVERGENT B2 ;  /* 0x0000000000027941 */ /* 0x000fea0003800200 */
.L_x_859:
[----:B------:R-:W0:Y:S01]  /*2b50*/  LDCU.64 UR4, c[0x4][0x1a0] ;  /* 0x01003400ff0477ac */ /* 0x000e220008000a00 */
[----:B------:R-:W-:Y:S01]  /*2b60*/  SHF.L.U32 R3, R0, 0x6, RZ ;  /* 0x0000000600037819 */ /* 0x000fe200000006ff */
[----:B------:R-:W2:Y:S03]  /*2b70*/  LDL.64 R42, [R1+0x38] ;  /* 0x00003800012a7983 */ /* 0x000ea60000100a00 */
[----:B------:R-:W-:-:S04]  /*2b80*/  LOP3.LUT R3, R3, 0x40, RZ, 0xc0, !PT ;  /* 0x0000004003037812 */ /* 0x000fc800078ec0ff */
[----:B0-----:R-:W-:-:S05]  /*2b90*/  IADD3 R10, P0, PT, R3, UR4, RZ ;  /* 0x00000004030a7c10 */ /* 0x001fca000ff1e0ff */
[----:B------:R-:W-:-:S05]  /*2ba0*/  IMAD.X R11, RZ, RZ, UR5, P0 ;  /* 0x00000005ff0b7e24 */ /* 0x000fca00080e06ff */
[----:B------:R-:W3:Y:S04]  /*2bb0*/  LDG.E.128.CONSTANT R32, desc[UR36][R10.64] ;  /* 0x000000240a207981 */ /* 0x000ee8000c1e9d00 */
[----:B------:R-:W4:Y:S04]  /*2bc0*/  LDG.E.128.CONSTANT R24, desc[UR36][R10.64+0x10] ;  /* 0x000010240a187981 */ /* 0x000f28000c1e9d00 */
[----:B------:R-:W5:Y:S01]  /*2bd0*/  LDG.E.128.CONSTANT R12, desc[UR36][R10.64+0x20] ;  /* 0x000020240a0c7981 */ /* 0x000f62000c1e9d00 */
[----:B------:R-:W-:Y:S01]  /*2be0*/  LOP3.LUT R3, R0, 0x1, RZ, 0xc0, !PT ;  /* 0x0000000100037812 */ /* 0x000fe200078ec0ff */
[----:B------:R-:W-:-:S03]  /*2bf0*/  IMAD.MOV.U32 R6, RZ, RZ, 0x20fd8164 ;  /* 0x20fd8164ff067424 */ /* 0x000fc600078e00ff */
[----:B------:R-:W-:Y:S01]  /*2c00*/  ISETP.NE.U32.AND P0, PT, R3, 0x1, PT ;  /* 0x000000010300780c */ /* 0x000fe20003f05070 */
[----:B------:R-:W-:Y:S01]  /*2c10*/  IMAD.MOV.U32 R3, RZ, RZ, 0x3da8ff83 ;  /* 0x3da8ff83ff037424 */ /* 0x000fe200078e00ff */
[----:B------:R-:W-:Y:S02]  /*2c20*/  DMUL R4, R8, R8 ;  /* 0x0000000808047228 */ /* 0x000fe40000000000 */
[----:B------:R-:W-:Y:S02]  /*2c30*/  FSEL R6, R6, -8.06006814911005101289e+34, !P0 ;  /* 0xf9785eba06067808 */ /* 0x000fe40004000000 */
[----:B------:R-:W-:Y:S01]  /*2c40*/  FSEL R7, -R3, 0.11223486810922622681, !P0 ;  /* 0x3de5db6503077808 */ /* 0x000fe20004000100 */
[----:B------:R-:W-:Y:S01]  /*2c50*/  UMOV UR4, 0x54442d18 ;  /* 0x54442d1800047882 */ /* 0x000fe20000000000 */
[----:B------:R-:W-:Y:S01]  /*2c60*/  UMOV UR5, 0x401921fb ;  /* 0x401921fb00057882 */ /* 0x000fe20000000000 */
[----:B------:R-:W-:Y:S03]  /*2c70*/  BSSY.RECONVERGENT B2, `(.L_x_863) ;  /* 0x0000031000027945 */ /* 0x000fe60003800200 */
[----:B---3--:R-:W-:-:S08]  /*2c80*/  DFMA R6, R4, R6, R32 ;  /* 0x000000060406722b */ /* 0x008fd00000000020 */
[----:B------:R-:W-:-:S08]  /*2c90*/  DFMA R6, R4, R6, R34 ;  /* 0x000000060406722b */ /* 0x000fd00000000022 */
[----:B----4-:R-:W-:-:S08]  /*2ca0*/  DFMA R6, R4, R6, R24 ;  /* 0x000000060406722b */ /* 0x010fd00000000018 */
[----:B------:R-:W-:-:S08]  /*2cb0*/  DFMA R6, R4, R6, R26 ;  /* 0x000000060406722b */ /* 0x000fd0000000001a */
[----:B-----5:R-:W-:-:S08]  /*2cc0*/  DFMA R6, R4, R6, R12 ;  /* 0x000000060406722b */ /* 0x020fd0000000000c */
[----:B------:R-:W-:Y:S02]  /*2cd0*/  DFMA R6, R4, R6, R14 ;  /* 0x000000060406722b */ /* 0x000fe4000000000e */
[----:B--2---:R-:W-:-:S06]  /*2ce0*/  DMUL R30, R42, UR4 ;  /* 0x000000042a1e7c28 */ /* 0x004fcc0008000000 */
[----:B------:R-:W-:Y:S02]  /*2cf0*/  DFMA R8, R6, R8, R8 ;  /* 0x000000080608722b */ /* 0x000fe40000000008 */
[----:B------:R-:W-:Y:S02]  /*2d00*/  DFMA R4, R4, R6, 1 ;  /* 0x3ff000000404742b */ /* 0x000fe40000000006 */
[----:B------:R-:W-:Y:S02]  /*2d10*/  DSETP.NEU.AND P1, PT, |R30|, +INF , PT ;  /* 0x7ff000001e00742a */ /* 0x000fe40003f2d200 */
[----:B------:R-:W-:-:S06]  /*2d20*/  DMUL R16, R42, R42 ;  /* 0x0000002a2a107228 */ /* 0x000fcc0000000000 */
[----:B------:R-:W-:Y:S02]  /*2d30*/  FSEL R4, R4, R8, !P0 ;  /* 0x0000000804047208 */ /* 0x000fe40004000000 */
[----:B------:R-:W-:-:S06]  /*2d40*/  FSEL R5, R5, R9, !P0 ;  /* 0x0000000905057208 */ /* 0x000fcc0004000000 */
[----:B------:R-:W-:Y:S01]  /*2d50*/  DADD R6, -RZ, -R4 ;  /* 0x00000000ff067229 */ /* 0x000fe20000000904 */
[----:B------:R-:W-:Y:S01]  /*2d60*/  LOP3.LUT P0, RZ, R0, 0x2, RZ, 0xc0, !PT ;  /* 0x0000000200ff7812 */ /* 0x000fe2000780c0ff */
[----:B------:R-:W-:-:S08]  /*2d70*/  DFMA R16, R44, R44, R16 ;  /* 0x0000002c2c10722b */ /* 0x000fd00000000010 */
[----:B------:R-:W-:Y:S02]  /*2d80*/  FSEL R20, R4, R6, !P0 ;  /* 0x0000000604147208 */ /* 0x000fe40004000000 */
[----:B------:R-:W-:Y:S01]  /*2d90*/  FSEL R21, R5, R7, !P0 ;  /* 0x0000000705157208 */ /* 0x000fe20004000000 */
[----:B------:R-:W-:Y:S06]  /*2da0*/  @!P1 BRA `(.L_x_864) ;  /* 0x00000000006c9947 */ /* 0x000fec0003800000 */
        /* <DEDUP_REMOVED lines=21> */
[----:B------:R-:W-:Y:S02]  /*2f00*/  IMAD.MOV.U32 R0, RZ, RZ, R6 ;  /* 0x000000ffff007224 */ /* 0x000fe400078e0006 */
[----:B------:R-:W-:Y:S02]  /*2f10*/  IMAD.MOV.U32 R24, RZ, RZ, R8 ;  /* 0x000000ffff187224 */ /* 0x000fe400078e0008 */
[----:B------:R-:W-:-:S07]  /*2f20*/  IMAD.MOV.U32 R25, RZ, RZ, R9 ;  /* 0x000000ffff197224 */ /* 0x000fce00078e0009 */
.L_x_866:
[----:B------:R-:W-:Y:S05]  /*2f30*/  BSYNC.RECONVERGENT B3 ;  /* 0x0000000000037941 */ /* 0x000fea0003800200 */
.L_x_865:
[----:B------:R-:W-:Y:S01]  /*2f40*/  VIADD R0, R0, 0x1 ;  /* 0x0000000100007836 */ /* 0x000fe20000000000 */
[----:B------:R-:W-:Y:S06]  /*2f50*/  BRA `(.L_x_867) ;  /* 0x0000000000087947 */ /* 0x000fec0003800000 */
.L_x_864:
[----:B------:R-:W-:Y:S01]  /*2f60*/  DMUL R24, RZ, R30 ;  /* 0x0000001eff187228 */ /* 0x000fe20000000000 */
[----:B------:R-:W-:-:S10]  /*2f70*/  IMAD.MOV.U32 R0, RZ, RZ, 0x1 ;  /* 0x00000001ff007424 */ /* 0x000fd400078e00ff */
.L_x_867:
[----:B------:R-:W-:Y:S05]  /*2f80*/  BSYNC.RECONVERGENT B2 ;  /* 0x0000000000027941 */ /* 0x000fea0003800200 */
.L_x_863:
        /* <DEDUP_REMOVED lines=12> */
[----:B------:R-:W-:-:S02]  /*3050*/  ISETP.NE.U32.AND P0, PT, R3, 0x1, PT ;  /* 0x000000010300780c */ /* 0x000fc40003f05070 */
[----:B------:R-:W-:Y:S02]  /*3060*/  MOV R3, 0x3da8ff83 ;  /* 0x3da8ff8300037802 */ /* 0x000fe40000000f00 */
[----:B------:R-:W-:Y:S02]  /*3070*/  FSEL R34, R34, -8.06006814911005101289e+34, !P0 ;  /* 0xf9785eba22227808 */ /* 0x000fe40004000000 */
[----:B------:R-:W-:-:S06]  /*3080*/  FSEL R35, -R3, 0.11223486810922622681, !P0 ;  /* 0x3de5db6503237808 */ /* 0x000fcc0004000100 */
[----:B--2---:R-:W-:-:S08]  /*3090*/  DFMA R12, R32, R34, R12 ;  /* 0x00000022200c722b */ /* 0x004fd0000000000c */
[----:B------:R-:W-:Y:S02]  /*30a0*/  DFMA R34, R32, R12, R14 ;  /* 0x0000000c2022722b */ /* 0x000fe4000000000e */
[----:B------:R-:W-:Y:S02]  /*30b0*/  DMUL R12, R16, 0.5 ;  /* 0x3fe00000100c7828 */ /* 0x000fe40000000000 */
[----:B------:R-:W-:-:S04]  /*30c0*/  DADD R16, RZ, R20 ;  /* 0x00000000ff107229 */ /* 0x000fc80000000014 */
[----:B------:R-:W0:Y:S01]  /*30d0*/  MUFU.RSQ64H R15, R13 ;  /* 0x0000000d000f7308 */ /* 0x000e220000001c00 */
[----:B---3--:R-:W-:-:S03]  /*30e0*/  DFMA R4, R32, R34, R4 ;  /* 0x000000222004722b */ /* 0x008fc60000000004 */
[----:B------:R-:W-:-:S05]  /*30f0*/  VIADD R14, R13, 0xfcb00000 ;  /* 0xfcb000000d0e7836 */ /* 0x000fca0000000000 */
[----:B------:R-:W-:-:S08]  /*3100*/  DFMA R4, R32, R4, R6 ;  /* 0x000000042004722b */ /* 0x000fd00000000006 */
[----:B----4-:R-:W-:Y:S02]  /*3110*/  DFMA R4, R32, R4, R8 ;  /* 0x000000042004722b */ /* 0x010fe40000000008 */
[----:B0-----:R-:W-:Y:S01]  /*3120*/  DMUL R6, R14, R14 ;  /* 0x0000000e0e067228 */ /* 0x001fe20000000000 */
[----:B------:R-:W-:Y:S02]  /*3130*/  IMAD.MOV.U32 R8, RZ, RZ, 0x0 ;  /* 0x00000000ff087424 */ /* 0x000fe400078e00ff */
[----:B------:R-:W-:-:S03]  /*3140*/  IMAD.MOV.U32 R9, RZ, RZ, 0x3fd80000 ;  /* 0x3fd80000ff097424 */ /* 0x000fc600078e00ff */
[----:B------:R-:W-:Y:S02]  /*3150*/  DFMA R4, R32, R4, R10 ;  /* 0x000000042004722b */ /* 0x000fe4000000000a */
[----:B------:R-:W-:-:S06]  /*3160*/  DFMA R6, R12, -R6, 1 ;  /* 0x3ff000000c06742b */ /* 0x000fcc0000000806 */
[----:B------:R-:W-:Y:S02]  /*3170*/  DFMA R24, R4, R24, R24 ;  /* 0x000000180418722b */ /* 0x000fe40000000018 */
[----:B------:R-:W-:Y:S02]  /*3180*/  DFMA R8, R6, R8, 0.5 ;  /* 0x3fe000000608742b */ /* 0x000fe40000000008 */
[----:B------:R-:W-:Y:S02]  /*3190*/  DFMA R4, R32, R4, 1 ;  /* 0x3ff000002004742b */ /* 0x000fe40000000004 */
[----:B------:R-:W-:-:S08]  /*31a0*/  DMUL R6, R14, R6 ;  /* 0x000000060e067228 */ /* 0x000fd00000000000 */
[----:B------:R-:W-:Y:S01]  /*31b0*/  DFMA R26, R8, R6, R14 ;  /* 0x00000006081a722b */ /* 0x000fe2000000000e */
[----:B------:R-:W-:Y:S02]  /*31c0*/  FSEL R6, R4, R24, !P0 ;  /* 0x0000001804067208 */ /* 0x000fe40004000000 */
[----:B------:R-:W-:Y:S02]  /*31d0*/  FSEL R7, R5, R25, !P0 ;  /* 0x0000001905077208 */ /* 0x000fe40004000000 */
[----:B------:R-:W-:-:S03]  /*31e0*/  LOP3.LUT P0, RZ, R0, 0x2, RZ, 0xc0, !PT ;  /* 0x0000000200ff7812 */ /* 0x000fc6000780c0ff */
[----:B------:R-:W-:Y:S02]  /*31f0*/  DMUL R24, R12, R26 ;  /* 0x0000001a0c187228 */ /* 0x000fe40000000000 */
[----:B------:R-:W-:Y:S01]  /*3200*/  DADD R4, RZ, -R6 ;  /* 0x00000000ff047229 */ /* 0x000fe20000000806 */
[----:B------:R-:W-:Y:S02]  /*3210*/  VIADD R9, R27, 0xfff00000 ;  /* 0xfff000001b097836 */ /* 0x000fe40000000000 */
[----:B------:R-:W-:-:S03]  /*3220*/  IMAD.MOV.U32 R8, RZ, RZ, R26 ;  /* 0x000000ffff087224 */ /* 0x000fc600078e001a */
[----:B------:R-:W-:-:S04]  /*3230*/  DFMA R32, R24, -R24, R12 ;  /* 0x800000181820722b */ /* 0x000fc8000000000c */
[----:B------:R-:W-:Y:S02]  /*3240*/  FSEL R4, R6, R4, !P0 ;  /* 0x0000000406047208 */ /* 0x000fe40004000000 */
[----:B------:R-:W-:Y:S02]  /*3250*/  FSEL R5, R7, R5, !P0 ;  /* 0x0000000507057208 */ /* 0x000fe40004000000 */
[----:B------:R-:W-:Y:S01]  /*3260*/  ISETP.GE.U32.AND P0, PT, R14, 0x7ca00000, PT ;  /* 0x7ca000000e00780c */ /* 0x000fe20003f06070 */
[----:B------:R-:W-:-:S03]  /*3270*/  DFMA R10, R32, R8, R24 ;  /* 0x00000008200a722b */ /* 0x000fc60000000018 */
[----:B------:R-:W-:-:S09]  /*3280*/  DADD R16, R16, R4 ;  /* 0x0000000010107229 */ /* 0x000fd20000000004 */
[----:B------:R-:W-:Y:S05]  /*3290*/  @!P0 BRA `(.L_x_869) ;  /* 0x0000000000308947 */ /* 0x000fea0003800000 */
        /* <DEDUP_REMOVED lines=9> */
[----:B------:R-:W-:Y:S05]  /*3330*/  CALL.REL.NOINC `($__internal_18_$__cuda_sm20_dsqrt_rn_f64_mediumpath_v1) ;  /* 0x000000d400ec7944 */ /* 0x000fea0003c00000 */
[----:B------:R-:W-:Y:S01]  /*3340*/  MOV R10, R6 ;  /* 0x00000006000a7202 */ /* 0x000fe20000000f00 */
[----:B------:R-:W-:-:S07]  /*3350*/  IMAD.MOV.U32 R11, RZ, RZ, R7 ;  /* 0x000000ffff0b7224 */ /* 0x000fce00078e0007 */
.L_x_869:
[----:B------:R-:W-:Y:S05]  /*3360*/  BSYNC.RECONVERGENT B0 ;  /* 0x0000000000007941 */ /* 0x000fea0003800200 */
.L_x_868:
[----:B------:R-:W-:Y:S01]  /*3370*/  UMOV UR4, 0x9999999a ;  /* 0x9999999a00047882 */ /* 0x000fe20000000000 */
[----:B------:R-:W-:Y:S01]  /*3380*/  UMOV UR5, 0x3fc99999 ;  /* 0x3fc9999900057882 */ /* 0x000fe20000000000 */
[----:B------:R-:W-:Y:S01]  /*3390*/  DMUL R4, R16, 0.5 ;  /* 0x3fe0000010047828 */ /* 0x000fe20000000000 */
[----:B------:R-:W-:Y:S01]  /*33a0*/  IMAD.MOV.U32 R6, RZ, RZ, 0x652b82fe ;  /* 0x652b82feff067424 */ /* 0x000fe200078e00ff */
[----:B------:R-:W-:Y:S01]  /*33b0*/  DMUL R10, R10, -UR4 ;  /* 0x800000040a0a7c28 */ /* 0x000fe20008000000 */
[----:B------:R-:W-:Y:S01]  /*33c0*/  IMAD.MOV.U32 R7, RZ, RZ, 0x3ff71547 ;  /* 0x3ff71547ff077424 */ /* 0x000fe200078e00ff */
[----:B------:R-:W-:Y:S01]  /*33d0*/  UMOV UR4, 0x3b39803f ;  /* 0x3b39803f00047882 */ /* 0x000fe20000000000 */
[----:B------:R-:W-:Y:S01]  /*33e0*/  IMAD.MOV.U32 R8, RZ, RZ, -0x105c611 ;  /* 0xfefa39efff087424 */ /* 0x000fe200078e00ff */
[----:B------:R-:W-:Y:S01]  /*33f0*/  UMOV UR5, 0x3c7abc9e ;  /* 0x3c7abc9e00057882 */ /* 0x000fe20000000000 */
[----:B------:R-:W-:Y:S01]  /*3400*/  IMAD.MOV.U32 R9, RZ, RZ, 0x3fe62e42 ;  /* 0x3fe62e42ff097424 */ /* 0x000fe200078e00ff */
[----:B------:R-:W-:Y:S01]  /*3410*/  UMOV UR6, 0x69ce2bdf ;  /* 0x69ce2bdf00067882 */ /* 0x000fe20000000000 */
[----:B------:R-:W-:Y:S01]  /*3420*/  UMOV UR7, 0x3e5ade15 ;  /* 0x3e5ade1500077882 */ /* 0x000fe20000000000 */
[-C--:B------:R-:W-:Y:S01]  /*3430*/  DFMA R12, R10, R6.reuse, 6.75539944105574400000e+15 ;  /* 0x433800000a0c742b */ /* 0x080fe20000000006 */
[----:B------:R-:W-:Y:S01]  /*3440*/  UMOV UR8, 0x62401315 ;  /* 0x6240131500087882 */ /* 0x000fe20000000000 */
[----:B------:R-:W-:Y:S01]  /*3450*/  DFMA R6, R4, R6, 6.75539944105574400000e+15 ;  /* 0x433800000406742b */ /* 0x000fe20000000006 */
[----:B------:R-:W-:Y:S01]  /*3460*/  UMOV UR9, 0x3ec71dee ;  /* 0x3ec71dee00097882 */ /* 0x000fe20000000000 */
[----:B------:R-:W-:Y:S01]  /*3470*/  UMOV UR10, 0x7c89eb71 ;  /* 0x7c89eb71000a7882 */ /* 0x000fe20000000000 */
[----:B------:R-:W-:Y:S01]  /*3480*/  UMOV UR11, 0x3efa0199 ;  /* 0x3efa0199000b7882 */ /* 0x000fe20000000000 */
[----:B------:R-:W-:Y:S01]  /*3490*/  UMOV UR12, 0x14761f65 ;  /* 0x14761f65000c7882 */ /* 0x000fe20000000000 */
[----:B------:R-:W-:Y:S01]  /*34a0*/  UMOV UR13, 0x3f2a01a0 ;  /* 0x3f2a01a0000d7882 */ /* 0x000fe20000000000 */
[----:B------:R-:W-:Y:S01]  /*34b0*/  DADD R16, R12, -6.75539944105574400000e+15 ;  /* 0xc33800000c107429 */ /* 0x000fe20000000000 */
[----:B------:R-:W-:Y:S01]  /*34c0*/  UMOV UR14, 0x1852b7af ;  /* 0x1852b7af000e7882 */ /* 0x000fe20000000000 */
[----:B------:R-:W-:Y:S01]  /*34d0*/  DADD R20, R6, -6.75539944105574400000e+15 ;  /* 0xc338000006147429 */ /* 0x000fe20000000000 */
[----:B------:R-:W-:Y:S01]  /*34e0*/  UMOV UR15, 0x3f56c16c ;  /* 0x3f56c16c000f7882 */ /* 0x000fe20000000000 */
[----:B------:R-:W-:Y:S01]  /*34f0*/  UMOV UR16, 0x11122322 ;  /* 0x1112232200107882 */ /* 0x000fe20000000000 */
[----:B------:R-:W-:Y:S01]  /*3500*/  UMOV UR17, 0x3f811111 ;  /* 0x3f81111100117882 */ /* 0x000fe20000000000 */
[----:B------:R-:W-:Y:S01]  /*3510*/  UMOV UR18, 0x555502a1 ;  /* 0x555502a100127882 */ /* 0x000fe20000000000 */
[----:B------:R-:W-:Y:S01]  /*3520*/  UMOV UR19, 0x3fa55555 ;  /* 0x3fa5555500137882 */ /* 0x000fe20000000000 */
[-C--:B------:R-:W-:Y:S01]  /*3530*/  DFMA R14, R16, -R8.reuse, R10 ;  /* 0x80000008100e722b */ /* 0x080fe2000000000a */
[----:B------:R-:W-:Y:S01]  /*3540*/  UMOV UR20, 0x55555511 ;  /* 0x5555551100147882 */ /* 0x000fe20000000000 */
[----:B------:R-:W-:Y:S01]  /*3550*/  DFMA R24, R20, -R8, R4 ;  /* 0x800000081418722b */ /* 0x000fe20000000004 */
[----:B------:R-:W-:Y:S01]  /*3560*/  UMOV UR21, 0x3fc55555 ;  /* 0x3fc5555500157882 */ /* 0x000fe20000000000 */
[----:B------:R-:W-:Y:S01]  /*3570*/  UMOV UR22, 0xb ;  /* 0x0000000b00167882 */ /* 0x000fe20000000000 */
[----:B------:R-:W-:Y:S01]  /*3580*/  UMOV UR23, 0x3fe00000 ;  /* 0x3fe0000000177882 */ /* 0x000fe20000000000 */
[----:B------:R-:W-:Y:S01]  /*3590*/  FSETP.GEU.AND P0, PT, |R11|, 4.1917929649353027344, PT ;  /* 0x4086232b0b00780b */ /* 0x000fe20003f0e200 */
[----:B------:R-:W-:Y:S01]  /*35a0*/  BSSY.RECONVERGENT B0, `(.L_x_870) ;  /* 0x000002d000007945 */ /* 0x000fe20003800200 */
[----:B------:R-:W-:Y:S01]  /*35b0*/  DFMA R16, R16, -UR4, R14 ;  /* 0x8000000410107c2b */ /* 0x000fe2000800000e */
[----:B------:R-:W-:Y:S01]  /*35c0*/  FSETP.GEU.AND P2, PT, |R5|, 4.1917929649353027344, PT ;  /* 0x4086232b0500780b */ /* 0x000fe20003f4e200 */
[----:B------:R-:W-:Y:S01]  /*35d0*/  DFMA R24, R20, -UR4, R24 ;  /* 0x8000000414187c2b */ /* 0x000fe20008000018 */
[----:B------:R-:W-:-:S02]  /*35e0*/  IMAD.MOV.U32 R14, RZ, RZ, -0x35dec16 ;  /* 0xfca213eaff0e7424 */ /* 0x000fc400078e00ff */
[----:B------:R-:W-:-:S06]  /*35f0*/  IMAD.MOV.U32 R15, RZ, RZ, 0x3e928af3 ;  /* 0x3e928af3ff0f7424 */ /* 0x000fcc00078e00ff */
[--C-:B------:R-:W-:Y:S02]  /*3600*/  DFMA R20, R16, UR6, R14.reuse ;  /* 0x0000000610147c2b */ /* 0x100fe4000800000e */
[----:B------:R-:W-:-:S06]  /*3610*/  DFMA R26, R24, UR6, R14 ;  /* 0x00000006181a7c2b */ /* 0x000fcc000800000e */
[----:B------:R-:W-:Y:S02]  /*3620*/  DFMA R20, R16, R20, UR8 ;  /* 0x0000000810147e2b */ /* 0x000fe40008000014 */
[----:B------:R-:W-:-:S06]  /*3630*/  DFMA R26, R24, R26, UR8 ;  /* 0x00000008181a7e2b */ /* 0x000fcc000800001a */
        /* <DEDUP_REMOVED lines=14> */
[----:B------:R-:W-:Y:S02]  /*3720*/  DFMA R20, R16, R20, 1 ;  /* 0x3ff000001014742b */ /* 0x000fe40000000014 */
[----:B------:R-:W-:-:S06]  /*3730*/  DFMA R26, R24, R26, 1 ;  /* 0x3ff00000181a742b */ /* 0x000fcc000000001a */
[----:B------:R-:W-:Y:S02]  /*3740*/  DFMA R20, R16, R20, 1 ;  /* 0x3ff000001014742b */ /* 0x000fe40000000014 */
[----:B------:R-:W-:-:S08]  /*3750*/  DFMA R26, R24, R26, 1 ;  /* 0x3ff00000181a742b */ /* 0x000fd0000000001a */
[----:B------:R-:W-:Y:S02]  /*3760*/  IMAD R17, R12, 0x100000, R21 ;  /* 0x001000000c117824 */ /* 0x000fe400078e0215 */
[----:B------:R-:W-:Y:S02]  /*3770*/  IMAD R3, R6, 0x100000, R27 ;  /* 0x0010000006037824 */ /* 0x000fe400078e021b */
[----:B------:R-:W-:Y:S01]  /*3780*/  IMAD.MOV.U32 R16, RZ, RZ, R20 ;  /* 0x000000ffff107224 */ /* 0x000fe200078e0014 */
[----:B------:R-:W-:Y:S06]  /*3790*/  @!P0 BRA `(.L_x_871) ;  /* 0x0000000000348947 */ /* 0x000fec0003800000 */
[----:B------:R-:W-:Y:S01]  /*37a0*/  FSETP.GEU.AND P1, PT, |R11|, 4.2275390625, PT ;  /* 0x408748000b00780b */ /* 0x000fe20003f2e200 */
[C---:B------:R-:W-:Y:S02]  /*37b0*/  DADD R16, R10.reuse, +INF ;  /* 0x7ff000000a107429 */ /* 0x040fe40000000000 */
[----:B------:R-:W-:-:S08]  /*37c0*/  DSETP.GEU.AND P0, PT, R10, RZ, PT ;  /* 0x000000ff0a00722a */ /* 0x000fd00003f0e000 */
[----:B------:R-:W-:Y:S02]  /*37d0*/  FSEL R16, R16, RZ, P0 ;  /* 0x000000ff10107208 */ /* 0x000fe40000000000 */
[----:B------:R-:W-:Y:S01]  /*37e0*/  @!P1 LEA.HI R0, R12, R12, RZ, 0x1 ;  /* 0x0000000c0c009211 */ /* 0x000fe200078f08ff */
[----:B------:R-:W-:Y:S01]  /*37f0*/  @!P1 IMAD.MOV.U32 R10, RZ, RZ, R20 ;  /* 0x000000ffff0a9224 */ /* 0x000fe200078e0014 */
[----:B------:R-:W-:Y:S02]  /*3800*/  FSEL R17, R17, RZ, P0 ;  /* 0x000000ff11117208 */ /* 0x000fe40000000000 */
[----:B------:R-:W-:-:S05]  /*3810*/  @!P1 SHF.R.S32.HI R11, RZ, 0x1, R0 ;  /* 0x00000001ff0b9819 */ /* 0x000fca0000011400 */
[----:B------:R-:W-:Y:S02]  /*3820*/  @!P1 IMAD.IADD R12, R12, 0x1, -R11 ;  /* 0x000000010c0c9824 */ /* 0x000fe400078e0a0b */
[----:B------:R-:W-:-:S03]  /*3830*/  @!P1 IMAD R11, R11, 0x100000, R21 ;  /* 0x001000000b0b9824 */ /* 0x000fc600078e0215 */
[----:B------:R-:W-:Y:S02]  /*3840*/  @!P1 LEA R13, R12, 0x3ff00000, 0x14 ;  /* 0x3ff000000c0d9811 */ /* 0x000fe400078ea0ff */
[----:B------:R-:W-:-:S06]  /*3850*/  @!P1 MOV R12, RZ ;  /* 0x000000ff000c9202 */ /* 0x000fcc0000000f00 */
[----:B------:R-:W-:-:S11]  /*3860*/  @!P1 DMUL R16, R10, R12 ;  /* 0x0000000c0a109228 */ /* 0x000fd60000000000 */
.L_x_871:
[----:B------:R-:W-:Y:S05]  /*3870*/  BSYNC.RECONVERGENT B0 ;  /* 0x0000000000007941 */ /* 0x000fea0003800200 */
.L_x_870:
[----:B------:R-:W-:Y:S01]  /*3880*/  BSSY.RECONVERGENT B0, `(.L_x_872) ;  /* 0x0000013000007945 */ /* 0x000fe20003800200 */
[----:B------:R-:W-:Y:S02]  /*3890*/  IMAD.MOV.U32 R12, RZ, RZ, 0x1 ;  /* 0x00000001ff0c7424 */ /* 0x000fe400078e00ff */
[----:B------:R-:W-:Y:S02]  /*38a0*/  IMAD.MOV.U32 R13, RZ, RZ, 0x43380000 ;  /* 0x43380000ff0d7424 */ /* 0x000fe400078e00ff */
[----:B------:R-:W-:Y:S02]  /*38b0*/  IMAD.MOV.U32 R10, RZ, RZ, R26 ;  /* 0x000000ffff0a7224 */ /* 0x000fe400078e001a */
        /* <DEDUP_REMOVED lines=12> */
[----:B------:R-:W-:Y:S01]  /*3980*/  @!P1 LEA R7, R6, 0x3ff00000, 0x14 ;  /* 0x3ff0000006079811 */ /* 0x000fe200078ea0ff */
[----:B------:R-:W-:-:S06]  /*3990*/  @!P1 IMAD.MOV.U32 R6, RZ, RZ, RZ ;  /* 0x000000ffff069224 */ /* 0x000fcc00078e00ff */
[----:B------:R-:W-:-:S11]  /*39a0*/  @!P1 DMUL R10, R4, R6 ;  /* 0x00000006040a9228 */ /* 0x000fd60000000000 */
.L_x_873:
[----:B------:R-:W-:Y:S05]  /*39b0*/  BSYNC.RECONVERGENT B0 ;  /* 0x0000000000007941 */ /* 0x000fea0003800200 */
.L_x_872:
[----:B------:R-:W-:Y:S01]  /*39c0*/  UMOV UR24, 0x0 ;  /* 0x0000000000187882 */ /* 0x000fe20000000000 */
[----:B------:R-:W-:Y:S01]  /*39d0*/  UMOV UR25, 0x43380000 ;  /* 0x4338000000197882 */ /* 0x000fe20000000000 */
[----:B------:R-:W-:Y:S01]  /*39e0*/  DFMA R10, R16, -20, -R10 ;  /* 0xc0340000100a782b */ /* 0x000fe2000000080a */
[----:B------:R-:W-:Y:S01]  /*39f0*/  BSSY.RECONVERGENT B6, `(.L_x_874) ;  /* 0x0000022000067945 */ /* 0x000fe20003800200 */
[----:B------:R-:W-:-:S06]  /*3a00*/  DADD R4, R12, -UR24 ;  /* 0x800000180c047e29 */ /* 0x000fcc0008000000 */
[----:B------:R-:W-:Y:S02]  /*3a10*/  DADD R10, R10, 20 ;  /* 0x403400000a0a7429 */ /* 0x000fe40000000000 */
[----:B------:R-:W-:-:S08]  /*3a20*/  DFMA R8, R4, -R8, 1 ;  /* 0x3ff000000408742b */ /* 0x000fd00000000808 */
[----:B------:R-:W-:Y:S01]  /*3a30*/  DFMA R8, R4, -UR4, R8 ;  /* 0x8000000404087c2b */ /* 0x000fe20008000008 */
[----:B------:R-:W0:Y:S07]  /*3a40*/  LDCU.64 UR4, c[0x0][0x390] ;  /* 0x00007200ff0477ac */ /* 0x000e2e0008000a00 */
[----:B------:R-:W-:-:S08]  /*3a50*/  DFMA R14, R8, UR6, R14 ;  /* 0x00000006080e7c2b */ /* 0x000fd0000800000e */
[----:B------:R-:W-:Y:S01]  /*3a60*/  DFMA R14, R8, R14, UR8 ;  /* 0x00000008080e7e2b */ /* 0x000fe2000800000e */
[----:B0-----:R-:W-:-:S04]  /*3a70*/  LEA R26, P0, R22, UR4, 0x3 ;  /* 0x00000004161a7c11 */ /* 0x001fc8000f8018ff */
[----:B------:R-:W-:-:S03]  /*3a80*/  LEA.HI.X R27, R22, UR5, R19, 0x3, P0 ;  /* 0x00000005161b7c11 */ /* 0x000fc600080f1c13 */
[----:B------:R-:W-:Y:S01]  /*3a90*/  DFMA R14, R8, R14, UR10 ;  /* 0x0000000a080e7e2b */ /* 0x000fe2000800000e */
[----:B------:R-:W-:-:S07]  /*3aa0*/  ISETP.NE.AND P0, PT, R22, RZ, PT ;  /* 0x000000ff1600720c */ /* 0x000fce0003f05270 */
[----:B------:R-:W-:-:S08]  /*3ab0*/  DFMA R14, R8, R14, UR12 ;  /* 0x0000000c080e7e2b */ /* 0x000fd0000800000e */
[----:B------:R-:W-:-:S08]  /*3ac0*/  DFMA R14, R8, R14, UR14 ;  /* 0x0000000e080e7e2b */ /* 0x000fd0000800000e */
[----:B------:R-:W-:-:S08]  /*3ad0*/  DFMA R14, R8, R14, UR16 ;  /* 0x00000010080e7e2b */ /* 0x000fd0000800000e */
[----:B------:R-:W-:-:S08]  /*3ae0*/  DFMA R14, R8, R14, UR18 ;  /* 0x00000012080e7e2b */ /* 0x000fd0000800000e */
[----:B------:R-:W-:-:S08]  /*3af0*/  DFMA R14, R8, R14, UR20 ;  /* 0x00000014080e7e2b */ /* 0x000fd0000800000e */
[----:B------:R-:W-:-:S08]  /*3b00*/  DFMA R14, R8, R14, UR22 ;  /* 0x00000016080e7e2b */ /* 0x000fd0000800000e */
[----:B------:R-:W-:-:S08]  /*3b10*/  DFMA R14, R8, R14, 1 ;  /* 0x3ff00000080e742b */ /* 0x000fd0000000000e */
[----:B------:R-:W-:-:S10]  /*3b20*/  DFMA R24, R8, R14, 1 ;  /* 0x3ff000000818742b */ /* 0x000fd4000000000e */
[----:B------:R-:W-:-:S06]  /*3b30*/  VIADD R25, R25, 0x100000 ;  /* 0x0010000019197836 */ /* 0x000fcc0000000000 */
[----:B------:R-:W-:-:S07]  /*3b40*/  DADD R16, R24, R10 ;  /* 0x0000000018107229 */ /* 0x000fce000000000a */
[----:B------:R0:W-:Y:S01]  /*3b50*/  STG.E.64 desc[UR36][R26.64], R16 ;  /* 0x000000101a007986 */ /* 0x0001e2000c101b24 */
[----:B------:R-:W-:Y:S05]  /*3b60*/  @P0 BRA `(.L_x_875) ;  /* 0x0000000000280947 */ /* 0x000fea0003800000 */
[----:B------:R-:W-:Y:S01]  /*3b70*/  MOV R0, 0x1a8 ;  /* 0x000001a800007802 */ /* 0x000fe20000000f00 */
[----:B------:R1:W-:Y:S01]  /*3b80*/  STL.64 [R1+0x40], R16 ;  /* 0x0000401001007387 */ /* 0x0003e20000100a00 */
[----:B------:R-:W2:Y:S01]  /*3b90*/  LDCU.64 UR4, c[0x4][0x180] ;  /* 0x01003000ff0477ac */ /* 0x000ea20008000a00 */
[----:B------:R-:W-:Y:S01]  /*3ba0*/  IMAD.MOV.U32 R6, RZ, RZ, R2 ;  /* 0x000000ffff067224 */ /* 0x000fe200078e0002 */
[----:B------:R1:W3:Y:S01]  /*3bb0*/  LDC.64 R8, c[0x4][R0] ;  /* 0x0100000000087b82 */ /* 0x0002e20000000a00 */
[----:B------:R-:W-:Y:S02]  /*3bc0*/  IMAD.MOV.U32 R7, RZ, RZ, R18 ;  /* 0x000000ffff077224 */ /* 0x000fe400078e0012 */
[----:B--2---:R-:W-:Y:S02]  /*3bd0*/  IMAD.U32 R4, RZ, RZ, UR4 ;  /* 0x00000004ff047e24 */ /* 0x004fe4000f8e00ff */
[----:B-1----:R-:W-:-:S07]  /*3be0*/  IMAD.U32 R5, RZ, RZ, UR5 ;  /* 0x00000005ff057e24 */ /* 0x002fce000f8e00ff */
[----:B------:R-:W-:-:S07]  /*3bf0*/  LEPC R20, `(.L_x_875) ;  /* 0x000000001014794e */ /* 0x000fce0000000000 */
[----:B0--3--:R-:W-:Y:S05]  /*3c00*/  CALL.ABS.NOINC R8 ;  /* 0x0000000008007343 */ /* 0x009fea0003c00000 */
.L_x_875:
[----:B------:R-:W-:Y:S05]  /*3c10*/  BSYNC.RECONVERGENT B6 ;  /* 0x0000000000067941 */ /* 0x000fea0003800200 */
.L_x_874:
[----:B------:R-:W1:Y:S01]  /*3c20*/  F2F.F32.F64 R5, R44 ;  /* 0x0000002c00057310 */ /* 0x000e620000301000 */
[----:B------:R-:W-:Y:S01]  /*3c30*/  IMAD.MOV.U32 R19, RZ, RZ, 0x3a2c32e4 ;  /* 0x3a2c32e4ff137424 */ /* 0x000fe200078e00ff */
[----:B------:R-:W-:Y:S01]  /*3c40*/  BSSY.RECONVERGENT B0, `(.L_x_876) ;  /* 0x000005a000007945 */ /* 0x000fe20003800200 */
[C---:B-1----:R-:W-:Y:S01]  /*3c50*/  FMUL R0, |R5|.reuse, 16777216 ;  /* 0x4b80000005007820 */ /* 0x042fe20000400200 */
[----:B------:R-:W-:-:S04]  /*3c60*/  FSETP.GEU.AND P0, PT, |R5|, 1.175494350822287508e-38, PT ;  /* 0x008000000500780b */ /* 0x000fc80003f0e200 */
[----:B------:R-:W-:-:S04]  /*3c70*/  FSEL R0, R0, |R5|, !P0 ;  /* 0x4000000500007208 */ /* 0x000fc80004000000 */
[----:B------:R-:W-:-:S04]  /*3c80*/  IADD3 R3, PT, PT, R0, -0x3f3504f3, RZ ;  /* 0xc0cafb0d00037810 */ /* 0x000fc80007ffe0ff */
[----:B------:R-:W-:-:S05]  /*3c90*/  LOP3.LUT R3, R3, 0xff800000, RZ, 0xc0, !PT ;  /* 0xff80000003037812 */ /* 0x000fca00078ec0ff */
[----:B------:R-:W-:Y:S01]  /*3ca0*/  IMAD.IADD R0, R0, 0x1, -R3 ;  /* 0x0000000100007824 */ /* 0x000fe200078e0a03 */
[----:B------:R-:W-:-:S03]  /*3cb0*/  I2FP.F32.S32 R3, R3 ;  /* 0x0000000300037245 */ /* 0x000fc60000201400 */
[C---:B------:R-:W-:Y:S01]  /*3cc0*/  FADD R6, R0.reuse, 1 ;  /* 0x3f80000000067421 */ /* 0x040fe20000000000 */
[----:B------:R-:W-:Y:S01]  /*3cd0*/  FADD R4, R0, -1 ;  /* 0xbf80000000047421 */ /* 0x000fe20000000000 */
[----:B------:R-:W-:-:S03]  /*3ce0*/  FSEL R0, RZ, -24, P0 ;  /* 0xc1c00000ff007808 */ /* 0x000fc60000000000 */
[----:B------:R-:W-:Y:S01]  /*3cf0*/  FADD R7, R4, R4 ;  /* 0x0000000404077221 */ /* 0x000fe20000000000 */
[----:B------:R-:W1:Y:S01]  /*3d00*/  MUFU.RCP R6, R6 ;  /* 0x0000000600067308 */ /* 0x000e620000001000 */
[----:B------:R-:W-:Y:S02]  /*3d10*/  FFMA R0, R3, 1.1920928955078125e-07, R0 ;  /* 0x3400000003007823 */ /* 0x000fe40000000000 */
[----:B-1----:R-:W-:-:S04]  /*3d20*/  FMUL R7, R6, R7 ;  /* 0x0000000706077220 */ /* 0x002fc80000400000 */
[----:B------:R-:W-:Y:S01]  /*3d30*/  FADD R3, R4, -R7 ;  /* 0x8000000704037221 */ /* 0x000fe20000000000 */
[C---:B------:R-:W-:Y:S01]  /*3d40*/  FMUL R8, R7.reuse, R7 ;  /* 0x0000000707087220 */ /* 0x040fe20000400000 */
[----:B------:R-:W-:Y:S02]  /*3d50*/  FFMA R11, R7, 1.4426950216293334961, R0 ;  /* 0x3fb8aa3b070b7823 */ /* 0x000fe40000000000 */
[----:B------:R-:W-:Y:S01]  /*3d60*/  FADD R3, R3, R3 ;  /* 0x0000000303037221 */ /* 0x000fe20000000000 */
[----:B------:R-:W-:Y:S01]  /*3d70*/  FFMA R9, R8, R19, 0.0032181653659790754318 ;  /* 0x3b52e7db08097423 */ /* 0x000fe20000000013 */
[----:B------:R-:W-:Y:S02]  /*3d80*/  FADD R0, R0, -R11 ;  /* 0x8000000b00007221 */ /* 0x000fe40000000000 */
[----:B------:R-:W-:Y:S01]  /*3d90*/  FFMA R3, R4, -R7, R3 ;  /* 0x8000000704037223 */ /* 0x000fe20000000003 */
[----:B------:R-:W-:Y:S01]  /*3da0*/  FFMA R9, R8, R9, 0.018033718690276145935 ;  /* 0x3c93bb7308097423 */ /* 0x000fe20000000009 */
[----:B------:R-:W-:-:S02]  /*3db0*/  FFMA R0, R7, 1.4426950216293334961, R0 ;  /* 0x3fb8aa3b07007823 */ /* 0x000fc40000000000 */
[----:B------:R-:W-:Y:S01]  /*3dc0*/  FMUL R3, R6, R3 ;  /* 0x0000000306037220 */ /* 0x000fe20000400000 */
[----:B------:R-:W-:-:S03]  /*3dd0*/  FFMA R9, R8, R9, 0.12022458761930465698 ;  /* 0x3df6384f08097423 */ /* 0x000fc60000000009 */
[----:B------:R-:W-:Y:S01]  /*3de0*/  FFMA R0, R3, 1.4426950216293334961, R0 ;  /* 0x3fb8aa3b03007823 */ /* 0x000fe20000000000 */
[----:B------:R-:W-:-:S03]  /*3df0*/  FMUL R8, R8, R9 ;  /* 0x0000000908087220 */ /* 0x000fc60000400000 */
[----:B------:R-:W-:Y:S01]  /*3e00*/  FFMA R0, R7, 1.9251366722983220825e-08, R0 ;  /* 0x32a55e3407007823 */ /* 0x000fe20000000000 */
[----:B------:R-:W-:-:S04]  /*3e10*/  FMUL R4, R8, 3 ;  /* 0x4040000008047820 */ /* 0x000fc80000400000 */
[----:B------:R-:W-:-:S04]  /*3e20*/  FFMA R3, R3, R4, R0 ;  /* 0x0000000403037223 */ /* 0x000fc80000000000 */
[----:B------:R-:W-:-:S04]  /*3e30*/  FFMA R8, R7, R8, R3 ;  /* 0x0000000807087223 */ /* 0x000fc80000000003 */
[----:B------:R-:W-:-:S04]  /*3e40*/  FADD R13, R11, R8 ;  /* 0x000000080b0d7221 */ /* 0x000fc80000000000 */
[C---:B------:R-:W-:Y:S01]  /*3e50*/  FMUL R0, R13.reuse, 2 ;  /* 0x400000000d007820 */ /* 0x040fe20000400000 */
[----:B------:R-:W-:Y:S01]  /*3e60*/  FMUL R9, R13, 1 ;  /* 0x3f8000000d097820 */ /* 0x000fe20000400000 */
[----:B------:R-:W-:Y:S02]  /*3e70*/  FADD R11, -R11, R13 ;  /* 0x0000000d0b0b7221 */ /* 0x000fe40000000100 */
[----:B------:R-:W1:Y:S01]  /*3e80*/  FRND R7, R0 ;  /* 0x0000000000077307 */ /* 0x000e620000201000 */
[C---:B------:R-:W-:Y:S01]  /*3e90*/  FFMA R3, R13.reuse, 2, -R0 ;  /* 0x400000000d037823 */ /* 0x040fe20000000800 */
[----:B------:R-:W-:Y:S01]  /*3ea0*/  FADD R8, R8, -R11 ;  /* 0x8000000b08087221 */ /* 0x000fe20000000000 */
[----:B------:R-:W-:Y:S01]  /*3eb0*/  FADD R6, R13, -R9 ;  /* 0x800000090d067221 */ /* 0x000fe20000000000 */
[----:B------:R-:W-:Y:S01]  /*3ec0*/  IMAD.MOV.U32 R13, RZ, RZ, 0x391fcb8e ;  /* 0x391fcb8eff0d7424 */ /* 0x000fe200078e00ff */
[C---:B------:R-:W-:Y:S01]  /*3ed0*/  FSETP.GT.AND P1, PT, |R9|.reuse, 152, PT ;  /* 0x431800000900780b */ /* 0x040fe20003f24200 */
[C---:B------:R-:W-:Y:S01]  /*3ee0*/  FFMA R3, R8.reuse, 2, R3 ;  /* 0x4000000008037823 */ /* 0x040fe20000000003 */
[----:B------:R-:W-:Y:S01]  /*3ef0*/  FADD R6, R8, R6 ;  /* 0x0000000608067221 */ /* 0x000fe20000000000 */
[----:B------:R-:W2:Y:S01]  /*3f00*/  FRND R10, R9 ;  /* 0x00000009000a7307 */ /* 0x000ea20000201000 */
[----:B------:R-:W-:-:S02]  /*3f10*/  FSETP.GEU.AND P2, PT, R9, RZ, PT ;  /* 0x000000ff0900720b */ /* 0x000fc40003f4e000 */
[C---:B------:R-:W-:Y:S01]  /*3f20*/  FSETP.GEU.AND P4, PT, R0.reuse, RZ, PT ;  /* 0x000000ff0000720b */ /* 0x040fe20003f8e000 */
[----:B-1----:R-:W-:Y:S01]  /*3f30*/  FADD R4, R0, -R7 ;  /* 0x8000000700047221 */ /* 0x002fe20000000000 */
[----:B------:R-:W-:-:S03]  /*3f40*/  FSETP.GT.AND P0, PT, R7, RZ, PT ;  /* 0x000000ff0700720b */ /* 0x000fc60003f04000 */
[----:B------:R-:W-:Y:S01]  /*3f50*/  FADD R4, R3, R4 ;  /* 0x0000000403047221 */ /* 0x000fe20000000000 */
[----:B------:R-:W-:Y:S02]  /*3f60*/  SEL R7, RZ, 0x83000000, P0 ;  /* 0x83000000ff077807 */ /* 0x000fe40000000000 */
[----:B------:R-:W-:Y:S01]  /*3f70*/  FSETP.GT.AND P0, PT, |R0|, 152, PT ;  /* 0x431800000000780b */ /* 0x000fe20003f04200 */
[----:B--2---:R-:W-:Y:S01]  /*3f80*/  FADD R11, R9, -R10 ;  /* 0x8000000a090b7221 */ /* 0x004fe20000000000 */
[----:B------:R-:W-:Y:S01]  /*3f90*/  FFMA R3, R4, R13, 0.0013391353422775864601 ;  /* 0x3aaf85ed04037423 */ /* 0x000fe2000000000d */
[----:B------:R-:W-:Y:S01]  /*3fa0*/  FSETP.GT.AND P3, PT, R10, RZ, PT ;  /* 0x000000ff0a00720b */ /* 0x000fe20003f64000 */
[----:B------:R-:W1:Y:S01]  /*3fb0*/  F2I.NTZ R9, R9 ;  /* 0x0000000900097305 */ /* 0x000e620000203100 */
[----:B------:R-:W-:Y:S01]  /*3fc0*/  FADD R8, R6, R11 ;  /* 0x0000000b06087221 */ /* 0x000fe20000000000 */
[----:B------:R-:W-:Y:S01]  /*3fd0*/  FFMA R3, R4, R3, 0.0096188392490148544312 ;  /* 0x3c1d985604037423 */ /* 0x000fe20000000003 */
[----:B------:R-:W-:-:S02]  /*3fe0*/  SEL R10, RZ, 0x83000000, P3 ;  /* 0x83000000ff0a7807 */ /* 0x000fc40001800000 */
[----:B------:R-:W-:Y:S01]  /*3ff0*/  FFMA R11, R8, R13, 0.0013391353422775864601 ;  /* 0x3aaf85ed080b7423 */ /* 0x000fe2000000000d */
[----:B------:R-:W-:Y:S01]  /*4000*/  FFMA R3, R4, R3, 0.055503588169813156128 ;  /* 0x3d6357bb04037423 */ /* 0x000fe20000000003 */
[----:B------:R-:W-:Y:S01]  /*4010*/  FSETP.NEU.AND P3, PT, R5, 1, PT ;  /* 0x3f8000000500780b */ /* 0x000fe20003f6d000 */
[----:B------:R2:W3:Y:S01]  /*4020*/  F2I.NTZ R6, R0 ;  /* 0x0000000000067305 */ /* 0x0004e20000203100 */
[----:B------:R-:W-:Y:S01]  /*4030*/  FFMA R11, R8, R11, 0.0096188392490148544312 ;  /* 0x3c1d9856080b7423 */ /* 0x000fe2000000000b */
[----:B------:R-:W-:-:S03]  /*4040*/  FFMA R3, R4, R3, 0.24022644758224487305 ;  /* 0x3e75fdec04037423 */ /* 0x000fc60000000003 */
[----:B------:R-:W-:Y:S01]  /*4050*/  FFMA R11, R8, R11, 0.055503588169813156128 ;  /* 0x3d6357bb080b7423 */ /* 0x000fe2000000000b */
[----:B------:R-:W-:Y:S01]  /*4060*/  FFMA R3, R4, R3, 0.69314718246459960938 ;  /* 0x3f31721804037423 */ /* 0x000fe20000000003 */
[----:B-1----:R-:W-:Y:S02]  /*4070*/  IMAD R9, R9, 0x800000, -R10 ;  /* 0x0080000009097824 */ /* 0x002fe400078e0a0a */
[----:B------:R-:W-:Y:S01]  /*4080*/  FFMA R11, R8, R11, 0.24022644758224487305 ;  /* 0x3e75fdec080b7423 */ /* 0x000fe2000000000b */
[----:B------:R-:W-:Y:S01]  /*4090*/  FFMA R3, R4, R3, 1 ;  /* 0x3f80000004037423 */ /* 0x000fe20000000003 */
[----:B------:R-:W-:Y:S02]  /*40a0*/  VIADD R4, R7, 0x7f000000 ;  /* 0x7f00000007047836 */ /* 0x000fe40000000000 */
[----:B------:R-:W-:Y:S01]  /*40b0*/  FFMA R11, R8, R11, 0.69314718246459960938 ;  /* 0x3f317218080b7423 */ /* 0x000fe2000000000b */
[----:B--2---:R-:W-:Y:S02]  /*40c0*/  IMAD.MOV.U32 R0, RZ, RZ, 0x3f800000 ;  /* 0x3f800000ff007424 */ /* 0x004fe400078e00ff */
[----:B------:R-:W-:Y:S01]  /*40d0*/  FMUL R4, R3, R4 ;  /* 0x0000000403047220 */ /* 0x000fe20000400000 */
[----:B---3--:R-:W-:-:S02]  /*40e0*/  IMAD R7, R6, 0x800000, -R7 ;  /* 0x0080000006077824 */ /* 0x008fc400078e0a07 */
[----:B------:R-:W-:Y:S01]  /*40f0*/  FFMA R11, R8, R11, 1 ;  /* 0x3f800000080b7423 */ /* 0x000fe2000000000b */
[----:B------:R-:W-:Y:S02]  /*4100*/  VIADD R6, R10, 0x7f000000 ;  /* 0x7f0000000a067836 */ /* 0x000fe40000000000 */
[----:B------:R-:W-:Y:S01]  /*4110*/  FMUL R4, R4, R7 ;  /* 0x0000000704047220 */ /* 0x000fe20000400000 */
[----:B------:R-:W-:Y:S01]  /*4120*/  @P0 FSEL R4, RZ, +INF , !P4 ;  /* 0x7f800000ff040808 */ /* 0x000fe20006000000 */
[----:B------:R-:W-:-:S04]  /*4130*/  FMUL R6, R11, R6 ;  /* 0x000000060b067220 */ /* 0x000fc80000400000 */
[----:B------:R-:W-:Y:S01]  /*4140*/  FMUL R3, R6, R9 ;  /* 0x0000000906037220 */ /* 0x000fe20000400000 */
[----:B------:R-:W-:Y:S06]  /*4150*/  @!P3 BRA `(.L_x_877) ;  /* 0x000000000020b947 */ /* 0x000fec0003800000 */
[----:B------:R-:W-:-:S13]  /*4160*/  FSETP.NAN.AND P0, PT, |R5|, |R5|, PT ;  /* 0x400000050500720b */ /* 0x000fda0003f08200 */
[----:B------:R-:W-:Y:S01]  /*4170*/  @P0 FADD R0, R5, 2 ;  /* 0x4000000005000421 */ /* 0x000fe20000000000 */
[----:B------:R-:W-:Y:S06]  /*4180*/  @P0 BRA `(.L_x_877) ;  /* 0x0000000000140947 */ /* 0x000fec0003800000 */
[----:B------:R-:W-:Y:S01]  /*4190*/  FSETP.NEU.AND P0, PT, |R5|, +INF , PT ;  /* 0x7f8000000500780b */ /* 0x000fe20003f0d200 */
[----:B------:R-:W-:-:S03]  /*41a0*/  IMAD.MOV.U32 R0, RZ, RZ, R4 ;  /* 0x000000ffff007224 */ /* 0x000fc600078e0004 */
[----:B------:R-:W-:-:S13]  /*41b0*/  FSETP.NEU.AND P0, PT, R5, RZ, P0 ;  /* 0x000000ff0500720b */ /* 0x000fda000070d000 */
[----:B------:R-:W-:-:S05]  /*41c0*/  @!P0 FADD R6, R5, R5 ;  /* 0x0000000505068221 */ /* 0x000fca0000000000 */
[----:B------:R-:W-:-:S07]  /*41d0*/  @!P0 LOP3.LUT R0, R6, 0x7fffffff, RZ, 0xc0, !PT ;  /* 0x7fffffff06008812 */ /* 0x000fce00078ec0ff */
.L_x_877:
[----:B------:R-:W-:Y:S05]  /*41e0*/  BSYNC.RECONVERGENT B0 ;  /* 0x0000000000007941 */ /* 0x000fea0003800200 */
.L_x_876:
[----:B------:R-:W-:Y:S01]  /*41f0*/  BSSY.RECONVERGENT B0, `(.L_x_878) ;  /* 0x000000e000007945 */ /* 0x000fe20003800200 */
[----:B------:R-:W-:Y:S01]  /*4200*/  IMAD.MOV.U32 R9, RZ, RZ, 0x3f800000 ;  /* 0x3f800000ff097424 */ /* 0x000fe200078e00ff */
[----:B------:R-:W-:Y:S02]  /*4210*/  @P1 FSEL R3, RZ, +INF , !P2 ;  /* 0x7f800000ff031808 */ /* 0x000fe40005000000 */
[----:B------:R-:W-:Y:S05]  /*4220*/  @!P3 BRA `(.L_x_879) ;  /* 0x000000000028b947 */ /* 0x000fea0003800000 */
[----:B------:R-:W-:-:S13]  /*4230*/  FSETP.NAN.AND P0, PT, |R5|, |R5|, PT ;  /* 0x400000050500720b */ /* 0x000fda0003f08200 */
[----:B------:R-:W-:Y:S01]  /*4240*/  @P0 FADD R9, R5, 1 ;  /* 0x3f80000005090421 */ /* 0x000fe20000000000 */
[----:B------:R-:W-:Y:S06]  /*4250*/  @P0 BRA `(.L_x_879) ;  /* 0x00000000001c0947 */ /* 0x000fec0003800000 */
[----:B------:R-:W-:-:S04]  /*4260*/  FSETP.NEU.AND P0, PT, |R5|, +INF , PT ;  /* 0x7f8000000500780b */ /* 0x000fc80003f0d200 */
[----:B------:R-:W-:-:S13]  /*4270*/  FSETP.NEU.AND P0, PT, R5, RZ, P0 ;  /* 0x000000ff0500720b */ /* 0x000fda000070d000 */
[----:B------:R-:W-:Y:S01]  /*4280*/  @!P0 FADD R9, R5, R5 ;  /* 0x0000000505098221 */ /* 0x000fe20000000000 */
[----:B------:R-:W-:Y:S06]  /*4290*/  @!P0 BRA `(.L_x_879) ;  /* 0x00000000000c8947 */ /* 0x000fec0003800000 */
[----:B------:R-:W-:Y:S01]  /*42a0*/  FSETP.GEU.AND P0, PT, R5, RZ, PT ;  /* 0x000000ff0500720b */ /* 0x000fe20003f0e000 */
[----:B------:R-:W-:-:S12]  /*42b0*/  IMAD.MOV.U32 R9, RZ, RZ, R3 ;  /* 0x000000ffff097224 */ /* 0x000fd800078e0003 */
[----:B------:R-:W-:-:S07]  /*42c0*/  @!P0 FADD R9, -R3, -RZ ;  /* 0x800000ff03098221 */ /* 0x000fce0000000100 */
.L_x_879:
[----:B------:R-:W-:Y:S05]  /*42d0*/  BSYNC.RECONVERGENT B0 ;  /* 0x0000000000007941 */ /* 0x000fea0003800200 */
.L_x_878:
[----:B------:R-:W1:Y:S01]  /*42e0*/  F2F.F32.F64 R6, R28 ;  /* 0x0000001c00067310 */ /* 0x000e620000301000 */
[----:B------:R-:W-:Y:S07]  /*42f0*/  BSSY.RECONVERGENT B0, `(.L_x_880) ;  /* 0x0000047000007945 */ /* 0x000fee0003800200 */
[----:B------:R-:W2:Y:S01]  /*4300*/  F2F.F64.F32 R14, R9 ;  /* 0x00000009000e7310 */ /* 0x000ea20000201800 */
[C---:B-1----:R-:W-:Y:S01]  /*4310*/  FMUL R10, R6.reuse, 0.63661974668502807617 ;  /* 0x3f22f983060a7820 */ /* 0x042fe20000400000 */
[----:B------:R-:W-:-:S06]  /*4320*/  FSETP.GE.AND P0, PT, |R6|, 105615, PT ;  /* 0x47ce47800600780b */ /* 0x000fcc0003f06200 */
[----:B------:R1:W3:Y:S01]  /*4330*/  F2F.F64.F32 R20, R0 ;  /* 0x0000000000147310 */ /* 0x0002e20000201800 */
[----:B--2---:R-:W-:-:S07]  /*4340*/  DFMA R14, R14, 2, RZ ;  /* 0x400000000e0e782b */ /* 0x004fce00000000ff */
[----:B------:R-:W2:Y:S02]  /*4350*/  F2I.NTZ R10, R10 ;  /* 0x0000000a000a7305 */ /* 0x000ea40000203100 */
[----:B--2---:R-:W-:-:S05]  /*4360*/  I2FP.F32.S32 R7, R10 ;  /* 0x0000000a00077245 */ /* 0x004fca0000201400 */
[----:B------:R-:W-:-:S04]  /*4370*/  FFMA R8, R7, -1.5707962512969970703, R6 ;  /* 0xbfc90fda07087823 */ /* 0x000fc80000000006 */
[----:B------:R-:W-:-:S04]  /*4380*/  FFMA R8, R7, -7.5497894158615963534e-08, R8 ;  /* 0xb3a2216807087823 */ /* 0x000fc80000000008 */
[----:B------:R-:W-:Y:S01]  /*4390*/  FFMA R7, R7, -5.3903029534742383927e-15, R8 ;  /* 0xa7c234c507077823 */ /* 0x000fe20000000008 */
[----:B------:R-:W-:-:S03]  /*43a0*/  IMAD.MOV.U32 R8, RZ, RZ, R10 ;  /* 0x000000ffff087224 */ /* 0x000fc600078e000a */
[----:B------:R-:W-:Y:S01]  /*43b0*/  IMAD.MOV.U32 R11, RZ, RZ, R7 ;  /* 0x000000ffff0b7224 */ /* 0x000fe200078e0007 */
[----:B-1-3--:R-:W-:Y:S06]  /*43c0*/  @!P0 BRA `(.L_x_881) ;  /* 0x0000000000e48947 */ /* 0x00afec0003800000 */
[----:B------:R-:W-:-:S13]  /*43d0*/  FSETP.NEU.AND P1, PT, |R6|, +INF , PT ;  /* 0x7f8000000600780b */ /* 0x000fda0003f2d200 */
[----:B------:R-:W-:Y:S01]  /*43e0*/  @!P1 FMUL R11, RZ, R6 ;  /* 0x00000006ff0b9220 */ /* 0x000fe20000400000 */
[----:B------:R-:W-:Y:S01]  /*43f0*/  @!P1 MOV R10, RZ ;  /* 0x000000ff000a9202 */ /* 0x000fe20000000f00 */
[----:B------:R-:W-:Y:S06]  /*4400*/  @!P1 BRA `(.L_x_881) ;  /* 0x0000000000d49947 */ /* 0x000fec0003800000 */
[----:B------:R-:W1:Y:S01]  /*4410*/  LDCU.64 UR4, c[0x4][0x190] ;  /* 0x01003200ff0477ac */ /* 0x000e620008000a00 */
[----:B------:R-:W-:Y:S01]  /*4420*/  IMAD.SHL.U32 R9, R6, 0x100, RZ ;  /* 0x0000010006097824 */ /* 0x000fe200078e00ff */
[----:B------:R-:W-:Y:S01]  /*4430*/  BSSY.RECONVERGENT B1, `(.L_x_882) ;  /* 0x0000013000017945 */ /* 0x000fe20003800200 */
[----:B------:R-:W-:Y:S02]  /*4440*/  IMAD.MOV.U32 R12, RZ, RZ, RZ ;  /* 0x000000ffff0c7224 */ /* 0x000fe400078e00ff */
[----:B------:R-:W-:Y:S01]  /*4450*/  IMAD.MOV.U32 R35, RZ, RZ, RZ ;  /* 0x000000ffff237224 */ /* 0x000fe200078e00ff */
[----:B------:R-:W-:Y:S01]  /*4460*/  LOP3.LUT R9, R9, 0x80000000, RZ, 0xfc, !PT ;  /* 0x8000000009097812 */ /* 0x000fe200078efcff */
[----:B------:R-:W-:Y:S02]  /*4470*/  IMAD.MOV.U32 R32, RZ, RZ, RZ ;  /* 0x000000ffff207224 */ /* 0x000fe400078e00ff */
[----:B------:R-:W-:Y:S02]  /*4480*/  IMAD.MOV.U32 R0, RZ, RZ, R1 ;  /* 0x000000ffff007224 */ /* 0x000fe400078e0001 */
[----:B-1----:R-:W-:-:S02]  /*4490*/  IMAD.U32 R28, RZ, RZ, UR4 ;  /* 0x00000004ff1c7e24 */ /* 0x002fc4000f8e00ff */
[----:B------:R-:W-:-:S07]  /*44a0*/  IMAD.U32 R29, RZ, RZ, UR5 ;  /* 0x00000005ff1d7e24 */ /* 0x000fce000f8e00ff */
.L_x_883:
[----:B------:R1:W2:Y:S01]  /*44b0*/  LDG.E.CONSTANT R10, desc[UR36][R28.64] ;  /* 0x000000241c0a7981 */ /* 0x0002a2000c1e9900 */
[----:B------:R-:W-:-:S05]  /*44c0*/  VIADD R32, R32, 0x1 ;  /* 0x0000000120207836 */ /* 0x000fca0000000000 */
[----:B------:R-:W-:Y:S02]  /*44d0*/  ISETP.NE.AND P1, PT, R32, 0x6, PT ;  /* 0x000000062000780c */ /* 0x000fe40003f25270 */
[----:B-1----:R-:W-:-:S05]  /*44e0*/  IADD3 R28, P3, PT, R28, 0x4, RZ ;  /* 0x000000041c1c7810 */ /* 0x002fca0007f7e0ff */
[----:B------:R-:W-:Y:S02]  /*44f0*/  IMAD.X R29, RZ, RZ, R29, P3 ;  /* 0x000000ffff1d7224 */ /* 0x000fe400018e061d */
[----:B--2---:R-:W-:-:S03]  /*4500*/  IMAD.WIDE.U32 R10, R10, R9, RZ ;  /* 0x000000090a0a7225 */ /* 0x004fc600078e00ff */
[----:B------:R-:W-:-:S05]  /*4510*/  IADD3 R33, P2, PT, R10, R12, RZ ;  /* 0x0000000c0a217210 */ /* 0x000fca0007f5e0ff */
[----:B------:R1:W-:Y:S01]  /*4520*/  STL [R0], R33 ;  /* 0x0000002100007387 */ /* 0x0003e20000100800 */
[----:B------:R-:W-:Y:S02]  /*4530*/  IMAD.X R12, R11, 0x1, R35, P2 ;  /* 0x000000010b0c7824 */ /* 0x000fe400010e0623 */
[----:B-1----:R-:W-:Y:S01]  /*4540*/  VIADD R0, R0, 0x4 ;  /* 0x0000000400007836 */ /* 0x002fe20000000000 */
[----:B------:R-:W-:Y:S06]  /*4550*/  @P1 BRA `(.L_x_883) ;  /* 0xfffffffc00d41947 */ /* 0x000fec000383ffff */
[----:B------:R-:W-:Y:S05]  /*4560*/  BSYNC.RECONVERGENT B1 ;  /* 0x0000000000017941 */ /* 0x000fea0003800200 */
.L_x_882:
[----:B------:R-:W-:Y:S01]  /*4570*/  SHF.R.U32.HI R28, RZ, 0x17, R6 ;  /* 0x00000017ff1c7819 */ /* 0x000fe20000011606 */
[----:B------:R1:W-:Y:S03]  /*4580*/  STL [R1+0x18], R12 ;  /* 0x0000180c01007387 */ /* 0x0003e60000100800 */
[C---:B------:R-:W-:Y:S02]  /*4590*/  LOP3.LUT R0, R28.reuse, 0xe0, RZ, 0xc0, !PT ;  /* 0x000000e01c007812 */ /* 0x040fe400078ec0ff */
[----:B------:R-:W-:-:S03]  /*45a0*/  LOP3.LUT P1, RZ, R28, 0x1f, RZ, 0xc0, !PT ;  /* 0x0000001f1cff7812 */ /* 0x000fc6000782c0ff */
[----:B------:R-:W-:-:S05]  /*45b0*/  VIADD R0, R0, 0xffffff80 ;  /* 0xffffff8000007836 */ /* 0x000fca0000000000 */
[----:B------:R-:W-:-:S05]  /*45c0*/  SHF.R.U32.HI R0, RZ, 0x5, R0 ;  /* 0x00000005ff007819 */ /* 0x000fca0000011600 */
[----:B------:R-:W-:-:S05]  /*45d0*/  IMAD R32, R0, -0x4, R1 ;  /* 0xfffffffc00207824 */ /* 0x000fca00078e0201 */
[----:B------:R-:W2:Y:S04]  /*45e0*/  LDL R9, [R32+0x18] ;  /* 0x0000180020097983 */ /* 0x000ea80000100800 */
[----:B------:R-:W2:Y:S04]  /*45f0*/  LDL R10, [R32+0x14] ;  /* 0x00001400200a7983 */ /* 0x000ea80000100800 */
[----:B------:R-:W3:Y:S01]  /*4600*/  @P1 LDL R11, [R32+0x10] ;  /* 0x00001000200b1983 */ /* 0x000ee20000100800 */
[----:B------:R-:W-:Y:S01]  /*4610*/  LOP3.LUT R0, R28, 0x1f, RZ, 0xc0, !PT ;  /* 0x0000001f1c007812 */ /* 0x000fe200078ec0ff */
[----:B------:R-:W-:Y:S01]  /*4620*/  UMOV UR4, 0x54442d19 ;  /* 0x54442d1900047882 */ /* 0x000fe20000000000 */
[----:B------:R-:W-:-:S02]  /*4630*/  UMOV UR5, 0x3bf921fb ;  /* 0x3bf921fb00057882 */ /* 0x000fc40000000000 */
[-C--:B--2---:R-:W-:Y:S02]  /*4640*/  @P1 SHF.L.W.U32.HI R9, R10, R0.reuse, R9 ;  /* 0x000000000a091219 */ /* 0x084fe40000010e09 */
[----:B---3--:R-:W-:Y:S02]  /*4650*/  @P1 SHF.L.W.U32.HI R10, R11, R0, R10 ;  /* 0x000000000b0a1219 */ /* 0x008fe40000010e0a */
[----:B------:R-:W-:Y:S02]  /*4660*/  ISETP.GE.AND P1, PT, R6, RZ, PT ;  /* 0x000000ff0600720c */ /* 0x000fe40003f26270 */
[C---:B------:R-:W-:Y:S01]  /*4670*/  SHF.L.W.U32.HI R11, R10.reuse, 0x2, R9 ;  /* 0x000000020a0b7819 */ /* 0x040fe20000010e09 */
[----:B------:R-:W-:-:S03]  /*4680*/  IMAD.SHL.U32 R10, R10, 0x4, RZ ;  /* 0x000000040a0a7824 */ /* 0x000fc600078e00ff */
[----:B------:R-:W-:-:S04]  /*4690*/  SHF.R.S32.HI R0, RZ, 0x1f, R11 ;  /* 0x0000001fff007819 */ /* 0x000fc8000001140b */
[C---:B------:R-:W-:Y:S02]  /*46a0*/  LOP3.LUT R28, R0.reuse, R10, RZ, 0x3c, !PT ;  /* 0x0000000a001c7212 */ /* 0x040fe400078e3cff */
[----:B------:R-:W-:Y:S02]  /*46b0*/  LOP3.LUT R29, R0, R11, RZ, 0x3c, !PT ;  /* 0x0000000b001d7212 */ /* 0x000fe400078e3cff */
[----:B------:R-:W-:Y:S02]  /*46c0*/  SHF.R.U32.HI R10, RZ, 0x1e, R9 ;  /* 0x0000001eff0a7819 */ /* 0x000fe40000011609 */
[C---:B------:R-:W-:Y:S02]  /*46d0*/  LOP3.LUT R0, R11.reuse, R6, RZ, 0x3c, !PT ;  /* 0x000000060b007212 */ /* 0x040fe400078e3cff */
[----:B------:R-:W2:Y:S01]  /*46e0*/  I2F.F64.S64 R28, R28 ;  /* 0x0000001c001c7312 */ /* 0x000ea20000301c00 */
[----:B------:R-:W-:Y:S02]  /*46f0*/  LEA.HI R10, R11, R10, RZ, 0x1 ;  /* 0x0000000a0b0a7211 */ /* 0x000fe400078f08ff */
[----:B------:R-:W-:-:S02]  /*4700*/  ISETP.GE.AND P2, PT, R0, RZ, PT ;  /* 0x000000ff0000720c */ /* 0x000fc40003f46270 */
[----:B------:R-:W-:-:S05]  /*4710*/  IADD3 R0, PT, PT, -R10, RZ, RZ ;  /* 0x000000ff0a007210 */ /* 0x000fca0007ffe1ff */
[----:B------:R-:W-:Y:S01]  /*4720*/  @!P1 IMAD.MOV.U32 R10, RZ, RZ, R0 ;  /* 0x000000ffff0a9224 */ /* 0x000fe200078e0000 */
[----:B--2---:R-:W-:-:S10]  /*4730*/  DMUL R32, R28, UR4 ;  /* 0x000000041c207c28 */ /* 0x004fd40008000000 */
[----:B------:R-:W2:Y:S02]  /*4740*/  F2F.F32.F64 R32, R32 ;  /* 0x0000002000207310 */ /* 0x000ea40000301000 */
[----:B-12---:R-:W-:-:S07]  /*4750*/  FSEL R11, -R32, R32, !P2 ;  /* 0x00000020200b7208 */ /* 0x006fce0005000100 */
.L_x_881:
[----:B------:R-:W-:Y:S05]  /*4760*/  BSYNC.RECONVERGENT B0 ;  /* 0x0000000000007941 */ /* 0x000fea0003800200 */
.L_x_880:
[----:B------:R-:W-:Y:S02]  /*4770*/  IMAD.MOV.U32 R37, RZ, RZ, 0x37cbac00 ;  /* 0x37cbac00ff257424 */ /* 0x000fe400078e00ff */
[----:B------:R-:W-:Y:S01]  /*4780*/  FMUL R9, R11, R11 ;  /* 0x0000000b0b097220 */ /* 0x000fe20000400000 */
[----:B------:R-:W-:Y:S01]  /*4790*/  LOP3.LUT R12, R10, 0x1, RZ, 0xc0, !PT ;  /* 0x000000010a0c7812 */ /* 0x000fe200078ec0ff */
[----:B------:R-:W-:Y:S01]  /*47a0*/  IMAD.MOV.U32 R40, RZ, RZ, 0x3c0885e4 ;  /* 0x3c0885e4ff287424 */ /* 0x000fe200078e00ff */
[----:B------:R-:W-:Y:S01]  /*47b0*/  BSSY.RECONVERGENT B0, `(.L_x_884) ;  /* 0x000004b000007945 */ /* 0x000fe20003800200 */
[----:B------:R-:W-:Y:S01]  /*47c0*/  FFMA R0, R9, R37, -0.0013887860113754868507 ;  /* 0xbab607ed09007423 */ /* 0x000fe20000000025 */
[----:B------:R-:W-:Y:S01]  /*47d0*/  ISETP.NE.U32.AND P1, PT, R12, 0x1, PT ;  /* 0x000000010c00780c */ /* 0x000fe20003f25070 */
[----:B------:R-:W-:Y:S02]  /*47e0*/  VIADD R28, R10, 0x1 ;  /* 0x000000010a1c7836 */ /* 0x000fe40000000000 */
[----:B------:R-:W-:Y:S01]  /*47f0*/  IMAD.MOV.U32 R41, RZ, RZ, 0x3e2aaaa8 ;  /* 0x3e2aaaa8ff297424 */ /* 0x000fe200078e00ff */
[----:B------:R-:W-:-:S02]  /*4800*/  FSEL R10, R0, -0.00019574658654164522886, P1 ;  /* 0xb94d4153000a7808 */ /* 0x000fc40000800000 */
[----:B------:R-:W-:Y:S02]  /*4810*/  FSEL R12, R40, 0.041666727513074874878, !P1 ;  /* 0x3d2aaabb280c7808 */ /* 0x000fe40004800000 */
[----:B------:R-:W-:Y:S02]  /*4820*/  LOP3.LUT P2, RZ, R28, 0x2, RZ, 0xc0, !PT ;  /* 0x000000021cff7812 */ /* 0x000fe4000784c0ff */
[----:B------:R-:W-:Y:S01]  /*4830*/  FSEL R0, R11, 1, !P1 ;  /* 0x3f8000000b007808 */ /* 0x000fe20004800000 */
[----:B------:R-:W-:Y:S01]  /*4840*/  FFMA R10, R9, R10, R12 ;  /* 0x0000000a090a7223 */ /* 0x000fe2000000000c */
[----:B------:R-:W-:-:S03]  /*4850*/  FSEL R29, -R41, -0.4999999701976776123, !P1 ;  /* 0xbeffffff291d7808 */ /* 0x000fc60004800100 */
[C---:B------:R-:W-:Y:S02]  /*4860*/  FFMA R11, R9.reuse, R0, RZ ;  /* 0x00000000090b7223 */ /* 0x040fe400000000ff */
[----:B------:R-:W-:-:S04]  /*4870*/  FFMA R10, R9, R10, R29 ;  /* 0x0000000a090a7223 */ /* 0x000fc8000000001d */
[----:B------:R-:W-:Y:S01]  /*4880*/  FFMA R34, R11, R10, R0 ;  /* 0x0000000a0b227223 */ /* 0x000fe20000000000 */
[----:B------:R-:W-:Y:S02]  /*4890*/  IMAD.MOV.U32 R11, RZ, RZ, R8 ;  /* 0x000000ffff0b7224 */ /* 0x000fe400078e0008 */
[----:B------:R-:W-:Y:S02]  /*48a0*/  IMAD.MOV.U32 R0, RZ, RZ, R7 ;  /* 0x000000ffff007224 */ /* 0x000fe400078e0007 */
[----:B------:R-:W-:Y:S01]  /*48b0*/  @P2 FADD R34, RZ, -R34 ;  /* 0x80000022ff222221 */ /* 0x000fe20000000000 */
[----:B------:R-:W-:Y:S06]  /*48c0*/  @!P0 BRA `(.L_x_885) ;  /* 0x0000000000e48947 */ /* 0x000fec0003800000 */
[----:B------:R-:W-:-:S13]  /*48d0*/  FSETP.NEU.AND P0, PT, |R6|, +INF , PT ;  /* 0x7f8000000600780b */ /* 0x000fda0003f0d200 */
[----:B------:R-:W-:Y:S01]  /*48e0*/  @!P0 FMUL R0, RZ, R6 ;  /* 0x00000006ff008220 */ /* 0x000fe20000400000 */
[----:B------:R-:W-:Y:S01]  /*48f0*/  @!P0 IMAD.MOV.U32 R11, RZ, RZ, RZ ;  /* 0x000000ffff0b8224 */ /* 0x000fe200078e00ff */
[----:B------:R-:W-:Y:S06]  /*4900*/  @!P0 BRA `(.L_x_885) ;  /* 0x0000000000d48947 */ /* 0x000fec0003800000 */
[----:B------:R-:W1:Y:S01]  /*4910*/  LDCU.64 UR4, c[0x4][0x190] ;  /* 0x01003200ff0477ac */ /* 0x000e620008000a00 */
[----:B------:R-:W-:Y:S01]  /*4920*/  IMAD.SHL.U32 R10, R6, 0x100, RZ ;  /* 0x00000100060a7824 */ /* 0x000fe200078e00ff */
[----:B------:R-:W-:Y:S01]  /*4930*/  BSSY.RECONVERGENT B1, `(.L_x_886) ;  /* 0x0000013000017945 */ /* 0x000fe20003800200 */
[----:B------:R-:W-:Y:S01]  /*4940*/  IMAD.MOV.U32 R12, RZ, RZ, RZ ;  /* 0x000000ffff0c7224 */ /* 0x000fe200078e00ff */
[----:B------:R-:W-:Y:S01]  /*4950*/  MOV R9, RZ ;  /* 0x000000ff00097202 */ /* 0x000fe20000000f00 */
[----:B------:R-:W-:Y:S01]  /*4960*/  IMAD.MOV.U32 R35, RZ, RZ, RZ ;  /* 0x000000ffff237224 */ /* 0x000fe200078e00ff */
[----:B------:R-:W-:Y:S01]  /*4970*/  LOP3.LUT R39, R10, 0x80000000, RZ, 0xfc, !PT ;  /* 0x800000000a277812 */ /* 0x000fe200078efcff */
[----:B------:R-:W-:Y:S02]  /*4980*/  IMAD.MOV.U32 R0, RZ, RZ, R1 ;  /* 0x000000ffff007224 */ /* 0x000fe400078e0001 */
[----:B-1----:R-:W-:Y:S02]  /*4990*/  IMAD.U32 R28, RZ, RZ, UR4 ;  /* 0x00000004ff1c7e24 */ /* 0x002fe4000f8e00ff */
[----:B------:R-:W-:-:S07]  /*49a0*/  IMAD.U32 R29, RZ, RZ, UR5 ;  /* 0x00000005ff1d7e24 */ /* 0x000fce000f8e00ff */
.L_x_887:
        /* <DEDUP_REMOVED lines=12> */
.L_x_886:
        /* <DEDUP_REMOVED lines=24> */
[----:B------:R-:W2:Y:S01]  /*4bf0*/  I2F.F64.S64 R28, R28 ;  /* 0x0000001c001c7312 */ /* 0x000ea20000301c00 */
[----:B------:R-:W-:Y:S02]  /*4c00*/  ISETP.GE.AND P0, PT, R9, RZ, PT ;  /* 0x000000ff0900720c */ /* 0x000fe40003f06270 */
[----:B------:R-:W-:-:S04]  /*4c10*/  IMAD.MOV R0, RZ, RZ, -R11 ;  /* 0x000000ffff007224 */ /* 0x000fc800078e0a0b */
[----:B------:R-:W-:Y:S01]  /*4c20*/  @!P1 IMAD.MOV.U32 R11, RZ, RZ, R0 ;  /* 0x000000ffff0b9224 */ /* 0x000fe200078e0000 */
[----:B--2---:R-:W-:-:S10]  /*4c30*/  DMUL R32, R28, UR4 ;  /* 0x000000041c207c28 */ /* 0x004fd40008000000 */
[----:B------:R-:W2:Y:S02]  /*4c40*/  F2F.F32.F64 R32, R32 ;  /* 0x0000002000207310 */ /* 0x000ea40000301000 */
[----:B-12---:R-:W-:-:S07]  /*4c50*/  FSEL R0, -R32, R32, !P0 ;  /* 0x0000002020007208 */ /* 0x006fce0004000100 */
.L_x_885:
[----:B------:R-:W-:Y:S05]  /*4c60*/  BSYNC.RECONVERGENT B0 ;  /* 0x0000000000007941 */ /* 0x000fea0003800200 */
.L_x_884:
[----:B------:R-:W1:Y:S01]  /*4c70*/  F2F.F32.F64 R9, R42 ;  /* 0x0000002a00097310 */ /* 0x000e620000301000 */
[----:B------:R-:W-:Y:S01]  /*4c80*/  IMAD.MOV.U32 R46, RZ, RZ, 0x3d2aaabb ;  /* 0x3d2aaabbff2e7424 */ /* 0x000fe200078e00ff */
[----:B------:R-:W-:Y:S01]  /*4c90*/  LOP3.LUT P2, RZ, R11, 0x2, RZ, 0xc0, !PT ;  /* 0x000000020bff7812 */ /* 0x000fe2000784c0ff */
[----:B------:R-:W-:Y:S01]  /*4ca0*/  IMAD.MOV.U32 R47, RZ, RZ, 0x3effffff ;  /* 0x3effffffff2f7424 */ /* 0x000fe200078e00ff */
[----:B------:R-:W-:Y:S01]  /*4cb0*/  BSSY.RECONVERGENT B0, `(.L_x_888) ;  /* 0x0000055000007945 */ /* 0x000fe20003800200 */
[C---:B-1----:R-:W-:Y:S01]  /*4cc0*/  FMUL R10, |R9|.reuse, 16777216 ;  /* 0x4b800000090a7820 */ /* 0x042fe20000400200 */
[----:B------:R-:W-:-:S04]  /*4cd0*/  FSETP.GEU.AND P0, PT, |R9|, 1.175494350822287508e-38, PT ;  /* 0x008000000900780b */ /* 0x000fc80003f0e200 */
[----:B------:R-:W-:-:S05]  /*4ce0*/  FSEL R10, R10, |R9|, !P0 ;  /* 0x400000090a0a7208 */ /* 0x000fca0004000000 */
[----:B------:R-:W-:-:S05]  /*4cf0*/  VIADD R12, R10, 0xc0cafb0d ;  /* 0xc0cafb0d0a0c7836 */ /* 0x000fca0000000000 */
        /* <DEDUP_REMOVED lines=25> */
[----:B------:R-:W-:Y:S01]  /*4e90*/  FFMA R29, R29, R12, R10 ;  /* 0x0000000c1d1d7223 */ /* 0x000fe2000000000a */
[----:B------:R-:W-:-:S03]  /*4ea0*/  FMUL R10, R0, R0 ;  /* 0x00000000000a7220 */ /* 0x000fc60000400000 */
[----:B------:R-:W-:Y:S01]  /*4eb0*/  FFMA R32, R33, R32, R29 ;  /* 0x0000002021207223 */ /* 0x000fe2000000001d */
[----:B------:R-:W-:-:S03]  /*4ec0*/  FFMA R28, R10, R37, -0.0013887860113754868507 ;  /* 0xbab607ed0a1c7423 */ /* 0x000fc60000000025 */
[----:B------:R-:W-:-:S04]  /*4ed0*/  FADD R12, R35, R32 ;  /* 0x00000020230c7221 */ /* 0x000fc80000000000 */
[----:B------:R-:W-:Y:S01]  /*4ee0*/  FMUL R39, R12, 2 ;  /* 0x400000000c277820 */ /* 0x000fe20000400000 */
[----:B------:R-:W-:-:S03]  /*4ef0*/  FADD R35, -R35, R12 ;  /* 0x0000000c23237221 */ /* 0x000fc60000000100 */
[----:B------:R-:W1:Y:S01]  /*4f00*/  FRND R36, R39 ;  /* 0x0000002700247307 */ /* 0x000e620000201000 */
[----:B------:R-:W-:Y:S01]  /*4f10*/  FADD R38, R32, -R35 ;  /* 0x8000002320267221 */ /* 0x000fe20000000000 */
[----:B------:R-:W-:Y:S01]  /*4f20*/  FFMA R19, R12, 2, -R39 ;  /* 0x400000000c137823 */ /* 0x000fe20000000827 */
[----:B------:R-:W-:-:S03]  /*4f30*/  FSETP.GT.AND P1, PT, |R39|, 152, PT ;  /* 0x431800002700780b */ /* 0x000fc60003f24200 */
[----:B------:R-:W-:Y:S01]  /*4f40*/  FFMA R29, R38, 2, R19 ;  /* 0x40000000261d7823 */ /* 0x000fe20000000013 */
[----:B------:R-:W-:Y:S01]  /*4f50*/  LOP3.LUT R19, R11, 0x1, RZ, 0xc0, !PT ;  /* 0x000000010b137812 */ /* 0x000fe200078ec0ff */
[----:B------:R-:W2:Y:S03]  /*4f60*/  F2I.NTZ R35, R39 ;  /* 0x0000002700237305 */ /* 0x000ea60000203100 */
[----:B------:R-:W-:Y:S01]  /*4f70*/  ISETP.NE.U32.AND P0, PT, R19, 0x1, PT ;  /* 0x000000011300780c */ /* 0x000fe20003f05070 */
[----:B-1----:R-:W-:-:S03]  /*4f80*/  FADD R32, R39, -R36 ;  /* 0x8000002427207221 */ /* 0x002fc60000000000 */
[----:B------:R-:W-:Y:S02]  /*4f90*/  FSEL R19, R28, -0.00019574658654164522886, !P0 ;  /* 0xb94d41531c137808 */ /* 0x000fe40004000000 */
[----:B------:R-:W-:Y:S01]  /*4fa0*/  FSEL R11, -R47, -0.16666662693023681641, !P0 ;  /* 0xbe2aaaa82f0b7808 */ /* 0x000fe20004000100 */
[----:B------:R-:W-:Y:S01]  /*4fb0*/  FADD R32, R29, R32 ;  /* 0x000000201d207221 */ /* 0x000fe20000000000 */
[----:B------:R-:W-:Y:S02]  /*4fc0*/  FSEL R29, R46, 0.0083327032625675201416, !P0 ;  /* 0x3c0885e42e1d7808 */ /* 0x000fe40004000000 */
[----:B------:R-:W-:Y:S01]  /*4fd0*/  FSEL R0, R0, 1, P0 ;  /* 0x3f80000000007808 */ /* 0x000fe20000000000 */
[----:B------:R-:W-:Y:S01]  /*4fe0*/  FFMA R33, R32, R13, 0.0013391353422775864601 ;  /* 0x3aaf85ed20217423 */ /* 0x000fe2000000000d */
[----:B------:R-:W-:Y:S01]  /*4ff0*/  FSETP.GT.AND P0, PT, R36, RZ, PT ;  /* 0x000000ff2400720b */ /* 0x000fe20003f04000 */
[----:B------:R-:W-:Y:S02]  /*5000*/  FFMA R19, R10, R19, R29 ;  /* 0x000000130a137223 */ /* 0x000fe4000000001d */
[----:B------:R-:W-:Y:S01]  /*5010*/  FFMA R33, R32, R33, 0.0096188392490148544312 ;  /* 0x3c1d985620217423 */ /* 0x000fe20000000021 */
[----:B------:R1:W3:Y:S01]  /*5020*/  F2F.F64.F32 R28, R34 ;  /* 0x00000022001c7310 */ /* 0x0002e20000201800 */
[C---:B------:R-:W-:Y:S01]  /*5030*/  FFMA R19, R10.reuse, R19, R11 ;  /* 0x000000130a137223 */ /* 0x040fe2000000000b */
[----:B------:R-:W-:Y:S01]  /*5040*/  FFMA R11, R10, R0, RZ ;  /* 0x000000000a0b7223 */ /* 0x000fe200000000ff */
[----:B------:R-:W-:Y:S01]  /*5050*/  FFMA R33, R32, R33, 0.055503588169813156128 ;  /* 0x3d6357bb20217423 */ /* 0x000fe20000000021 */
[----:B------:R-:W-:-:S02]  /*5060*/  SEL R10, RZ, 0x83000000, P0 ;  /* 0x83000000ff0a7807 */ /* 0x000fc40000000000 */
[----:B------:R-:W-:Y:S01]  /*5070*/  FFMA R0, R11, R19, R0 ;  /* 0x000000130b007223 */ /* 0x000fe20000000000 */
[C---:B------:R-:W-:Y:S01]  /*5080*/  FFMA R33, R32.reuse, R33, 0.24022644758224487305 ;  /* 0x3e75fdec20217423 */ /* 0x040fe20000000021 */
[----:B------:R-:W-:Y:S01]  /*5090*/  FSETP.NEU.AND P0, PT, R9, 1, PT ;  /* 0x3f8000000900780b */ /* 0x000fe20003f0d000 */
[----:B--2---:R-:W-:Y:S02]  /*50a0*/  IMAD R35, R35, 0x800000, -R10 ;  /* 0x0080000023237824 */ /* 0x004fe400078e0a0a */
[----:B------:R-:W-:Y:S01]  /*50b0*/  @P2 FADD R0, RZ, -R0 ;  /* 0x80000000ff002221 */ /* 0x000fe20000000000 */
[C---:B------:R-:W-:Y:S01]  /*50c0*/  FFMA R33, R32.reuse, R33, 0.69314718246459960938 ;  /* 0x3f31721820217423 */ /* 0x040fe20000000021 */
[----:B------:R-:W-:Y:S01]  /*50d0*/  FSETP.GEU.AND P2, PT, R39, RZ, PT ;  /* 0x000000ff2700720b */ /* 0x000fe20003f4e000 */
[----:B------:R-:W-:Y:S02]  /*50e0*/  IMAD.MOV.U32 R19, RZ, RZ, 0x3f800000 ;  /* 0x3f800000ff137424 */ /* 0x000fe400078e00ff */
[----:B------:R-:W-:Y:S01]  /*50f0*/  FFMA R33, R32, R33, 1 ;  /* 0x3f80000020217423 */ /* 0x000fe20000000021 */
[----:B------:R-:W-:-:S05]  /*5100*/  IADD3 R32, PT, PT, R10, 0x7f000000, RZ ;  /* 0x7f0000000a207810 */ /* 0x000fca0007ffe0ff */
[----:B------:R-:W-:Y:S02]  /*5110*/  FMUL R10, R33, R32 ;  /* 0x00000020210a7220 */ /* 0x000fe40000400000 */
[----:B------:R1:W2:Y:S02]  /*5120*/  F2F.F64.F32 R32, R0 ;  /* 0x0000000000207310 */ /* 0x0002a40000201800 */
[----:B------:R-:W-:Y:S01]  /*5130*/  FMUL R10, R10, R35 ;  /* 0x000000230a0a7220 */ /* 0x000fe20000400000 */
[----:B------:R-:W-:Y:S01]  /*5140*/  @P1 FSEL R10, RZ, +INF , !P2 ;  /* 0x7f800000ff0a1808 */ /* 0x000fe20005000000 */
[----:B---3--:R-:W-:Y:S06]  /*5150*/  @!P0 BRA `(.L_x_889) ;  /* 0x0000000000288947 */ /* 0x008fec0003800000 */
[----:B------:R-:W-:-:S13]  /*5160*/  FSETP.NAN.AND P1, PT, |R9|, |R9|, PT ;  /* 0x400000090900720b */ /* 0x000fda0003f28200 */
[----:B------:R-:W-:Y:S05]  /*5170*/  @P1 BRA `(.L_x_890) ;  /* 0x00000000001c1947 */ /* 0x000fea0003800000 */
[C---:B------:R-:W-:Y:S01]  /*5180*/  FSETP.NEU.AND P1, PT, |R9|.reuse, +INF , PT ;  /* 0x7f8000000900780b */ /* 0x040fe20003f2d200 */
[----:B------:R-:W-:Y:S01]  /*5190*/  IMAD.MOV.U32 R19, RZ, RZ, R10 ;  /* 0x000000ffff137224 */ /* 0x000fe200078e000a */
[----:B------:R-:W-:-:S13]  /*51a0*/  FSETP.NEU.AND P2, PT, R9, RZ, PT ;  /* 0x000000ff0900720b */ /* 0x000fda0003f4d000 */
[----:B------:R-:W-:Y:S05]  /*51b0*/  @P1 BRA P2, `(.L_x_889) ;  /* 0x0000000000101947 */ /* 0x000fea0001000000 */
[----:B------:R-:W-:-:S05]  /*51c0*/  FADD R19, R9, R9 ;  /* 0x0000000909137221 */ /* 0x000fca0000000000 */
[----:B------:R-:W-:Y:S01]  /*51d0*/  LOP3.LUT R19, R19, 0x7fffffff, RZ, 0xc0, !PT ;  /* 0x7fffffff13137812 */ /* 0x000fe200078ec0ff */
[----:B------:R-:W-:Y:S06]  /*51e0*/  BRA `(.L_x_889) ;  /* 0x0000000000047947 */ /* 0x000fec0003800000 */
.L_x_890:
[----:B------:R-:W-:-:S07]  /*51f0*/  FADD R19, R9, 2 ;  /* 0x4000000009137421 */ /* 0x000fce0000000000 */
.L_x_889:
[----:B------:R-:W-:Y:S05]  /*5200*/  BSYNC.RECONVERGENT B0 ;  /* 0x0000000000007941 */ /* 0x000fea0003800200 */
.L_x_888:
[C---:B------:R-:W-:Y:S01]  /*5210*/  FMUL R11, R12.reuse, 1 ;  /* 0x3f8000000c0b7820 */ /* 0x040fe20000400000 */
[----:B------:R-:W-:Y:S03]  /*5220*/  BSSY.RECONVERGENT B0, `(.L_x_891) ;  /* 0x0000025000007945 */ /* 0x000fe60003800200 */
[----:B-1----:R-:W1:Y:S01]  /*5230*/  FRND R0, R11 ;  /* 0x0000000b00007307 */ /* 0x002e620000201000 */
[----:B------:R-:W-:Y:S01]  /*5240*/  FADD R12, R12, -R11 ;  /* 0x8000000b0c0c7221 */ /* 0x000fe20000000000 */
[----:B------:R-:W-:-:S03]  /*5250*/  FSETP.GEU.AND P2, PT, R11, RZ, PT ;  /* 0x000000ff0b00720b */ /* 0x000fc60003f4e000 */
[----:B------:R-:W-:-:S03]  /*5260*/  FADD R12, R38, R12 ;  /* 0x0000000c260c7221 */ /* 0x000fc60000000000 */
[----:B------:R-:W3:Y:S01]  /*5270*/  F2I.NTZ R34, R11 ;  /* 0x0000000b00227305 */ /* 0x000ee20000203100 */
[----:B-1----:R-:W-:Y:S01]  /*5280*/  FADD R35, R11, -R0 ;  /* 0x800000000b237221 */ /* 0x002fe20000000000 */
[----:B------:R-:W-:-:S03]  /*5290*/  FSETP.GT.AND P1, PT, R0, RZ, PT ;  /* 0x000000ff0000720b */ /* 0x000fc60003f24000 */
[----:B------:R-:W-:Y:S01]  /*52a0*/  FADD R12, R12, R35 ;  /* 0x000000230c0c7221 */ /* 0x000fe20000000000 */
[----:B------:R-:W-:Y:S02]  /*52b0*/  SEL R35, RZ, 0x83000000, P1 ;  /* 0x83000000ff237807 */ /* 0x000fe40000800000 */
[----:B------:R-:W-:Y:S01]  /*52c0*/  FSETP.GT.AND P1, PT, |R11|, 152, PT ;  /* 0x431800000b00780b */ /* 0x000fe20003f24200 */
[C---:B------:R-:W-:Y:S02]  /*52d0*/  FFMA R13, R12.reuse, R13, 0.0013391353422775864601 ;  /* 0x3aaf85ed0c0d7423 */ /* 0x040fe4000000000d */
[----:B------:R-:W-:Y:S02]  /*52e0*/  VIADD R0, R35, 0x7f000000 ;  /* 0x7f00000023007836 */ /* 0x000fe40000000000 */
[----:B------:R-:W-:Y:S01]  /*52f0*/  FFMA R13, R12, R13, 0.0096188392490148544312 ;  /* 0x3c1d98560c0d7423 */ /* 0x000fe2000000000d */
[----:B---3--:R-:W-:-:S03]  /*5300*/  IMAD R35, R34, 0x800000, -R35 ;  /* 0x0080000022237824 */ /* 0x008fc600078e0a23 */
[----:B------:R-:W-:-:S04]  /*5310*/  FFMA R13, R12, R13, 0.055503588169813156128 ;  /* 0x3d6357bb0c0d7423 */ /* 0x000fc8000000000d */
[----:B------:R-:W-:-:S04]  /*5320*/  FFMA R13, R12, R13, 0.24022644758224487305 ;  /* 0x3e75fdec0c0d7423 */ /* 0x000fc8000000000d */
[----:B------:R-:W-:-:S04]  /*5330*/  FFMA R13, R12, R13, 0.69314718246459960938 ;  /* 0x3f3172180c0d7423 */ /* 0x000fc8000000000d */
[----:B------:R-:W-:-:S04]  /*5340*/  FFMA R13, R12, R13, 1 ;  /* 0x3f8000000c0d7423 */ /* 0x000fc8000000000d */
[----:B------:R-:W-:-:S04]  /*5350*/  FMUL R0, R13, R0 ;  /* 0x000000000d007220 */ /* 0x000fc80000400000 */
[----:B------:R-:W-:Y:S01]  /*5360*/  FMUL R11, R0, R35 ;  /* 0x00000023000b7220 */ /* 0x000fe20000400000 */
[----:B------:R-:W-:Y:S01]  /*5370*/  IMAD.MOV.U32 R0, RZ, RZ, 0x3f800000 ;  /* 0x3f800000ff007424 */ /* 0x000fe200078e00ff */
[----:B------:R-:W-:Y:S01]  /*5380*/  @P1 FSEL R11, RZ, +INF , !P2 ;  /* 0x7f800000ff0b1808 */ /* 0x000fe20005000000 */
[----:B------:R-:W-:Y:S06]  /*5390*/  @!P0 BRA `(.L_x_892) ;  /* 0x0000000000348947 */ /* 0x000fec0003800000 */
[----:B------:R-:W-:-:S13]  /*53a0*/  FSETP.NAN.AND P0, PT, |R9|, |R9|, PT ;  /* 0x400000090900720b */ /* 0x000fda0003f08200 */
[----:B------:R-:W-:Y:S05]  /*53b0*/  @P0 BRA `(.L_x_893) ;  /* 0x0000000000280947 */ /* 0x000fea0003800000 */
[----:B------:R-:W-:-:S04]  /*53c0*/  FSETP.NEU.AND P0, PT, |R9|, +INF , PT ;  /* 0x7f8000000900780b */ /* 0x000fc80003f0d200 */
[----:B------:R-:W-:-:S13]  /*53d0*/  FSETP.EQ.OR P0, PT, R9, RZ, !P0 ;  /* 0x000000ff0900720b */ /* 0x000fda0004702400 */
[----:B------:R-:W-:Y:S05]  /*53e0*/  @P0 BRA `(.L_x_894) ;  /* 0x0000000000140947 */ /* 0x000fea0003800000 */
[----:B------:R-:W-:Y:S01]  /*53f0*/  FSETP.GEU.AND P0, PT, R9, RZ, PT ;  /* 0x000000ff0900720b */ /* 0x000fe20003f0e000 */
[----:B------:R-:W-:-:S12]  /*5400*/  IMAD.MOV.U32 R0, RZ, RZ, R11 ;  /* 0x000000ffff007224 */ /* 0x000fd800078e000b */
[----:B------:R-:W-:Y:S05]  /*5410*/  @P0 BRA `(.L_x_892) ;  /* 0x0000000000140947 */ /* 0x000fea0003800000 */
[----:B------:R-:W-:Y:S01]  /*5420*/  FADD R0, -R11, -RZ ;  /* 0x800000ff0b007221 */ /* 0x000fe20000000100 */
[----:B------:R-:W-:Y:S06]  /*5430*/  BRA `(.L_x_892) ;  /* 0x00000000000c7947 */ /* 0x000fec0003800000 */
.L_x_894:
[----:B------:R-:W-:Y:S01]  /*5440*/  FADD R0, R9, R9 ;  /* 0x0000000909007221 */ /* 0x000fe20000000000 */
[----:B------:R-:W-:Y:S06]  /*5450*/  BRA `(.L_x_892) ;  /* 0x0000000000047947 */ /* 0x000fec0003800000 */
.L_x_893:
[----:B------:R-:W-:-:S07]  /*5460*/  FADD R0, R9, 1 ;  /* 0x3f80000009007421 */ /* 0x000fce0000000000 */
.L_x_892:
[----:B------:R-:W-:Y:S05]  /*5470*/  BSYNC.RECONVERGENT B0 ;  /* 0x0000000000007941 */ /* 0x000fea0003800200 */
.L_x_891:
[----:B------:R-:W1:Y:S01]  /*5480*/  F2F.F32.F64 R12, R30 ;  /* 0x0000001e000c7310 */ /* 0x000e620000301000 */
[----:B------:R-:W-:Y:S01]  /*5490*/  DADD R38, RZ, R20 ;  /* 0x00000000ff267229 */ /* 0x000fe20000000014 */
[----:B------:R-:W-:Y:S06]  /*54a0*/  BSSY.RECONVERGENT B0, `(.L_x_895) ;  /* 0x000004a000007945 */ /* 0x000fec0003800200 */
[----:B------:R-:W3:Y:S01]  /*54b0*/  F2F.F64.F32 R34, R0 ;  /* 0x0000000000227310 */ /* 0x000ee20000201800 */
[----:B-1----:R-:W-:-:S07]  /*54c0*/  FMUL R36, R12, 0.63661974668502807617 ;  /* 0x3f22f9830c247820 */ /* 0x002fce0000400000 */
[----:B------:R-:W1:Y:S01]  /*54d0*/  F2F.F64.F32 R48, R19 ;  /* 0x0000001300307310 */ /* 0x000e620000201800 */
[----:B------:R-:W-:Y:S01]  /*54e0*/  FSETP.GE.AND P0, PT, |R12|, 105615, PT ;  /* 0x47ce47800c00780b */ /* 0x000fe20003f06200 */
[----:B---3--:R-:W-:-:S06]  /*54f0*/  DADD R20, R34, R34 ;  /* 0x0000000022147229 */ /* 0x008fcc0000000022 */
[----:B------:R-:W3:Y:S01]  /*5500*/  F2I.NTZ R36, R36 ;  /* 0x0000002400247305 */ /* 0x000ee20000203100 */
[----:B-1----:R-:W-:Y:S02]  /*5510*/  DADD R34, R38, R48 ;  /* 0x0000000026227229 */ /* 0x002fe40000000030 */
[----:B------:R-:W-:Y:S01]  /*5520*/  DFMA R30, RZ, R20, R14 ;  /* 0x00000014ff1e722b */ /* 0x000fe2000000000e */
[----:B---3--:R-:W-:Y:S01]  /*5530*/  I2FP.F32.S32 R13, R36 ;  /* 0x00000024000d7245 */ /* 0x008fe20000201400 */
[----:B------:R-:W-:-:S04]  /*5540*/  IMAD.MOV.U32 R14, RZ, RZ, R36 ;  /* 0x000000ffff0e7224 */ /* 0x000fc800078e0024 */
[----:B------:R-:W-:-:S04]  /*5550*/  FFMA R50, R13, -1.5707962512969970703, R12 ;  /* 0xbfc90fda0d327823 */ /* 0x000fc8000000000c */
[----:B------:R-:W-:-:S04]  /*5560*/  FFMA R50, R13, -7.5497894158615963534e-08, R50 ;  /* 0xb3a221680d327823 */ /* 0x000fc80000000032 */
[----:B------:R-:W-:-:S04]  /*5570*/  FFMA R13, R13, -5.3903029534742383927e-15, R50 ;  /* 0xa7c234c50d0d7823 */ /* 0x000fc80000000032 */
[----:B------:R-:W-:Y:S01]  /*5580*/  IMAD.MOV.U32 R0, RZ, RZ, R13 ;  /* 0x000000ffff007224 */ /* 0x000fe200078e000d */
[----:B------:R-:W-:Y:S06]  /*5590*/  @!P0 BRA `(.L_x_896) ;  /* 0x0000000000e88947 */ /* 0x000fec0003800000 */
[----:B------:R-:W-:-:S13]  /*55a0*/  FSETP.NEU.AND P1, PT, |R12|, +INF , PT ;  /* 0x7f8000000c00780b */ /* 0x000fda0003f2d200 */
[----:B------:R-:W-:Y:S05]  /*55b0*/  @!P1 BRA `(.L_x_897) ;  /* 0x0000000000d89947 */ /* 0x000fea0003800000 */
        /* <DEDUP_REMOVED lines=10> */
.L_x_899:
[----:B------:R1:W3:Y:S01]  /*5660*/  LDG.E.CONSTANT R20, desc[UR36][R38.64] ;  /* 0x0000002426147981 */ /* 0x0002e2000c1e9900 */
[----:B------:R-:W-:-:S05]  /*5670*/  VIADD R19, R19, 0x1 ;  /* 0x0000000113137836 */ /* 0x000fca0000000000 */
[----:B------:R-:W-:Y:S02]  /*5680*/  ISETP.NE.AND P1, PT, R19, 0x6, PT ;  /* 0x000000061300780c */ /* 0x000fe40003f25270 */
[----:B-1----:R-:W-:-:S05]  /*5690*/  IADD3 R38, P3, PT, R38, 0x4, RZ ;  /* 0x0000000426267810 */ /* 0x002fca0007f7e0ff */
[----:B------:R-:W-:Y:S02]  /*56a0*/  IMAD.X R39, RZ, RZ, R39, P3 ;  /* 0x000000ffff277224 */ /* 0x000fe400018e0627 */
[----:B---3--:R-:W-:-:S03]  /*56b0*/  IMAD.WIDE.U32 R20, R20, R15, RZ ;  /* 0x0000000f14147225 */ /* 0x008fc600078e00ff */
[----:B------:R-:W-:-:S05]  /*56c0*/  IADD3 R49, P2, PT, R20, R36, RZ ;  /* 0x0000002414317210 */ /* 0x000fca0007f5e0ff */
[----:B------:R1:W-:Y:S01]  /*56d0*/  STL [R0], R49 ;  /* 0x0000003100007387 */ /* 0x0003e20000100800 */
[----:B------:R-:W-:Y:S02]  /*56e0*/  IMAD.X R36, R21, 0x1, R51, P2 ;  /* 0x0000000115247824 */ /* 0x000fe400010e0633 */
[----:B-1----:R-:W-:Y:S01]  /*56f0*/  VIADD R0, R0, 0x4 ;  /* 0x0000000400007836 */ /* 0x002fe20000000000 */
[----:B------:R-:W-:Y:S06]  /*5700*/  @P1 BRA `(.L_x_899) ;  /* 0xfffffffc00d41947 */ /* 0x000fec000383ffff */
[----:B------:R-:W-:Y:S05]  /*5710*/  BSYNC.RECONVERGENT B1 ;  /* 0x0000000000017941 */ /* 0x000fea0003800200 */
.L_x_898:
[----:B------:R-:W-:Y:S01]  /*5720*/  SHF.R.U32.HI R21, RZ, 0x17, R12 ;  /* 0x00000017ff157819 */ /* 0x000fe2000001160c */
[----:B------:R1:W-:Y:S03]  /*5730*/  STL [R1+0x18], R36 ;  /* 0x0000182401007387 */ /* 0x0003e60000100800 */
[C---:B------:R-:W-:Y:S02]  /*5740*/  LOP3.LUT R0, R21.reuse, 0xe0, RZ, 0xc0, !PT ;  /* 0x000000e015007812 */ /* 0x040fe400078ec0ff */
[----:B------:R-:W-:-:S03]  /*5750*/  LOP3.LUT P1, RZ, R21, 0x1f, RZ, 0xc0, !PT ;  /* 0x0000001f15ff7812 */ /* 0x000fc6000782c0ff */
[----:B------:R-:W-:-:S05]  /*5760*/  VIADD R0, R0, 0xffffff80 ;  /* 0xffffff8000007836 */ /* 0x000fca0000000000 */
[----:B------:R-:W-:-:S05]  /*5770*/  SHF.R.U32.HI R0, RZ, 0x5, R0 ;  /* 0x00000005ff007819 */ /* 0x000fca0000011600 */
[----:B------:R-:W-:-:S05]  /*5780*/  IMAD R48, R0, -0x4, R1 ;  /* 0xfffffffc00307824 */ /* 0x000fca00078e0201 */
[----:B------:R-:W3:Y:S04]  /*5790*/  LDL R15, [R48+0x18] ;  /* 0x00001800300f7983 */ /* 0x000ee80000100800 */
[----:B------:R-:W3:Y:S04]  /*57a0*/  LDL R19, [R48+0x14] ;  /* 0x0000140030137983 */ /* 0x000ee80000100800 */
[----:B------:R-:W4:Y:S01]  /*57b0*/  @P1 LDL R20, [R48+0x10] ;  /* 0x0000100030141983 */ /* 0x000f220000100800 */
[----:B------:R-:W-:Y:S01]  /*57c0*/  LOP3.LUT R0, R21, 0x1f, RZ, 0xc0, !PT ;  /* 0x0000001f15007812 */ /* 0x000fe200078ec0ff */
[----:B------:R-:W-:Y:S01]  /*57d0*/  UMOV UR4, 0x54442d19 ;  /* 0x54442d1900047882 */ /* 0x000fe20000000000 */
[----:B------:R-:W-:-:S02]  /*57e0*/  UMOV UR5, 0x3bf921fb ;  /* 0x3bf921fb00057882 */ /* 0x000fc40000000000 */
[-C--:B---3--:R-:W-:Y:S02]  /*57f0*/  @P1 SHF.L.W.U32.HI R15, R19, R0.reuse, R15 ;  /* 0x00000000130f1219 */ /* 0x088fe40000010e0f */
[----:B----4-:R-:W-:Y:S02]  /*5800*/  @P1 SHF.L.W.U32.HI R19, R20, R0, R19 ;  /* 0x0000000014131219 */ /* 0x010fe40000010e13 */
[----:B------:R-:W-:Y:S02]  /*5810*/  ISETP.GE.AND P1, PT, R12, RZ, PT ;  /* 0x000000ff0c00720c */ /* 0x000fe40003f26270 */
[C-C-:B------:R-:W-:Y:S01]  /*5820*/  SHF.L.W.U32.HI R21, R19.reuse, 0x2, R15.reuse ;  /* 0x0000000213157819 */ /* 0x140fe20000010e0f */
[----:B------:R-:W-:Y:S01]  /*5830*/  IMAD.SHL.U32 R19, R19, 0x4, RZ ;  /* 0x0000000413137824 */ /* 0x000fe200078e00ff */
[----:B-1----:R-:W-:Y:S02]  /*5840*/  SHF.R.U32.HI R36, RZ, 0x1e, R15 ;  /* 0x0000001eff247819 */ /* 0x002fe4000001160f */
[----:B------:R-:W-:-:S02]  /*5850*/  SHF.R.S32.HI R0, RZ, 0x1f, R21 ;  /* 0x0000001fff007819 */ /* 0x000fc40000011415 */
[C---:B------:R-:W-:Y:S02]  /*5860*/  LEA.HI R36, R21.reuse, R36, RZ, 0x1 ;  /* 0x0000002415247211 */ /* 0x040fe400078f08ff */
[C---:B------:R-:W-:Y:S02]  /*5870*/  LOP3.LUT R38, R0.reuse, R19, RZ, 0x3c, !PT ;  /* 0x0000001300267212 */ /* 0x040fe400078e3cff */
[----:B------:R-:W-:Y:S02]  /*5880*/  LOP3.LUT R39, R0, R21, RZ, 0x3c, !PT ;  /* 0x0000001500277212 */ /* 0x000fe400078e3cff */
[----:B------:R-:W-:-:S04]  /*5890*/  LOP3.LUT R0, R21, R12, RZ, 0x3c, !PT ;  /* 0x0000000c15007212 */ /* 0x000fc800078e3cff */
[----:B------:R-:W1:Y:S01]  /*58a0*/  I2F.F64.S64 R38, R38 ;  /* 0x0000002600267312 */ /* 0x000e620000301c00 */
[----:B------:R-:W-:Y:S01]  /*58b0*/  ISETP.GE.AND P2, PT, R0, RZ, PT ;  /* 0x000000ff0000720c */ /* 0x000fe20003f46270 */
[----:B------:R-:W-:-:S04]  /*58c0*/  IMAD.MOV R0, RZ, RZ, -R36 ;  /* 0x000000ffff007224 */ /* 0x000fc800078e0a24 */
[----:B------:R-:W-:Y:S01]  /*58d0*/  @!P1 IMAD.MOV.U32 R36, RZ, RZ, R0 ;  /* 0x000000ffff249224 */ /* 0x000fe200078e0000 */
[----:B-1----:R-:W-:-:S10]  /*58e0*/  DMUL R48, R38, UR4 ;  /* 0x0000000426307c28 */ /* 0x002fd40008000000 */
[----:B------:R-:W1:Y:S02]  /*58f0*/  F2F.F32.F64 R48, R48 ;  /* 0x0000003000307310 */ /* 0x000e640000301000 */
[----:B-1----:R-:W-:Y:S01]  /*5900*/  FSEL R0, -R48, R48, !P2 ;  /* 0x0000003030007208 */ /* 0x002fe20005000100 */
[----:B------:R-:W-:Y:S06]  /*5910*/  BRA `(.L_x_896) ;  /* 0x0000000000087947 */ /* 0x000fec0003800000 */
.L_x_897:
[----:B------:R-:W-:Y:S01]  /*5920*/  FMUL R0, RZ, R12 ;  /* 0x0000000cff007220 */ /* 0x000fe20000400000 */
[----:B------:R-:W-:-:S07]  /*5930*/  IMAD.MOV.U32 R36, RZ, RZ, RZ ;  /* 0x000000ffff247224 */ /* 0x000fce00078e00ff */
.L_x_896:
[----:B------:R-:W-:Y:S05]  /*5940*/  BSYNC.RECONVERGENT B0 ;  /* 0x0000000000007941 */ /* 0x000fea0003800200 */
.L_x_895:
[----:B------:R-:W-:Y:S01]  /*5950*/  LOP3.LUT R19, R36, 0x1, RZ, 0xc0, !PT ;  /* 0x0000000124137812 */ /* 0x000fe200078ec0ff */
[----:B------:R-:W-:Y:S01]  /*5960*/  FMUL R15, R0, R0 ;  /* 0x00000000000f7220 */ /* 0x000fe20000400000 */
[----:B------:R-:W-:Y:S01]  /*5970*/  VIADD R21, R36, 0x1 ;  /* 0x0000000124157836 */ /* 0x000fe20000000000 */
[----:B------:R-:W-:Y:S01]  /*5980*/  BSSY.RECONVERGENT B0, `(.L_x_900) ;  /* 0x000004b000007945 */ /* 0x000fe20003800200 */
[----:B------:R-:W-:Y:S01]  /*5990*/  ISETP.NE.U32.AND P1, PT, R19, 0x1, PT ;  /* 0x000000011300780c */ /* 0x000fe20003f25070 */
[----:B------:R-:W-:Y:S02]  /*59a0*/  FFMA R19, R15, R37, -0.0013887860113754868507 ;  /* 0xbab607ed0f137423 */ /* 0x000fe40000000025 */
[----:B------:R-:W-:Y:S02]  /*59b0*/  LOP3.LUT P2, RZ, R21, 0x2, RZ, 0xc0, !PT ;  /* 0x0000000215ff7812 */ /* 0x000fe4000784c0ff */
[----:B------:R-:W-:Y:S02]  /*59c0*/  FSEL R40, R40, 0.041666727513074874878, !P1 ;  /* 0x3d2aaabb28287808 */ /* 0x000fe40004800000 */
[----:B------:R-:W-:Y:S01]  /*59d0*/  FSEL R20, R19, -0.00019574658654164522886, P1 ;  /* 0xb94d415313147808 */ /* 0x000fe20000800000 */
[----:B------:R-:W-:Y:S01]  /*59e0*/  IMAD.MOV.U32 R19, RZ, RZ, R14 ;  /* 0x000000ffff137224 */ /* 0x000fe200078e000e */
[----:B------:R-:W-:-:S02]  /*59f0*/  FSEL R0, R0, 1, !P1 ;  /* 0x3f80000000007808 */ /* 0x000fc40004800000 */
[----:B------:R-:W-:Y:S01]  /*5a00*/  FSEL R41, -R41, -0.4999999701976776123, !P1 ;  /* 0xbeffffff29297808 */ /* 0x000fe20004800100 */
[C---:B------:R-:W-:Y:S02]  /*5a10*/  FFMA R20, R15.reuse, R20, R40 ;  /* 0x000000140f147223 */ /* 0x040fe40000000028 */
[C---:B------:R-:W-:Y:S02]  /*5a20*/  FFMA R21, R15.reuse, R0, RZ ;  /* 0x000000000f157223 */ /* 0x040fe400000000ff */
[----:B------:R-:W-:-:S04]  /*5a30*/  FFMA R20, R15, R20, R41 ;  /* 0x000000140f147223 */ /* 0x000fc80000000029 */
[----:B------:R-:W-:Y:S01]  /*5a40*/  FFMA R21, R21, R20, R0 ;  /* 0x0000001415157223 */ /* 0x000fe20000000000 */
[----:B------:R-:W-:-:S03]  /*5a50*/  MOV R0, R13 ;  /* 0x0000000d00007202 */ /* 0x000fc60000000f00 */
[----:B------:R-:W-:Y:S01]  /*5a60*/  @P2 FADD R21, RZ, -R21 ;  /* 0x80000015ff152221 */ /* 0x000fe20000000000 */
[----:B------:R-:W-:Y:S06]  /*5a70*/  @!P0 BRA `(.L_x_901) ;  /* 0x0000000000ec8947 */ /* 0x000fec0003800000 */
[----:B------:R-:W-:-:S13]  /*5a80*/  FSETP.NEU.AND P0, PT, |R12|, +INF , PT ;  /* 0x7f8000000c00780b */ /* 0x000fda0003f0d200 */
[----:B------:R-:W-:Y:S05]  /*5a90*/  @!P0 BRA `(.L_x_902) ;  /* 0x0000000000dc8947 */ /* 0x000fea0003800000 */
        /* <DEDUP_REMOVED lines=10> */
.L_x_904:
[----:B------:R-:W-:-:S05]  /*5b40*/  IMAD.MOV.U32 R40, RZ, RZ, R20 ;  /* 0x000000ffff287224 */ /* 0x000fca00078e0014 */
[----:B------:R1:W3:Y:S01]  /*5b50*/  LDG.E.CONSTANT R38, desc[UR36][R40.64] ;  /* 0x0000002428267981 */ /* 0x0002e2000c1e9900 */
[----:B------:R-:W-:Y:S01]  /*5b60*/  VIADD R15, R15, 0x1 ;  /* 0x000000010f0f7836 */ /* 0x000fe20000000000 */
[----:B------:R-:W-:-:S04]  /*5b70*/  IADD3 R20, P2, PT, R20, 0x4, RZ ;  /* 0x0000000414147810 */ /* 0x000fc80007f5e0ff */
[----:B------:R-:W-:Y:S01]  /*5b80*/  ISETP.NE.AND P0, PT, R15, 0x6, PT ;  /* 0x000000060f00780c */ /* 0x000fe20003f05270 */
[----:B-1----:R-:W-:Y:S02]  /*5b90*/  IMAD.X R41, RZ, RZ, R41, P2 ;  /* 0x000000ffff297224 */ /* 0x002fe400010e0629 */
[----:B---3--:R-:W-:-:S03]  /*5ba0*/  IMAD.WIDE.U32 R38, R38, R51, RZ ;  /* 0x0000003326267225 */ /* 0x008fc600078e00ff */
[----:B------:R-:W-:-:S05]  /*5bb0*/  IADD3 R19, P1, PT, R38, R36, RZ ;  /* 0x0000002426137210 */ /* 0x000fca0007f3e0ff */
[----:B------:R1:W-:Y:S01]  /*5bc0*/  STL [R0], R19 ;  /* 0x0000001300007387 */ /* 0x0003e20000100800 */
[----:B------:R-:W-:Y:S02]  /*5bd0*/  IMAD.X R36, R39, 0x1, R49, P1 ;  /* 0x0000000127247824 */ /* 0x000fe400008e0631 */
[----:B-1----:R-:W-:Y:S01]  /*5be0*/  VIADD R0, R0, 0x4 ;  /* 0x0000000400007836 */ /* 0x002fe20000000000 */
[----:B------:R-:W-:Y:S06]  /*5bf0*/  @P0 BRA `(.L_x_904) ;  /* 0xfffffffc00d00947 */ /* 0x000fec000383ffff */
[----:B------:R-:W-:Y:S05]  /*5c00*/  BSYNC.RECONVERGENT B1 ;  /* 0x0000000000017941 */ /* 0x000fea0003800200 */
.L_x_903:
[----:B------:R-:W-:Y:S01]  /*5c10*/  SHF.R.U32.HI R19, RZ, 0x17, R12 ;  /* 0x00000017ff137819 */ /* 0x000fe2000001160c */
[----:B------:R1:W-:Y:S03]  /*5c20*/  STL [R1+0x18], R36 ;  /* 0x0000182401007387 */ /* 0x0003e60000100800 */
[C---:B------:R-:W-:Y:S02]  /*5c30*/  LOP3.LUT R0, R19.reuse, 0xe0, RZ, 0xc0, !PT ;  /* 0x000000e013007812 */ /* 0x040fe400078ec0ff */
[----:B------:R-:W-:Y:S02]  /*5c40*/  LOP3.LUT P0, RZ, R19, 0x1f, RZ, 0xc0, !PT ;  /* 0x0000001f13ff7812 */ /* 0x000fe4000780c0ff */
[----:B------:R-:W-:-:S04]  /*5c50*/  IADD3 R0, PT, PT, R0, -0x80, RZ ;  /* 0xffffff8000007810 */ /* 0x000fc80007ffe0ff */
[----:B------:R-:W-:-:S05]  /*5c60*/  SHF.R.U32.HI R0, RZ, 0x5, R0 ;  /* 0x00000005ff007819 */ /* 0x000fca0000011600 */
[----:B------:R-:W-:-:S05]  /*5c70*/  IMAD R40, R0, -0x4, R1 ;  /* 0xfffffffc00287824 */ /* 0x000fca00078e0201 */
[----:B------:R-:W3:Y:S04]  /*5c80*/  LDL R0, [R40+0x18] ;  /* 0x0000180028007983 */ /* 0x000ee80000100800 */
[----:B------:R-:W3:Y:S04]  /*5c90*/  LDL R15, [R40+0x14] ;  /* 0x00001400280f7983 */ /* 0x000ee80000100800 */
[----:B------:R-:W4:Y:S01]  /*5ca0*/  @P0 LDL R20, [R40+0x10] ;  /* 0x0000100028140983 */ /* 0x000f220000100800 */
[----:B------:R-:W-:Y:S01]  /*5cb0*/  LOP3.LUT R19, R19, 0x1f, RZ, 0xc0, !PT ;  /* 0x0000001f13137812 */ /* 0x000fe200078ec0ff */
[----:B------:R-:W-:Y:S01]  /*5cc0*/  UMOV UR4, 0x54442d19 ;  /* 0x54442d1900047882 */ /* 0x000fe20000000000 */
[----:B------:R-:W-:Y:S01]  /*5cd0*/  UMOV UR5, 0x3bf921fb ;  /* 0x3bf921fb00057882 */ /* 0x000fe20000000000 */
[----:B------:R-:W-:-:S02]  /*5ce0*/  ISETP.GE.AND P1, PT, R12, RZ, PT ;  /* 0x000000ff0c00720c */ /* 0x000fc40003f26270 */
[-C--:B---3--:R-:W-:Y:S02]  /*5cf0*/  @P0 SHF.L.W.U32.HI R0, R15, R19.reuse, R0 ;  /* 0x000000130f000219 */ /* 0x088fe40000010e00 */
[----:B----4-:R-:W-:-:S04]  /*5d00*/  @P0 SHF.L.W.U32.HI R15, R20, R19, R15 ;  /* 0x00000013140f0219 */ /* 0x010fc80000010e0f */
        /* <DEDUP_REMOVED lines=8> */
[----:B------:R-:W3:Y:S01]  /*5d90*/  I2F.F64.S64 R38, R38 ;  /* 0x0000002600267312 */ /* 0x000ee20000301c00 */
[----:B------:R-:W-:Y:S02]  /*5da0*/  ISETP.GE.AND P0, PT, R15, RZ, PT ;  /* 0x000000ff0f00720c */ /* 0x000fe40003f06270 */
[----:B------:R-:W-:-:S04]  /*5db0*/  IMAD.MOV R0, RZ, RZ, -R19 ;  /* 0x000000ffff007224 */ /* 0x000fc800078e0a13 */
[----:B------:R-:W-:Y:S01]  /*5dc0*/  @!P1 IMAD.MOV.U32 R19, RZ, RZ, R0 ;  /* 0x000000ffff139224 */ /* 0x000fe200078e0000 */
[----:B---3--:R-:W-:-:S10]  /*5dd0*/  DMUL R40, R38, UR4 ;  /* 0x0000000426287c28 */ /* 0x008fd40008000000 */
[----:B------:R-:W3:Y:S02]  /*5de0*/  F2F.F32.F64 R40, R40 ;  /* 0x0000002800287310 */ /* 0x000ee40000301000 */
[----:B---3--:R-:W-:Y:S01]  /*5df0*/  FSEL R0, -R40, R40, !P0 ;  /* 0x0000002828007208 */ /* 0x008fe20004000100 */
[----:B-1----:R-:W-:Y:S06]  /*5e00*/  BRA `(.L_x_901) ;  /* 0x0000000000087947 */ /* 0x002fec0003800000 */
.L_x_902:
[----:B------:R-:W-:Y:S01]  /*5e10*/  FMUL R0, RZ, R12 ;  /* 0x0000000cff007220 */ /* 0x000fe20000400000 */
[----:B------:R-:W-:-:S07]  /*5e20*/  IMAD.MOV.U32 R19, RZ, RZ, RZ ;  /* 0x000000ffff137224 */ /* 0x000fce00078e00ff */
.L_x_901:
[----:B------:R-:W-:Y:S05]  /*5e30*/  BSYNC.RECONVERGENT B0 ;  /* 0x0000000000007941 */ /* 0x000fea0003800200 */
.L_x_900:
[----:B------:R-:W-:Y:S01]  /*5e40*/  FMUL R15, R0, R0 ;  /* 0x00000000000f7220 */ /* 0x000fe20000400000 */
[C---:B------:R-:W-:Y:S01]  /*5e50*/  LOP3.LUT R20, R19.reuse, 0x1, RZ, 0xc0, !PT ;  /* 0x0000000113147812 */ /* 0x040fe200078ec0ff */
[----:B------:R-:W-:Y:S01]  /*5e60*/  DMUL R38, R34, 0.5 ;  /* 0x3fe0000022267828 */ /* 0x000fe20000000000 */
[----:B------:R-:W-:Y:S01]  /*5e70*/  LOP3.LUT P1, RZ, R19, 0x2, RZ, 0xc0, !PT ;  /* 0x0000000213ff7812 */ /* 0x000fe2000782c0ff */
[----:B------:R-:W-:Y:S01]  /*5e80*/  FFMA R37, R15, R37, -0.0013887860113754868507 ;  /* 0xbab607ed0f257423 */ /* 0x000fe20000000025 */
[----:B------:R-:W-:Y:S01]  /*5e90*/  ISETP.NE.U32.AND P0, PT, R20, 0x1, PT ;  /* 0x000000011400780c */ /* 0x000fe20003f05070 */
[----:B------:R-:W-:Y:S01]  /*5ea0*/  DADD R30, R30, R30 ;  /* 0x000000001e1e7229 */ /* 0x000fe2000000001e */
[----:B------:R-:W-:Y:S01]  /*5eb0*/  UMOV UR4, 0x54442d18 ;  /* 0x54442d1800047882 */ /* 0x000fe20000000000 */
[----:B------:R-:W-:Y:S01]  /*5ec0*/  UMOV UR5, 0x401921fb ;  /* 0x401921fb00057882 */ /* 0x000fe20000000000 */
[----:B------:R-:W-:Y:S01]  /*5ed0*/  FSEL R46, R46, 0.0083327032625675201416, !P0 ;  /* 0x3c0885e42e2e7808 */ /* 0x000fe20004000000 */
[----:B------:R-:W-:Y:S01]  /*5ee0*/  DADD R28, RZ, R28 ;  /* 0x00000000ff1c7229 */ /* 0x000fe2000000001c */
[----:B------:R-:W-:Y:S01]  /*5ef0*/  FSEL R20, R37, -0.00019574658654164522886, !P0 ;  /* 0xb94d415325147808 */ /* 0x000fe20004000000 */
[----:B------:R-:W1:Y:S01]  /*5f00*/  F2F.F32.F64 R38, R38 ;  /* 0x0000002600267310 */ /* 0x000e620000301000 */
[----:B------:R-:W-:Y:S01]  /*5f10*/  FSEL R36, -R47, -0.16666662693023681641, !P0 ;  /* 0xbe2aaaa82f247808 */ /* 0x000fe20004000100 */
[----:B--2---:R-:W-:Y:S01]  /*5f20*/  DFMA R32, R32, -UR4, RZ ;  /* 0x8000000420207c2b */ /* 0x004fe200080000ff */
[----:B------:R-:W-:Y:S01]  /*5f30*/  FSEL R0, R0, 1, P0 ;  /* 0x3f80000000007808 */ /* 0x000fe20000000000 */
[C---:B------:R-:W-:Y:S01]  /*5f40*/  FFMA R20, R15.reuse, R20, R46 ;  /* 0x000000140f147223 */ /* 0x040fe2000000002e */
[----:B------:R-:W-:Y:S01]  /*5f50*/  DFMA R34, -RZ, R34, R30 ;  /* 0x00000022ff22722b */ /* 0x000fe2000000011e */
[----:B------:R-:W-:Y:S02]  /*5f60*/  BSSY.RECONVERGENT B0, `(.L_x_905) ;  /* 0x0000016000007945 */ /* 0x000fe40003800200 */
[C---:B------:R-:W-:Y:S01]  /*5f70*/  FFMA R20, R15.reuse, R20, R36 ;  /* 0x000000140f147223 */ /* 0x040fe20000000024 */
[----:B------:R-:W-:-:S04]  /*5f80*/  FFMA R15, R15, R0, RZ ;  /* 0x000000000f0f7223 */ /* 0x000fc800000000ff */
[----:B------:R-:W-:Y:S01]  /*5f90*/  FFMA R0, R15, R20, R0 ;  /* 0x000000140f007223 */ /* 0x000fe20000000000 */
[----:B------:R-:W-:Y:S01]  /*5fa0*/  DMUL R34, R34, 0.25 ;  /* 0x3fd0000022227828 */ /* 0x000fe20000000000 */
[----:B-1----:R-:W-:Y:S01]  /*5fb0*/  VIADD R15, R38, 0xf3000000 ;  /* 0xf3000000260f7836 */ /* 0x002fe20000000000 */
[----:B------:R-:W1:Y:S01]  /*5fc0*/  F2F.F64.F32 R20, R21 ;  /* 0x0000001500147310 */ /* 0x000e620000201800 */
[----:B------:R-:W-:-:S03]  /*5fd0*/  @P1 FADD R0, RZ, -R0 ;  /* 0x80000000ff001221 */ /* 0x000fc60000000000 */
[----:B------:R-:W-:-:S04]  /*5fe0*/  ISETP.GT.U32.AND P0, PT, R15, 0x727fffff, PT ;  /* 0x727fffff0f00780c */ /* 0x000fc80003f04070 */
[----:B------:R-:W2:Y:S01]  /*5ff0*/  F2F.F64.F32 R36, R0 ;  /* 0x0000000000247310 */ /* 0x000ea20000201800 */
[----:B-1----:R-:W-:-:S07]  /*6000*/  DADD R30, R28, R20 ;  /* 0x000000001c1e7229 */ /* 0x002fce0000000014 */
[----:B------:R1:W3:Y:S01]  /*6010*/  MUFU.RSQ R19, R38 ;  /* 0x0000002600137308 */ /* 0x0002e20000001400 */
[----:B--2---:R-:W-:Y:S01]  /*6020*/  DFMA R20, -RZ, R36, R32 ;  /* 0x00000024ff14722b */ /* 0x004fe20000000120 */
[----:B------:R-:W-:Y:S10]  /*6030*/  @!P0 BRA `(.L_x_906) ;  /* 0x0000000000108947 */ /* 0x000ff40003800000 */
[----:B------:R-:W-:Y:S01]  /*6040*/  IMAD.MOV.U32 R0, RZ, RZ, R38 ;  /* 0x000000ffff007224 */ /* 0x000fe200078e0026 */
[----:B------:R-:W-:-:S07]  /*6050*/  MOV R56, 0x6070 ;  /* 0x0000607000387802 */ /* 0x000fce0000000f00 */
[----:B01-3--:R-:W-:Y:S05]  /*6060*/  CALL.REL.NOINC `($__internal_19_$__cuda_sm20_sqrt_rn_f32_slowpath) ;  /* 0x000000ac004c7944 */ /* 0x00bfea0003c00000 */
[----:B------:R-:W-:Y:S05]  /*6070*/  BRA `(.L_x_907) ;  /* 0x0000000000107947 */ /* 0x000fea0003800000 */
.L_x_906:
[----:B---3--:R-:W-:Y:S01]  /*6080*/  FMUL.FTZ R57, R38, R19 ;  /* 0x0000001326397220 */ /* 0x008fe20000410000 */
[----:B------:R-:W-:-:S03]  /*6090*/  FMUL.FTZ R15, R19, 0.5 ;  /* 0x3f000000130f7820 */ /* 0x000fc60000410000 */
[----:B------:R-:W-:-:S04]  /*60a0*/  FFMA R0, -R57, R57, R38 ;  /* 0x0000003939007223 */ /* 0x000fc80000000126 */
[----:B------:R-:W-:-:S07]  /*60b0*/  FFMA R57, R0, R15, R57 ;  /* 0x0000000f00397223 */ /* 0x000fce0000000039 */
.L_x_907:
[----:B------:R-:W-:Y:S05]  /*60c0*/  BSYNC.RECONVERGENT B0 ;  /* 0x0000000000007941 */ /* 0x000fea0003800200 */
.L_x_905:
[----:B------:R-:W2:Y:S01]  /*60d0*/  F2F.F64.F32 R32, R57 ;  /* 0x0000003900207310 */ /* 0x000ea20000201800 */
[----:B------:R-:W-:Y:S01]  /*60e0*/  IMAD.MOV.U32 R28, RZ, RZ, 0x1 ;  /* 0x00000001ff1c7424 */ /* 0x000fe200078e00ff */
[----:B------:R-:W-:Y:S01]  /*60f0*/  FSETP.GEU.AND P1, PT, |R35|, 6.5827683646048100446e-37, PT ;  /* 0x036000002300780b */ /* 0x000fe20003f2e200 */
[----:B------:R-:W-:Y:S01]  /*6100*/  IMAD.MOV.U32 R0, RZ, RZ, 0x3f017731 ;  /* 0x3f017731ff007424 */ /* 0x000fe200078e00ff */
[----:B------:R-:W-:Y:S01]  /*6110*/  BSSY.RECONVERGENT B0, `(.L_x_908) ;  /* 0x000001b000007945 */ /* 0x000fe20003800200 */
[----:B------:R-:W-:-:S04]  /*6120*/  IMAD.MOV.U32 R15, RZ, RZ, 0x437c0000 ;  /* 0x437c0000ff0f7424 */ /* 0x000fc800078e00ff */
[----:B------:R-:W-:-:S04]  /*6130*/  FFMA.RM R0, R0, R15, 12582913 ;  /* 0x4b40000100007423 */ /* 0x000fc8000000400f */
[C---:B------:R-:W-:Y:S01]  /*6140*/  FADD R15, R0.reuse, -12583039 ;  /* 0xcb40007f000f7421 */ /* 0x040fe20000000000 */
[----:B------:R-:W-:Y:S01]  /*6150*/  IMAD.SHL.U32 R0, R0, 0x800000, RZ ;  /* 0x0080000000007824 */ /* 0x000fe200078e00ff */
[----:B--2---:R-:W-:Y:S02]  /*6160*/  DADD R60, R32, R32 ;  /* 0x00000000203c7229 */ /* 0x004fe40000000020 */
[----:B------:R-:W-:-:S04]  /*6170*/  FADD R15, -R15, 1.4426950216293334961 ;  /* 0x3fb8aa3b0f0f7421 */ /* 0x000fc80000000100 */
[----:B------:R-:W2:Y:S01]  /*6180*/  MUFU.RCP64H R29, R61 ;  /* 0x0000003d001d7308 */ /* 0x000ea20000001800 */
[----:B------:R-:W-:-:S07]  /*6190*/  FADD R15, R15, 1.925963033500011079e-08 ;  /* 0x32a570600f0f7421 */ /* 0x000fce0000000000 */
[----:B------:R-:W3:Y:S01]  /*61a0*/  MUFU.EX2 R15, R15 ;  /* 0x0000000f000f7308 */ /* 0x000ee20000000800 */
[----:B--2---:R-:W-:-:S08]  /*61b0*/  DFMA R36, -R60, R28, 1 ;  /* 0x3ff000003c24742b */ /* 0x004fd0000000011c */
[----:B------:R-:W-:-:S08]  /*61c0*/  DFMA R36, R36, R36, R36 ;  /* 0x000000242424722b */ /* 0x000fd00000000024 */
[----:B------:R-:W-:-:S08]  /*61d0*/  DFMA R36, R28, R36, R28 ;  /* 0x000000241c24722b */ /* 0x000fd0000000001c */
[----:B------:R-:W-:-:S08]  /*61e0*/  DFMA R28, -R60, R36, 1 ;  /* 0x3ff000003c1c742b */ /* 0x000fd00000000124 */
[----:B------:R-:W-:-:S08]  /*61f0*/  DFMA R28, R36, R28, R36 ;  /* 0x0000001c241c722b */ /* 0x000fd00000000024 */
[----:B------:R-:W-:-:S08]  /*6200*/  DMUL R58, R34, R28 ;  /* 0x0000001c223a7228 */ /* 0x000fd00000000000 */
[----:B------:R-:W-:-:S08]  /*6210*/  DFMA R36, -R60, R58, R34 ;  /* 0x0000003a3c24722b */ /* 0x000fd00000000122 */
[----:B------:R-:W-:Y:S01]  /*6220*/  DFMA R58, R28, R36, R58 ;  /* 0x000000241c3a722b */ /* 0x000fe2000000003a */
[----:B---3--:R-:W-:-:S06]  /*6230*/  FMUL R28, R0, R15 ;  /* 0x0000000f001c7220 */ /* 0x008fcc0000400000 */
[----:B------:R-:W2:Y:S03]  /*6240*/  F2F.F64.F32 R28, R28 ;  /* 0x0000001c001c7310 */ /* 0x000ea60000201800 */
[----:B------:R-:W-:-:S05]  /*6250*/  FFMA R0, RZ, R61, R59 ;  /* 0x0000003dff007223 */ /* 0x000fca000000003b */
[----:B------:R-:W-:-:S13]  /*6260*/  FSETP.GT.AND P0, PT, |R0|, 1.469367938527859385e-39, PT ;  /* 0x001000000000780b */ /* 0x000fda0003f04200 */
[----:B--2---:R-:W-:Y:S05]  /*6270*/  @P0 BRA P1, `(.L_x_909) ;  /* 0x0000000000100947 */ /* 0x004fea0000800000 */
[----:B------:R-:W-:Y:S01]  /*6280*/  IMAD.MOV.U32 R62, RZ, RZ, R34 ;  /* 0x000000ffff3e7224 */ /* 0x000fe200078e0022 */
[----:B------:R-:W-:Y:S01]  /*6290*/  MOV R0, 0x62c0 ;  /* 0x000062c000007802 */ /* 0x000fe20000000f00 */
[----:B------:R-:W-:-:S07]  /*62a0*/  IMAD.MOV.U32 R63, RZ, RZ, R35 ;  /* 0x000000ffff3f7224 */ /* 0x000fce00078e0023 */
[----:B01----:R-:W-:Y:S05]  /*62b0*/  CALL.REL.NOINC `($__internal_17_$__cuda_sm20_div_rn_f64_full) ;  /* 0x000000a000847944 */ /* 0x003fea0003c00000 */
.L_x_909:
[----:B------:R-:W-:Y:S05]  /*62c0*/  BSYNC.RECONVERGENT B0 ;  /* 0x0000000000007941 */ /* 0x000fea0003800200 */
.L_x_908:
[----:B------:R-:W-:Y:S01]  /*62d0*/  UMOV UR4, 0x9999999a ;  /* 0x9999999a00047882 */ /* 0x000fe20000000000 */
[----:B------:R-:W-:Y:S01]  /*62e0*/  UMOV UR5, 0x3fc99999 ;  /* 0x3fc9999900057882 */ /* 0x000fe20000000000 */
[----:B------:R-:W-:Y:S01]  /*62f0*/  DMUL R34, R30, 0.5 ;  /* 0x3fe000001e227828 */ /* 0x000fe20000000000 */
[----:B------:R-:W-:Y:S01]  /*6300*/  MOV R19, 0x3bbb989d ;  /* 0x3bbb989d00137802 */ /* 0x000fe20000000f00 */
[----:B------:R-:W-:Y:S01]  /*6310*/  DMUL R32, R32, -UR4 ;  /* 0x8000000420207c28 */ /* 0x000fe20008000000 */
[----:B------:R-:W-:Y:S01]  /*6320*/  IMAD.MOV.U32 R36, RZ, RZ, 0x437c0000 ;  /* 0x437c0000ff247424 */ /* 0x000fe200078e00ff */
[----:B------:R-:W-:Y:S01]  /*6330*/  DADD R20, R20, R20 ;  /* 0x0000000014147229 */ /* 0x000fe20000000014 */
[----:B------:R-:W-:Y:S01]  /*6340*/  FSETP.NEU.AND P0, PT, R5, 1, PT ;  /* 0x3f8000000500780b */ /* 0x000fe20003f0d000 */
[----:B------:R-:W-:Y:S01]  /*6350*/  DMUL R58, R58, UR4 ;  /* 0x000000043a3a7c28 */ /* 0x000fe20008000000 */
[----:B------:R-:W-:Y:S03]  /*6360*/  BSSY.RECONVERGENT B0, `(.L_x_910) ;  /* 0x0000029000007945 */ /* 0x000fe60003800200 */
[----:B------:R-:W-:Y:S02]  /*6370*/  F2F.F32.F64 R34, R34 ;  /* 0x0000002200227310 */ /* 0x000fe40000301000 */
[----:B------:R-:W-:-:S06]  /*6380*/  DFMA R20, -RZ, R30, R20 ;  /* 0x0000001eff14722b */ /* 0x000fcc0000000114 */
[----:B------:R-:W2:Y:S02]  /*6390*/  F2F.F32.F64 R32, R32 ;  /* 0x0000002000207310 */ /* 0x000ea40000301000 */
[----:B------:R-:W-:Y:S01]  /*63a0*/  DMUL R20, R20, 0.25 ;  /* 0x3fd0000014147828 */ /* 0x000fe20000000000 */
[-C--:B--2---:R-:W-:Y:S01]  /*63b0*/  FFMA.SAT R0, R32, R19.reuse, 0.5 ;  /* 0x3f00000020007423 */ /* 0x084fe20000002013 */
[----:B------:R-:W-:-:S03]  /*63c0*/  FFMA.SAT R19, R34, R19, 0.5 ;  /* 0x3f00000022137423 */ /* 0x000fc60000002013 */
[-C--:B------:R-:W-:Y:S01]  /*63d0*/  FFMA.RM R0, R0, R36.reuse, 12582913 ;  /* 0x4b40000100007423 */ /* 0x080fe20000004024 */
[----:B------:R-:W-:-:S03]  /*63e0*/  FFMA.RM R19, R19, R36, 12582913 ;  /* 0x4b40000113137423 */ /* 0x000fc60000004024 */
[C---:B------:R-:W-:Y:S01]  /*63f0*/  FADD R15, R0.reuse, -12583039 ;  /* 0xcb40007f000f7421 */ /* 0x040fe20000000000 */
[C---:B------:R-:W-:Y:S01]  /*6400*/  FADD R33, R19.reuse, -12583039 ;  /* 0xcb40007f13217421 */ /* 0x040fe20000000000 */
[----:B------:R-:W-:Y:S02]  /*6410*/  IMAD.SHL.U32 R0, R0, 0x800000, RZ ;  /* 0x0080000000007824 */ /* 0x000fe400078e00ff */
[----:B------:R-:W-:Y:S01]  /*6420*/  FFMA R15, R32, 1.4426950216293334961, -R15 ;  /* 0x3fb8aa3b200f7823 */ /* 0x000fe2000000080f */
[----:B------:R-:W-:Y:S01]  /*6430*/  FFMA R33, R34, 1.4426950216293334961, -R33 ;  /* 0x3fb8aa3b22217823 */ /* 0x000fe20000000821 */
[----:B------:R-:W-:Y:S02]  /*6440*/  IMAD.SHL.U32 R19, R19, 0x800000, RZ ;  /* 0x0080000013137824 */ /* 0x000fe400078e00ff */
[----:B------:R-:W-:Y:S01]  /*6450*/  FFMA R15, R32, 1.925963033500011079e-08, R15 ;  /* 0x32a57060200f7823 */ /* 0x000fe2000000000f */
[----:B------:R-:W-:-:S05]  /*6460*/  FFMA R34, R34, 1.925963033500011079e-08, R33 ;  /* 0x32a5706022227823 */ /* 0x000fca0000000021 */
[----:B------:R-:W2:Y:S08]  /*6470*/  MUFU.EX2 R15, R15 ;  /* 0x0000000f000f7308 */ /* 0x000eb00000000800 */
[----:B------:R-:W3:Y:S01]  /*6480*/  MUFU.EX2 R34, R34 ;  /* 0x0000002200227308 */ /* 0x000ee20000000800 */
[----:B--2---:R-:W-:-:S07]  /*6490*/  FMUL R0, R0, R15 ;  /* 0x0000000f00007220 */ /* 0x004fce0000400000 */
[----:B------:R-:W2:Y:S01]  /*64a0*/  F2F.F64.F32 R32, R0 ;  /* 0x0000000000207310 */ /* 0x000ea20000201800 */
[----:B---3--:R-:W-:-:S07]  /*64b0*/  FMUL R19, R19, R34 ;  /* 0x0000002213137220 */ /* 0x008fce0000400000 */
[----:B------:R-:W3:Y:S01]  /*64c0*/  F2F.F64.F32 R30, R19 ;  /* 0x00000013001e7310 */ /* 0x000ee20000201800 */
[----:B--2---:R-:W-:-:S08]  /*64d0*/  DMUL R58, R58, R32 ;  /* 0x000000203a3a7228 */ /* 0x004fd00000000000 */
[----:B------:R-:W-:Y:S02]  /*64e0*/  DMUL R58, R58, 20 ;  /* 0x403400003a3a7828 */ /* 0x000fe40000000000 */
[----:B---3--:R-:W-:-:S06]  /*64f0*/  DFMA R20, -R20, R30, RZ ;  /* 0x0000001e1414722b */ /* 0x008fcc00000001ff */
[----:B------:R-:W-:Y:S01]  /*6500*/  DFMA R58, RZ, R32, R58 ;  /* 0x00000020ff3a722b */ /* 0x000fe2000000003a */
[----:B------:R-:W-:-:S07]  /*6510*/  IMAD.MOV.U32 R32, RZ, RZ, 0x3f800000 ;  /* 0x3f800000ff207424 */ /* 0x000fce00078e00ff */
[----:B------:R-:W-:-:S08]  /*6520*/  DADD R20, R58, R20 ;  /* 0x000000003a147229 */ /* 0x000fd00000000014 */
[----:B------:R-:W-:Y:S01]  /*6530*/  DFMA R30, RZ, R28, R20 ;  /* 0x0000001cff1e722b */ /* 0x000fe20000000014 */
[----:B------:R-:W-:Y:S10]  /*6540*/  @!P0 BRA `(.L_x_911) ;  /* 0x0000000000288947 */ /* 0x000ff40003800000 */
        /* <DEDUP_REMOVED lines=9> */
.L_x_912:
[----:B------:R-:W-:-:S07]  /*65e0*/  FADD R32, R5, 2 ;  /* 0x4000000005207421 */ /* 0x000fce0000000000 */
.L_x_911:
[----:B------:R-:W-:Y:S05]  /*65f0*/  BSYNC.RECONVERGENT B0 ;  /* 0x0000000000007941 */ /* 0x000fea0003800200 */
.L_x_910:
[----:B------:R-:W-:Y:S01]  /*6600*/  FSETP.NEU.AND P0, PT, R5, 1, PT ;  /* 0x3f8000000500780b */ /* 0x000fe20003f0d000 */
[----:B------:R-:W-:Y:S01]  /*6610*/  BSSY.RECONVERGENT B0, `(.L_x_913) ;  /* 0x0000010000007945 */ /* 0x000fe20003800200 */
[----:B------:R-:W-:-:S11]  /*6620*/  IMAD.MOV.U32 R4, RZ, RZ, 0x3f800000 ;  /* 0x3f800000ff047424 */ /* 0x000fd600078e00ff */
[----:B------:R-:W-:Y:S05]  /*6630*/  @!P0 BRA `(.L_x_914) ;  /* 0x0000000000348947 */ /* 0x000fea0003800000 */
        /* <DEDUP_REMOVED lines=10> */
.L_x_916:
[----:B------:R-:W-:Y:S01]  /*66e0*/  FADD R4, R5, R5 ;  /* 0x0000000505047221 */ /* 0x000fe20000000000 */
[----:B------:R-:W-:Y:S06]  /*66f0*/  BRA `(.L_x_914) ;  /* 0x0000000000047947 */ /* 0x000fec0003800000 */
.L_x_915:
[----:B------:R-:W-:-:S07]  /*6700*/  FADD R4, R5, 1 ;  /* 0x3f80000005047421 */ /* 0x000fce0000000000 */
.L_x_914:
[----:B------:R-:W-:Y:S05]  /*6710*/  BSYNC.RECONVERGENT B0 ;  /* 0x0000000000007941 */ /* 0x000fea0003800200 */
.L_x_913:
[----:B------:R-:W2:Y:S01]  /*6720*/  F2F.F64.F32 R4, R4 ;  /* 0x0000000400047310 */ /* 0x000ea20000201800 */
[----:B------:R-:W-:Y:S01]  /*6730*/  FSETP.GE.AND P0, PT, |R6|, 105615, PT ;  /* 0x47ce47800600780b */ /* 0x000fe20003f06200 */
[----:B------:R-:W-:Y:S01]  /*6740*/  BSSY.RECONVERGENT B0, `(.L_x_917) ;  /* 0x0000042000007945 */ /* 0x000fe20003800200 */
[----:B------:R-:W-:-:S05]  /*6750*/  IMAD.MOV.U32 R0, RZ, RZ, R7 ;  /* 0x000000ffff007224 */ /* 0x000fca00078e0007 */
[----:B------:R-:W3:Y:S01]  /*6760*/  F2F.F64.F32 R32, R32 ;  /* 0x0000002000207310 */ /* 0x000ee20000201800 */
[----:B--2---:R-:W-:Y:S01]  /*6770*/  DADD R20, R4, R4 ;  /* 0x0000000004147229 */ /* 0x004fe20000000004 */
[----:B------:R-:W-:-:S07]  /*6780*/  IMAD.MOV.U32 R5, RZ, RZ, R8 ;  /* 0x000000ffff057224 */ /* 0x000fce00078e0008 */
[----:B------:R-:W-:Y:S01]  /*6790*/  DFMA R20, RZ, R20, RZ ;  /* 0x00000014ff14722b */ /* 0x000fe200000000ff */
[----:B---3--:R-:W-:Y:S10]  /*67a0*/  @!P0 BRA `(.L_x_918) ;  /* 0x0000000000ec8947 */ /* 0x008ff40003800000 */
[----:B------:R-:W-:-:S13]  /*67b0*/  FSETP.NEU.AND P1, PT, |R6|, +INF , PT ;  /* 0x7f8000000600780b */ /* 0x000fda0003f2d200 */
[----:B------:R-:W-:Y:S05]  /*67c0*/  @!P1 BRA `(.L_x_919) ;  /* 0x0000000000dc9947 */ /* 0x000fea0003800000 */
[----:B------:R-:W2:Y:S01]  /*67d0*/  LDCU.64 UR4, c[0x4][0x190] ;  /* 0x01003200ff0477ac */ /* 0x000ea20008000a00 */
[----:B------:R-:W-:Y:S01]  /*67e0*/  IMAD.SHL.U32 R4, R6, 0x100, RZ ;  /* 0x0000010006047824 */ /* 0x000fe200078e00ff */
[----:B------:R-:W-:Y:S01]  /*67f0*/  BSSY.RECONVERGENT B1, `(.L_x_920) ;  /* 0x0000014000017945 */ /* 0x000fe20003800200 */
[----:B------:R-:W-:Y:S02]  /*6800*/  CS2R R34, SRZ ;  /* 0x0000000000227805 */ /* 0x000fe4000001ff00 */
[----:B------:R-:W-:Y:S01]  /*6810*/  MOV R3, RZ ;  /* 0x000000ff00037202 */ /* 0x000fe20000000f00 */
[----:B------:R-:W-:Y:S01]  /*6820*/  IMAD.MOV.U32 R0, RZ, RZ, R1 ;  /* 0x000000ffff007224 */ /* 0x000fe200078e0001 */
[----:B------:R-:W-:Y:S01]  /*6830*/  LOP3.LUT R39, R4, 0x80000000, RZ, 0xfc, !PT ;  /* 0x8000000004277812 */ /* 0x000fe200078efcff */
[----:B--2---:R-:W-:Y:S02]  /*6840*/  IMAD.U32 R19, RZ, RZ, UR4 ;  /* 0x00000004ff137e24 */ /* 0x004fe4000f8e00ff */
[----:B-1----:R-:W-:-:S07]  /*6850*/  IMAD.U32 R38, RZ, RZ, UR5 ;  /* 0x00000005ff267e24 */ /* 0x002fce000f8e00ff */
.L_x_921:
        /* <DEDUP_REMOVED lines=14> */
.L_x_920:
        /* <DEDUP_REMOVED lines=26> */
[----:B------:R-:W-:-:S04]  /*6ae0*/  IMAD.MOV R0, RZ, RZ, -R5 ;  /* 0x000000ffff007224 */ /* 0x000fc800078e0a05 */
[----:B------:R-:W-:Y:S01]  /*6af0*/  @!P2 IMAD.MOV.U32 R5, RZ, RZ, R0 ;  /* 0x000000ffff05a224 */ /* 0x000fe200078e0000 */
[----:B-1----:R-:W-:-:S10]  /*6b00*/  DMUL R34, R36, UR4 ;  /* 0x0000000424227c28 */ /* 0x002fd40008000000 */
[----:B------:R-:W1:Y:S02]  /*6b10*/  F2F.F32.F64 R34, R34 ;  /* 0x0000002200227310 */ /* 0x000e640000301000 */
[----:B-1----:R-:W-:Y:S01]  /*6b20*/  FSEL R0, -R34, R34, !P1 ;  /* 0x0000002222007208 */ /* 0x002fe20004800100 */
[----:B------:R-:W-:Y:S06]  /*6b30*/  BRA `(.L_x_918) ;  /* 0x0000000000087947 */ /* 0x000fec0003800000 */
.L_x_919:
[----:B------:R-:W-:Y:S01]  /*6b40*/  FMUL R0, RZ, R6 ;  /* 0x00000006ff007220 */ /* 0x000fe20000400000 */
[----:B------:R-:W-:-:S07]  /*6b50*/  IMAD.MOV.U32 R5, RZ, RZ, RZ ;  /* 0x000000ffff057224 */ /* 0x000fce00078e00ff */
.L_x_918:
[----:B------:R-:W-:Y:S05]  /*6b60*/  BSYNC.RECONVERGENT B0 ;  /* 0x0000000000007941 */ /* 0x000fea0003800200 */
.L_x_917:
[----:B------:R-:W-:Y:S01]  /*6b70*/  MOV R15, 0x37cbac00 ;  /* 0x37cbac00000f7802 */ /* 0x000fe20000000f00 */
[----:B------:R-:W-:Y:S01]  /*6b80*/  FMUL R3, R0, R0 ;  /* 0x0000000000037220 */ /* 0x000fe20000400000 */
[C---:B------:R-:W-:Y:S01]  /*6b90*/  LOP3.LUT R19, R5.reuse, 0x1, RZ, 0xc0, !PT ;  /* 0x0000000105137812 */ /* 0x040fe200078ec0ff */
[----:B------:R-:W-:Y:S01]  /*6ba0*/  VIADD R5, R5, 0x1 ;  /* 0x0000000105057836 */ /* 0x000fe20000000000 */
[----:B------:R-:W-:Y:S01]  /*6bb0*/  BSSY.RECONVERGENT B0, `(.L_x_922) ;  /* 0x000004a000007945 */ /* 0x000fe20003800200 */
[----:B------:R-:W-:Y:S01]  /*6bc0*/  FFMA R4, R3, R15, -0.0013887860113754868507 ;  /* 0xbab607ed03047423 */ /* 0x000fe2000000000f */
[----:B------:R-:W-:Y:S01]  /*6bd0*/  ISETP.NE.U32.AND P1, PT, R19, 0x1, PT ;  /* 0x000000011300780c */ /* 0x000fe20003f25070 */
[----:B------:R-:W-:Y:S01]  /*6be0*/  IMAD.MOV.U32 R19, RZ, RZ, 0x3c0885e4 ;  /* 0x3c0885e4ff137424 */ /* 0x000fe200078e00ff */
[----:B------:R-:W-:Y:S01]  /*6bf0*/  LOP3.LUT P2, RZ, R5, 0x2, RZ, 0xc0, !PT ;  /* 0x0000000205ff7812 */ /* 0x000fe2000784c0ff */
[----:B-1----:R-:W-:Y:S01]  /*6c00*/  IMAD.MOV.U32 R38, RZ, RZ, 0x3e2aaaa8 ;  /* 0x3e2aaaa8ff267424 */ /* 0x002fe200078e00ff */
[----:B------:R-:W-:-:S02]  /*6c10*/  FSEL R4, R4, -0.00019574658654164522886, P1 ;  /* 0xb94d415304047808 */ /* 0x000fc40000800000 */
[----:B------:R-:W-:Y:S02]  /*6c20*/  FSEL R34, R19, 0.041666727513074874878, !P1 ;  /* 0x3d2aaabb13227808 */ /* 0x000fe40004800000 */
[----:B------:R-:W-:Y:S02]  /*6c30*/  FSEL R0, R0, 1, !P1 ;  /* 0x3f80000000007808 */ /* 0x000fe40004800000 */
[----:B------:R-:W-:Y:S01]  /*6c40*/  FSEL R5, -R38, -0.4999999701976776123, !P1 ;  /* 0xbeffffff26057808 */ /* 0x000fe20004800100 */
[C---:B------:R-:W-:Y:S02]  /*6c50*/  FFMA R4, R3.reuse, R4, R34 ;  /* 0x0000000403047223 */ /* 0x040fe40000000022 */
[C---:B------:R-:W-:Y:S02]  /*6c60*/  FFMA R39, R3.reuse, R0, RZ ;  /* 0x0000000003277223 */ /* 0x040fe400000000ff */
[----:B------:R-:W-:-:S04]  /*6c70*/  FFMA R4, R3, R4, R5 ;  /* 0x0000000403047223 */ /* 0x000fc80000000005 */
[----:B------:R-:W-:-:S04]  /*6c80*/  FFMA R39, R39, R4, R0 ;  /* 0x0000000427277223 */ /* 0x000fc80000000000 */
        /* <DEDUP_REMOVED lines=14> */
.L_x_926:
[----:B------:R1:W2:Y:S01]  /*6d70*/  LDG.E.CONSTANT R4, desc[UR36][R34.64] ;  /* 0x0000002422047981 */ /* 0x0002a2000c1e9900 */
[----:B------:R-:W-:-:S05]  /*6d80*/  VIADD R3, R3, 0x1 ;  /* 0x0000000103037836 */ /* 0x000fca0000000000 */
[----:B------:R-:W-:Y:S02]  /*6d90*/  ISETP.NE.AND P0, PT, R3, 0x6, PT ;  /* 0x000000060300780c */ /* 0x000fe40003f05270 */
[----:B-1----:R-:W-:-:S04]  /*6da0*/  IADD3 R34, P2, PT, R34, 0x4, RZ ;  /* 0x0000000422227810 */ /* 0x002fc80007f5e0ff */
[----:B------:R-:W-:Y:S01]  /*6db0*/  IADD3.X R35, PT, PT, RZ, R35, RZ, P2, !PT ;  /* 0x00000023ff237210 */ /* 0x000fe200017fe4ff */
[----:B--2---:R-:W-:-:S03]  /*6dc0*/  IMAD.WIDE.U32 R4, R4, R41, RZ ;  /* 0x0000002904047225 */ /* 0x004fc600078e00ff */
[----:B------:R-:W-:-:S05]  /*6dd0*/  IADD3 R7, P1, PT, R4, R8, RZ ;  /* 0x0000000804077210 */ /* 0x000fca0007f3e0ff */
[----:B------:R1:W-:Y:S01]  /*6de0*/  STL [R0], R7 ;  /* 0x0000000700007387 */ /* 0x0003e20000100800 */
[----:B------:R-:W-:Y:S02]  /*6df0*/  IMAD.X R8, R5, 0x1, R37, P1 ;  /* 0x0000000105087824 */ /* 0x000fe400008e0625 */
[----:B-1----:R-:W-:Y:S01]  /*6e00*/  VIADD R0, R0, 0x4 ;  /* 0x0000000400007836 */ /* 0x002fe20000000000 */
[----:B------:R-:W-:Y:S06]  /*6e10*/  @P0 BRA `(.L_x_926) ;  /* 0xfffffffc00d40947 */ /* 0x000fec000383ffff */
[----:B------:R-:W-:Y:S05]  /*6e20*/  BSYNC.RECONVERGENT B1 ;  /* 0x0000000000017941 */ /* 0x000fea0003800200 */
.L_x_925:
        /* <DEDUP_REMOVED lines=20> */
[C---:B-1----:R-:W-:Y:S02]  /*6f70*/  LEA.HI R8, R5.reuse, R0, RZ, 0x1 ;  /* 0x0000000005087211 */ /* 0x042fe400078f08ff */
[C---:B------:R-:W-:Y:S02]  /*6f80*/  LOP3.LUT R34, R4.reuse, R3, RZ, 0x3c, !PT ;  /* 0x0000000304227212 */ /* 0x040fe400078e3cff */
[----:B------:R-:W-:Y:S01]  /*6f90*/  LOP3.LUT R35, R4, R5, RZ, 0x3c, !PT ;  /* 0x0000000504237212 */ /* 0x000fe200078e3cff */
[----:B------:R-:W-:Y:S01]  /*6fa0*/  IMAD.MOV R0, RZ, RZ, -R8 ;  /* 0x000000ffff007224 */ /* 0x000fe200078e0a08 */
[----:B------:R-:W-:-:S03]  /*6fb0*/  LOP3.LUT R6, R5, R6, RZ, 0x3c, !PT ;  /* 0x0000000605067212 */ /* 0x000fc600078e3cff */
[----:B------:R-:W-:Y:S01]  /*6fc0*/  @!P1 IMAD.MOV.U32 R8, RZ, RZ, R0 ;  /* 0x000000ffff089224 */ /* 0x000fe200078e0000 */
[----:B------:R-:W1:Y:S01]  /*6fd0*/  I2F.F64.S64 R34, R34 ;  /* 0x0000002200227312 */ /* 0x000e620000301c00 */
[----:B------:R-:W-:Y:S01]  /*6fe0*/  ISETP.GE.AND P0, PT, R6, RZ, PT ;  /* 0x000000ff0600720c */ /* 0x000fe20003f06270 */
[----:B-1----:R-:W-:-:S10]  /*6ff0*/  DMUL R36, R34, UR4 ;  /* 0x0000000422247c28 */ /* 0x002fd40008000000 */
[----:B------:R-:W1:Y:S02]  /*7000*/  F2F.F32.F64 R36, R36 ;  /* 0x0000002400247310 */ /* 0x000e640000301000 */
[----:B-1----:R-:W-:Y:S01]  /*7010*/  FSEL R7, -R36, R36, !P0 ;  /* 0x0000002424077208 */ /* 0x002fe20004000100 */
[----:B------:R-:W-:Y:S06]  /*7020*/  BRA `(.L_x_923) ;  /* 0x0000000000087947 */ /* 0x000fec0003800000 */
.L_x_924:
[----:B------:R-:W-:Y:S01]  /*7030*/  FMUL R7, RZ, R6 ;  /* 0x00000006ff077220 */ /* 0x000fe20000400000 */
[----:B------:R-:W-:-:S07]  /*7040*/  IMAD.MOV.U32 R8, RZ, RZ, RZ ;  /* 0x000000ffff087224 */ /* 0x000fce00078e00ff */
.L_x_923:
[----:B------:R-:W-:Y:S05]  /*7050*/  BSYNC.RECONVERGENT B0 ;  /* 0x0000000000007941 */ /* 0x000fea0003800200 */
.L_x_922:
[----:B------:R-:W-:Y:S01]  /*7060*/  FMUL R0, R7, R7 ;  /* 0x0000000707007220 */ /* 0x000fe20000400000 */
[C---:B------:R-:W-:Y:S01]  /*7070*/  LOP3.LUT R4, R8.reuse, 0x1, RZ, 0xc0, !PT ;  /* 0x0000000108047812 */ /* 0x040fe200078ec0ff */
[----:B------:R-:W-:Y:S01]  /*7080*/  IMAD.MOV.U32 R5, RZ, RZ, 0x3d2aaabb ;  /* 0x3d2aaabbff057424 */ /* 0x000fe200078e00ff */
[----:B------:R-:W-:Y:S01]  /*7090*/  LOP3.LUT P1, RZ, R8, 0x2, RZ, 0xc0, !PT ;  /* 0x0000000208ff7812 */ /* 0x000fe2000782c0ff */
[----:B------:R-:W-:Y:S01]  /*70a0*/  FFMA R3, R0, R15, -0.0013887860113754868507 ;  /* 0xbab607ed00037423 */ /* 0x000fe2000000000f */
[----:B------:R-:W-:Y:S01]  /*70b0*/  ISETP.NE.U32.AND P0, PT, R4, 0x1, PT ;  /* 0x000000010400780c */ /* 0x000fe20003f05070 */
[----:B------:R-:W-:Y:S01]  /*70c0*/  IMAD.MOV.U32 R6, RZ, RZ, 0x3effffff ;  /* 0x3effffffff067424 */ /* 0x000fe200078e00ff */
[----:B------:R1:W2:Y:S01]  /*70d0*/  F2F.F64.F32 R34, R39 ;  /* 0x0000002700227310 */ /* 0x0002a20000201800 */
[----:B------:R-:W-:Y:S01]  /*70e0*/  BSSY.RECONVERGENT B0, `(.L_x_927) ;  /* 0x0000018000007945 */ /* 0x000fe20003800200 */
[----:B------:R-:W-:Y:S02]  /*70f0*/  FSEL R3, R3, -0.00019574658654164522886, !P0 ;  /* 0xb94d415303037808 */ /* 0x000fe40004000000 */
[----:B------:R-:W-:-:S02]  /*7100*/  FSEL R5, R5, 0.0083327032625675201416, !P0 ;  /* 0x3c0885e405057808 */ /* 0x000fc40004000000 */
[----:B------:R-:W-:Y:S02]  /*7110*/  FSEL R7, R7, 1, P0 ;  /* 0x3f80000007077808 */ /* 0x000fe40000000000 */
[----:B------:R-:W-:Y:S01]  /*7120*/  FSEL R6, -R6, -0.16666662693023681641, !P0 ;  /* 0xbe2aaaa806067808 */ /* 0x000fe20004000100 */
[C---:B------:R-:W-:Y:S01]  /*7130*/  FFMA R3, R0.reuse, R3, R5 ;  /* 0x0000000300037223 */ /* 0x040fe20000000005 */
[----:B------:R-:W-:Y:S01]  /*7140*/  FSETP.NEU.AND P0, PT, R9, 1, PT ;  /* 0x3f8000000900780b */ /* 0x000fe20003f0d000 */
[C---:B------:R-:W-:Y:S02]  /*7150*/  FFMA R4, R0.reuse, R7, RZ ;  /* 0x0000000700047223 */ /* 0x040fe400000000ff */
[----:B------:R-:W-:Y:S01]  /*7160*/  FFMA R3, R0, R3, R6 ;  /* 0x0000000300037223 */ /* 0x000fe20000000006 */
[----:B------:R-:W-:-:S03]  /*7170*/  IMAD.MOV.U32 R6, RZ, RZ, 0x3f800000 ;  /* 0x3f800000ff067424 */ /* 0x000fc600078e00ff */
[----:B------:R-:W-:-:S04]  /*7180*/  FFMA R3, R4, R3, R7 ;  /* 0x0000000304037223 */ /* 0x000fc80000000007 */
[----:B------:R-:W-:-:S04]  /*7190*/  @P1 FADD R3, RZ, -R3 ;  /* 0x80000003ff031221 */ /* 0x000fc80000000000 */
[----:B------:R1:W3:Y:S01]  /*71a0*/  F2F.F64.F32 R36, R3 ;  /* 0x0000000300247310 */ /* 0x0002e20000201800 */
[----:B--2---:R-:W-:Y:S05]  /*71b0*/  @!P0 BRA `(.L_x_928) ;  /* 0x0000000000288947 */ /* 0x004fea0003800000 */
        /* <DEDUP_REMOVED lines=9> */
.L_x_929:
[----:B------:R-:W-:-:S07]  /*7250*/  FADD R6, R9, 2 ;  /* 0x4000000009067421 */ /* 0x000fce0000000000 */
.L_x_928:
[----:B------:R-:W-:Y:S05]  /*7260*/  BSYNC.RECONVERGENT B0 ;  /* 0x0000000000007941 */ /* 0x000fea0003800200 */
.L_x_927:
[----:B------:R-:W-:Y:S01]  /*7270*/  BSSY.RECONVERGENT B0, `(.L_x_930) ;  /* 0x0000010000007945 */ /* 0x000fe20003800200 */
[----:B------:R-:W-:-:S03]  /*7280*/  IMAD.MOV.U32 R4, RZ, RZ, 0x3f800000 ;  /* 0x3f800000ff047424 */ /* 0x000fc600078e00ff */
        /* <DEDUP_REMOVED lines=11> */
.L_x_933:
[----:B------:R-:W-:Y:S01]  /*7340*/  FADD R4, R9, R9 ;  /* 0x0000000909047221 */ /* 0x000fe20000000000 */
[----:B------:R-:W-:Y:S06]  /*7350*/  BRA `(.L_x_931) ;  /* 0x0000000000047947 */ /* 0x000fec0003800000 */
.L_x_932:
[----:B------:R-:W-:-:S07]  /*7360*/  FADD R4, R9, 1 ;  /* 0x3f80000009047421 */ /* 0x000fce0000000000 */
.L_x_931:
[----:B------:R-:W-:Y:S05]  /*7370*/  BSYNC.RECONVERGENT B0 ;  /* 0x0000000000007941 */ /* 0x000fea0003800200 */
.L_x_930:
[----:B------:R-:W2:Y:S01]  /*7380*/  F2F.F64.F32 R6, R6 ;  /* 0x0000000600067310 */ /* 0x000ea20000201800 */
[----:B------:R-:W-:Y:S01]  /*7390*/  FSETP.GE.AND P0, PT, |R12|, 105615, PT ;  /* 0x47ce47800c00780b */ /* 0x000fe20003f06200 */
[----:B------:R-:W-:Y:S01]  /*73a0*/  DADD R10, RZ, R32 ;  /* 0x00000000ff0a7229 */ /* 0x000fe20000000020 */
[----:B------:R-:W-:Y:S01]  /*73b0*/  BSSY.RECONVERGENT B0, `(.L_x_934) ;  /* 0x0000041000007945 */ /* 0x000fe20003800200 */
[----:B------:R-:W-:-:S04]  /*73c0*/  IMAD.MOV.U32 R0, RZ, RZ, R13 ;  /* 0x000000ffff007224 */ /* 0x000fc800078e000d */
[----:B------:R-:W4:Y:S02]  /*73d0*/  F2F.F64.F32 R4, R4 ;  /* 0x0000000400047310 */ /* 0x000f240000201800 */
[----:B--2---:R-:W-:Y:S02]  /*73e0*/  DADD R10, R10, R6 ;  /* 0x000000000a0a7229 */ /* 0x004fe40000000006 */
[----:B----4-:R-:W-:Y:S01]  /*73f0*/  DFMA R20, R4, 2, R20 ;  /* 0x400000000414782b */ /* 0x010fe20000000014 */
[----:B------:R-:W-:Y:S01]  /*7400*/  MOV R5, R14 ;  /* 0x0000000e00057202 */ /* 0x000fe20000000f00 */
[----:B------:R-:W-:Y:S09]  /*7410*/  @!P0 BRA `(.L_x_935) ;  /* 0x0000000000e88947 */ /* 0x000ff20003800000 */
[----:B------:R-:W-:-:S13]  /*7420*/  FSETP.NEU.AND P1, PT, |R12|, +INF , PT ;  /* 0x7f8000000c00780b */ /* 0x000fda0003f2d200 */
[----:B------:R-:W-:Y:S05]  /*7430*/  @!P1 BRA `(.L_x_936) ;  /* 0x0000000000d89947 */ /* 0x000fea0003800000 */
[----:B------:R-:W2:Y:S01]  /*7440*/  LDCU.64 UR4, c[0x4][0x190] ;  /* 0x01003200ff0477ac */ /* 0x000ea20008000a00 */
[----:B------:R-:W-:Y:S01]  /*7450*/  IMAD.SHL.U32 R4, R12, 0x100, RZ ;  /* 0x000001000c047824 */ /* 0x000fe200078e00ff */
[----:B------:R-:W-:Y:S01]  /*7460*/  BSSY.RECONVERGENT B1, `(.L_x_937) ;  /* 0x0000013000017945 */ /* 0x000fe20003800200 */
[----:B------:R-:W-:Y:S02]  /*7470*/  IMAD.MOV.U32 R6, RZ, RZ, RZ ;  /* 0x000000ffff067224 */ /* 0x000fe400078e00ff */
[----:B------:R-:W-:Y:S01]  /*7480*/  IMAD.MOV.U32 R33, RZ, RZ, RZ ;  /* 0x000000ffff217224 */ /* 0x000fe200078e00ff */
[----:B-1----:R-:W-:Y:S01]  /*7490*/  LOP3.LUT R39, R4, 0x80000000, RZ, 0xfc, !PT ;  /* 0x8000000004277812 */ /* 0x002fe200078efcff */
[----:B------:R-:W-:Y:S02]  /*74a0*/  IMAD.MOV.U32 R3, RZ, RZ, RZ ;  /* 0x000000ffff037224 */ /* 0x000fe400078e00ff */
[----:B------:R-:W-:Y:S02]  /*74b0*/  IMAD.MOV.U32 R0, RZ, RZ, R1 ;  /* 0x000000ffff007224 */ /* 0x000fe400078e0001 */
[----:B--2---:R-:W-:-:S02]  /*74c0*/  IMAD.U32 R8, RZ, RZ, UR4 ;  /* 0x00000004ff087e24 */ /* 0x004fc4000f8e00ff */
[----:B------:R-:W-:-:S07]  /*74d0*/  IMAD.U32 R9, RZ, RZ, UR5 ;  /* 0x00000005ff097e24 */ /* 0x000fce000f8e00ff */
.L_x_938:
        /* <DEDUP_REMOVED lines=12> */
.L_x_937:
[----:B------:R-:W-:Y:S01]  /*75a0*/  SHF.R.U32.HI R5, RZ, 0x17, R12 ;  /* 0x00000017ff057819 */ /* 0x000fe2000001160c */
[----:B------:R1:W-:Y:S03]  /*75b0*/  STL [R1+0x18], R6 ;  /* 0x0000180601007387 */ /* 0x0003e60000100800 */
[C---:B------:R-:W-:Y:S02]  /*75c0*/  LOP3.LUT R0, R5.reuse, 0xe0, RZ, 0xc0, !PT ;  /* 0x000000e005007812 */ /* 0x040fe400078ec0ff */
[----:B------:R-:W-:Y:S02]  /*75d0*/  LOP3.LUT P1, RZ, R5, 0x1f, RZ, 0xc0, !PT ;  /* 0x0000001f05ff7812 */ /* 0x000fe4000782c0ff */
[----:B------:R-:W-:-:S04]  /*75e0*/  IADD3 R0, PT, PT, R0, -0x80, RZ ;  /* 0xffffff8000007810 */ /* 0x000fc80007ffe0ff */
[----:B------:R-:W-:-:S05]  /*75f0*/  SHF.R.U32.HI R0, RZ, 0x5, R0 ;  /* 0x00000005ff007819 */ /* 0x000fca0000011600 */
[----:B------:R-:W-:-:S05]  /*7600*/  IMAD R7, R0, -0x4, R1 ;  /* 0xfffffffc00077824 */ /* 0x000fca00078e0201 */
[----:B------:R-:W2:Y:S04]  /*7610*/  LDL R0, [R7+0x18] ;  /* 0x0000180007007983 */ /* 0x000ea80000100800 */
[----:B------:R-:W2:Y:S04]  /*7620*/  LDL R3, [R7+0x14] ;  /* 0x0000140007037983 */ /* 0x000ea80000100800 */
[----:B------:R-:W4:Y:S01]  /*7630*/  @P1 LDL R4, [R7+0x10] ;  /* 0x0000100007041983 */ /* 0x000f220000100800 */
[----:B------:R-:W-:Y:S01]  /*7640*/  LOP3.LUT R5, R5, 0x1f, RZ, 0xc0, !PT ;  /* 0x0000001f05057812 */ /* 0x000fe200078ec0ff */
[----:B------:R-:W-:Y:S01]  /*7650*/  UMOV UR4, 0x54442d19 ;  /* 0x54442d1900047882 */ /* 0x000fe20000000000 */
[----:B------:R-:W-:Y:S01]  /*7660*/  UMOV UR5, 0x3bf921fb ;  /* 0x3bf921fb00057882 */ /* 0x000fe20000000000 */
[----:B------:R-:W-:-:S02]  /*7670*/  ISETP.GE.AND P2, PT, R12, RZ, PT ;  /* 0x000000ff0c00720c */ /* 0x000fc40003f46270 */
[-C--:B--2---:R-:W-:Y:S02]  /*7680*/  @P1 SHF.L.W.U32.HI R0, R3, R5.reuse, R0 ;  /* 0x0000000503001219 */ /* 0x084fe40000010e00 */
        /* <DEDUP_REMOVED lines=17> */
.L_x_936:
[----:B------:R-:W-:Y:S01]  /*77a0*/  FMUL R0, RZ, R12 ;  /* 0x0000000cff007220 */ /* 0x000fe20000400000 */
[----:B------:R-:W-:-:S07]  /*77b0*/  IMAD.MOV.U32 R5, RZ, RZ, RZ ;  /* 0x000000ffff057224 */ /* 0x000fce00078e00ff */
.L_x_935:
[----:B------:R-:W-:Y:S05]  /*77c0*/  BSYNC.RECONVERGENT B0 ;  /* 0x0000000000007941 */ /* 0x000fea0003800200 */
.L_x_934:
[----:B-1----:R-:W-:Y:S01]  /*77d0*/  FMUL R3, R0, R0 ;  /* 0x0000000000037220 */ /* 0x002fe20000400000 */
[C---:B------:R-:W-:Y:S01]  /*77e0*/  LOP3.LUT R6, R5.reuse, 0x1, RZ, 0xc0, !PT ;  /* 0x0000000105067812 */ /* 0x040fe200078ec0ff */
[----:B------:R-:W-:Y:S01]  /*77f0*/  VIADD R5, R5, 0x1 ;  /* 0x0000000105057836 */ /* 0x000fe20000000000 */
[----:B------:R-:W-:Y:S01]  /*7800*/  BSSY.RECONVERGENT B0, `(.L_x_939) ;  /* 0x0000043000007945 */ /* 0x000fe20003800200 */
[----:B------:R-:W-:Y:S01]  /*7810*/  FFMA R4, R3, R15, -0.0013887860113754868507 ;  /* 0xbab607ed03047423 */ /* 0x000fe2000000000f */
[----:B------:R-:W-:Y:S02]  /*7820*/  ISETP.NE.U32.AND P1, PT, R6, 0x1, PT ;  /* 0x000000010600780c */ /* 0x000fe40003f25070 */
[----:B------:R-:W-:Y:S02]  /*7830*/  LOP3.LUT P2, RZ, R5, 0x2, RZ, 0xc0, !PT ;  /* 0x0000000205ff7812 */ /* 0x000fe4000784c0ff */
[----:B------:R-:W-:Y:S02]  /*7840*/  FSEL R4, R4, -0.00019574658654164522886, P1 ;  /* 0xb94d415304047808 */ /* 0x000fe40000800000 */
[----:B------:R-:W-:-:S02]  /*7850*/  FSEL R6, R19, 0.041666727513074874878, !P1 ;  /* 0x3d2aaabb13067808 */ /* 0x000fc40004800000 */
        /* <DEDUP_REMOVED lines=10> */
[----:B------:R-:W-:Y:S01]  /*7900*/  IMAD.SHL.U32 R3, R12, 0x100, RZ ;  /* 0x000001000c037824 */ /* 0x000fe200078e00ff */
[----:B------:R-:W-:Y:S01]  /*7910*/  BSSY.RECONVERGENT B1, `(.L_x_942) ;  /* 0x000000f000017945 */ /* 0x000fe20003800200 */
[----:B------:R-:W-:Y:S01]  /*7920*/  CS2R R6, SRZ ;  /* 0x0000000000067805 */ /* 0x000fe2000001ff00 */
[----:B------:R-:W-:Y:S02]  /*7930*/  IMAD.MOV.U32 R0, RZ, RZ, RZ ;  /* 0x000000ffff007224 */ /* 0x000fe400078e00ff */
[----:B------:R-:W-:-:S07]  /*7940*/  LOP3.LUT R13, R3, 0x80000000, RZ, 0xfc, !PT ;  /* 0x80000000030d7812 */ /* 0x000fce00078efcff */
.L_x_943:
[----:B-1----:R-:W1:Y:S02]  /*7950*/  LDC.64 R4, c[0x4][0x190] ;  /* 0x01006400ff047b82 */ /* 0x002e640000000a00 */
[----:B-1----:R-:W-:-:S06]  /*7960*/  IMAD.WIDE.U32 R4, R0, 0x4, R4 ;  /* 0x0000000400047825 */ /* 0x002fcc00078e0004 */
        /* <DEDUP_REMOVED lines=10> */
.L_x_942:
[----:B------:R-:W-:Y:S01]  /*7a10*/  SHF.R.U32.HI R5, RZ, 0x17, R12 ;  /* 0x00000017ff057819 */ /* 0x000fe2000001160c */
[----:B------:R2:W-:Y:S03]  /*7a20*/  STL [R1+0x18], R6 ;  /* 0x0000180601007387 */ /* 0x0005e60000100800 */
[C---:B------:R-:W-:Y:S02]  /*7a30*/  LOP3.LUT R0, R5.reuse, 0xe0, RZ, 0xc0, !PT ;  /* 0x000000e005007812 */ /* 0x040fe400078ec0ff */
[----:B------:R-:W-:-:S03]  /*7a40*/  LOP3.LUT P0, RZ, R5, 0x1f, RZ, 0xc0, !PT ;  /* 0x0000001f05ff7812 */ /* 0x000fc6000780c0ff */
[----:B------:R-:W-:-:S05]  /*7a50*/  VIADD R0, R0, 0xffffff80 ;  /* 0xffffff8000007836 */ /* 0x000fca0000000000 */
[----:B------:R-:W-:-:S05]  /*7a60*/  SHF.R.U32.HI R0, RZ, 0x5, R0 ;  /* 0x00000005ff007819 */ /* 0x000fca0000011600 */
[----:B------:R-:W-:-:S05]  /*7a70*/  IMAD R7, R0, -0x4, R1 ;  /* 0xfffffffc00077824 */ /* 0x000fca00078e0201 */
[----:B------:R-:W4:Y:S04]  /*7a80*/  LDL R0, [R7+0x18] ;  /* 0x0000180007007983 */ /* 0x000f280000100800 */
[----:B-1----:R-:W4:Y:S04]  /*7a90*/  LDL R3, [R7+0x14] ;  /* 0x0000140007037983 */ /* 0x002f280000100800 */
[----:B------:R-:W5:Y:S01]  /*7aa0*/  @P0 LDL R4, [R7+0x10] ;  /* 0x0000100007040983 */ /* 0x000f620000100800 */
[----:B------:R-:W-:Y:S01]  /*7ab0*/  LOP3.LUT R5, R5, 0x1f, RZ, 0xc0, !PT ;  /* 0x0000001f05057812 */ /* 0x000fe200078ec0ff */
[----:B------:R-:W-:Y:S01]  /*7ac0*/  UMOV UR4, 0x54442d19 ;  /* 0x54442d1900047882 */ /* 0x000fe20000000000 */
[----:B------:R-:W-:Y:S01]  /*7ad0*/  UMOV UR5, 0x3bf921fb ;  /* 0x3bf921fb00057882 */ /* 0x000fe20000000000 */
[----:B------:R-:W-:-:S02]  /*7ae0*/  ISETP.GE.AND P1, PT, R12, RZ, PT ;  /* 0x000000ff0c00720c */ /* 0x000fc40003f26270 */
[-C--:B----4-:R-:W-:Y:S02]  /*7af0*/  @P0 SHF.L.W.U32.HI R0, R3, R5.reuse, R0 ;  /* 0x0000000503000219 */ /* 0x090fe40000010e00 */
[----:B-----5:R-:W-:-:S04]  /*7b00*/  @P0 SHF.L.W.U32.HI R3, R4, R5, R3 ;  /* 0x0000000504030219 */ /* 0x020fc80000010e03 */
[C-C-:B------:R-:W-:Y:S01]  /*7b10*/  SHF.L.W.U32.HI R5, R3.reuse, 0x2, R0.reuse ;  /* 0x0000000203057819 */ /* 0x140fe20000010e00 */
[----:B------:R-:W-:Y:S01]  /*7b20*/  IMAD.SHL.U32 R3, R3, 0x4, RZ ;  /* 0x0000000403037824 */ /* 0x000fe200078e00ff */
[----:B------:R-:W-:Y:S02]  /*7b30*/  SHF.R.U32.HI R0, RZ, 0x1e, R0 ;  /* 0x0000001eff007819 */ /* 0x000fe40000011600 */
[----:B------:R-:W-:Y:S02]  /*7b40*/  SHF.R.S32.HI R4, RZ, 0x1f, R5 ;  /* 0x0000001fff047819 */ /* 0x000fe40000011405 */
[----:B------:R-:W-:Y:S02]  /*7b50*/  LEA.HI R14, R5, R0, RZ, 0x1 ;  /* 0x00000000050e7211 */ /* 0x000fe400078f08ff */
[C---:B------:R-:W-:Y:S02]  /*7b60*/  LOP3.LUT R8, R4.reuse, R3, RZ, 0x3c, !PT ;  /* 0x0000000304087212 */ /* 0x040fe400078e3cff */
[----:B------:R-:W-:-:S02]  /*7b70*/  LOP3.LUT R9, R4, R5, RZ, 0x3c, !PT ;  /* 0x0000000504097212 */ /* 0x000fc400078e3cff */
[----:B------:R-:W-:Y:S02]  /*7b80*/  LOP3.LUT R12, R5, R12, RZ, 0x3c, !PT ;  /* 0x0000000c050c7212 */ /* 0x000fe400078e3cff */
[----:B------:R-:W-:Y:S02]  /*7b90*/  IADD3 R0, PT, PT, -R14, RZ, RZ ;  /* 0x000000ff0e007210 */ /* 0x000fe40007ffe1ff */
[----:B------:R-:W2:Y:S01]  /*7ba0*/  I2F.F64.S64 R8, R8 ;  /* 0x0000000800087312 */ /* 0x000ea20000301c00 */
[----:B------:R-:W-:Y:S02]  /*7bb0*/  ISETP.GE.AND P0, PT, R12, RZ, PT ;  /* 0x000000ff0c00720c */ /* 0x000fe40003f06270 */
[----:B------:R-:W-:Y:S01]  /*7bc0*/  @!P1 IMAD.MOV.U32 R14, RZ, RZ, R0 ;  /* 0x000000ffff0e9224 */ /* 0x000fe200078e0000 */
[----:B--2---:R-:W-:-:S10]  /*7bd0*/  DMUL R6, R8, UR4 ;  /* 0x0000000408067c28 */ /* 0x004fd40008000000 */
[----:B------:R-:W1:Y:S02]  /*7be0*/  F2F.F32.F64 R6, R6 ;  /* 0x0000000600067310 */ /* 0x000e640000301000 */
[----:B-1----:R-:W-:Y:S01]  /*7bf0*/  FSEL R13, -R6, R6, !P0 ;  /* 0x00000006060d7208 */ /* 0x002fe20004000100 */
[----:B------:R-:W-:Y:S06]  /*7c00*/  BRA `(.L_x_940) ;  /* 0x0000000000087947 */ /* 0x000fec0003800000 */
.L_x_941:
[----:B------:R-:W-:Y:S01]  /*7c10*/  FMUL R13, RZ, R12 ;  /* 0x0000000cff0d7220 */ /* 0x000fe20000400000 */
[----:B------:R-:W-:-:S07]  /*7c20*/  IMAD.MOV.U32 R14, RZ, RZ, RZ ;  /* 0x000000ffff0e7224 */ /* 0x000fce00078e00ff */
.L_x_940:
[----:B------:R-:W-:Y:S05]  /*7c30*/  BSYNC.RECONVERGENT B0 ;  /* 0x0000000000007941 */ /* 0x000fea0003800200 */
.L_x_939:
[----:B------:R-:W-:Y:S01]  /*7c40*/  FMUL R0, R13, R13 ;  /* 0x0000000d0d007220 */ /* 0x000fe20000400000 */
[C---:B------:R-:W-:Y:S01]  /*7c50*/  LOP3.LUT R3, R14.reuse, 0x1, RZ, 0xc0, !PT ;  /* 0x000000010e037812 */ /* 0x040fe200078ec0ff */
[----:B------:R-:W-:Y:S01]  /*7c60*/  DMUL R8, R10, 0.5 ;  /* 0x3fe000000a087828 */ /* 0x000fe20000000000 */
[----:B------:R-:W-:Y:S01]  /*7c70*/  LOP3.LUT P1, RZ, R14, 0x2, RZ, 0xc0, !PT ;  /* 0x000000020eff7812 */ /* 0x000fe2000782c0ff */
[----:B------:R-:W-:Y:S01]  /*7c80*/  FFMA R15, R0, R15, -0.0013887860113754868507 ;  /* 0xbab607ed000f7423 */ /* 0x000fe2000000000f */
[----:B------:R-:W-:Y:S01]  /*7c90*/  ISETP.NE.U32.AND P0, PT, R3, 0x1, PT ;  /* 0x000000010300780c */ /* 0x000fe20003f05070 */
[----:B------:R-:W-:Y:S01]  /*7ca0*/  DADD R20, R20, R20 ;  /* 0x0000000014147229 */ /* 0x000fe20000000014 */
[----:B------:R-:W1:Y:S01]  /*7cb0*/  F2F.F64.F32 R32, R32 ;  /* 0x0000002000207310 */ /* 0x000e620000201800 */
[----:B---3--:R-:W-:Y:S01]  /*7cc0*/  DFMA R36, -RZ, R36, RZ ;  /* 0x00000024ff24722b */ /* 0x008fe200000001ff */
[----:B------:R-:W-:Y:S01]  /*7cd0*/  FSEL R19, R19, 0.041666727513074874878, P0 ;  /* 0x3d2aaabb13137808 */ /* 0x000fe20000000000 */
[----:B------:R-:W-:Y:S01]  /*7ce0*/  DADD R6, RZ, R34 ;  /* 0x00000000ff067229 */ /* 0x000fe20000000022 */
[----:B------:R-:W-:Y:S01]  /*7cf0*/  FSEL R15, R15, -0.00019574658654164522886, !P0 ;  /* 0xb94d41530f0f7808 */ /* 0x000fe20004000000 */
[----:B------:R-:W-:Y:S01]  /*7d00*/  UMOV UR4, 0x54442d18 ;  /* 0x54442d1800047882 */ /* 0x000fe20000000000 */
[----:B------:R-:W-:Y:S01]  /*7d10*/  FSEL R3, -R38, -0.4999999701976776123, P0 ;  /* 0xbeffffff26037808 */ /* 0x000fe20000000100 */
[----:B------:R-:W-:Y:S01]  /*7d20*/  DFMA R10, -RZ, R10, R20 ;  /* 0x0000000aff0a722b */ /* 0x000fe20000000114 */
[----:B------:R-:W-:Y:S01]  /*7d30*/  FSEL R13, R13, 1, P0 ;  /* 0x3f8000000d0d7808 */ /* 0x000fe20000000000 */
[C---:B------:R-:W-:Y:S01]  /*7d40*/  FFMA R15, R0.reuse, R15, R19 ;  /* 0x0000000f000f7223 */ /* 0x040fe20000000013 */
[----:B------:R-:W2:Y:S01]  /*7d50*/  F2F.F32.F64 R8, R8 ;  /* 0x0000000800087310 */ /* 0x000ea20000301000 */
[----:B------:R-:W-:Y:S01]  /*7d60*/  UMOV UR5, 0x401921fb ;  /* 0x401921fb00057882 */ /* 0x000fe20000000000 */
[----:B------:R-:W-:Y:S01]  /*7d70*/  BSSY.RECONVERGENT B0, `(.L_x_944) ;  /* 0x0000015000007945 */ /* 0x000fe20003800200 */
[C---:B------:R-:W-:Y:S01]  /*7d80*/  FFMA R3, R0.reuse, R15, R3 ;  /* 0x0000000f00037223 */ /* 0x040fe20000000003 */
[----:B------:R-:W-:Y:S01]  /*7d90*/  FFMA R0, R0, R13, RZ ;  /* 0x0000000d00007223 */ /* 0x000fe200000000ff */
[----:B-1----:R-:W-:-:S02]  /*7da0*/  DADD R6, R6, R32 ;  /* 0x0000000006067229 */ /* 0x002fc40000000020 */
[----:B------:R-:W-:Y:S01]  /*7db0*/  DMUL R10, R10, 0.25 ;  /* 0x3fd000000a0a7828 */ /* 0x000fe20000000000 */
[----:B------:R-:W-:-:S04]  /*7dc0*/  FFMA R0, R0, R3, R13 ;  /* 0x0000000300007223 */ /* 0x000fc8000000000d */
[----:B------:R-:W-:Y:S01]  /*7dd0*/  @P1 FADD R0, RZ, -R0 ;  /* 0x80000000ff001221 */ /* 0x000fe20000000000 */
[----:B--2---:R-:W-:-:S03]  /*7de0*/  VIADD R3, R8, 0xf3000000 ;  /* 0xf300000008037836 */ /* 0x004fc60000000000 */
[----:B------:R-:W1:Y:S02]  /*7df0*/  F2F.F64.F32 R4, R0 ;  /* 0x0000000000047310 */ /* 0x000e640000201800 */
[----:B------:R-:W-:-:S06]  /*7e00*/  ISETP.GT.U32.AND P0, PT, R3, 0x727fffff, PT ;  /* 0x727fffff0300780c */ /* 0x000fcc0003f04070 */
[----:B------:R2:W3:Y:S01]  /*7e10*/  MUFU.RSQ R9, R8 ;  /* 0x0000000800097308 */ /* 0x0004e20000001400 */
[----:B-1----:R-:W-:-:S06]  /*7e20*/  DFMA R4, R4, -UR4, R36 ;  /* 0x8000000404047c2b */ /* 0x002fcc0008000024 */
[----:B------:R-:W-:Y:S05]  /*7e30*/  @!P0 BRA `(.L_x_945) ;  /* 0x0000000000108947 */ /* 0x000fea0003800000 */
[----:B------:R-:W-:Y:S01]  /*7e40*/  IMAD.MOV.U32 R0, RZ, RZ, R8 ;  /* 0x000000ffff007224 */ /* 0x000fe200078e0008 */
[----:B------:R-:W-:-:S07]  /*7e50*/  MOV R56, 0x7e70 ;  /* 0x00007e7000387802 */ /* 0x000fce0000000f00 */
[----:B0-23--:R-:W-:Y:S05]  /*7e60*/  CALL.REL.NOINC `($__internal_19_$__cuda_sm20_sqrt_rn_f32_slowpath) ;  /* 0x0000008c00cc7944 */ /* 0x00dfea0003c00000 */
[----:B------:R-:W-:Y:S05]  /*7e70*/  BRA `(.L_x_946) ;  /* 0x0000000000107947 */ /* 0x000fea0003800000 */
.L_x_945:
[----:B---3--:R-:W-:Y:S01]  /*7e80*/  FMUL.FTZ R57, R8, R9 ;  /* 0x0000000908397220 */ /* 0x008fe20000410000 */
[----:B------:R-:W-:-:S03]  /*7e90*/  FMUL.FTZ R3, R9, 0.5 ;  /* 0x3f00000009037820 */ /* 0x000fc60000410000 */
[----:B------:R-:W-:-:S04]  /*7ea0*/  FFMA R0, -R57, R57, R8 ;  /* 0x0000003939007223 */ /* 0x000fc80000000108 */
[----:B------:R-:W-:-:S07]  /*7eb0*/  FFMA R57, R0, R3, R57 ;  /* 0x0000000300397223 */ /* 0x000fce0000000039 */
.L_x_946:
[----:B------:R-:W-:Y:S05]  /*7ec0*/  BSYNC.RECONVERGENT B0 ;  /* 0x0000000000007941 */ /* 0x000fea0003800200 */
.L_x_944:
[----:B--2---:R-:W1:Y:S01]  /*7ed0*/  F2F.F64.F32 R8, R57 ;  /* 0x0000003900087310 */ /* 0x004e620000201800 */
[----:B------:R-:W-:Y:S01]  /*7ee0*/  IMAD.MOV.U32 R12, RZ, RZ, 0x1 ;  /* 0x00000001ff0c7424 */ /* 0x000fe200078e00ff */
[----:B------:R-:W-:Y:S01]  /*7ef0*/  FSETP.GEU.AND P1, PT, |R11|, 6.5827683646048100446e-37, PT ;  /* 0x036000000b00780b */ /* 0x000fe20003f2e200 */
[----:B------:R-:W-:Y:S01]  /*7f00*/  BSSY.RECONVERGENT B0, `(.L_x_947) ;  /* 0x0000012000007945 */ /* 0x000fe20003800200 */
[----:B-1----:R-:W-:-:S06]  /*7f10*/  DADD R60, R8, R8 ;  /* 0x00000000083c7229 */ /* 0x002fcc0000000008 */
[----:B------:R-:W1:Y:S02]  /*7f20*/  MUFU.RCP64H R13, R61 ;  /* 0x0000003d000d7308 */ /* 0x000e640000001800 */
[----:B-1----:R-:W-:-:S08]  /*7f30*/  DFMA R14, -R60, R12, 1 ;  /* 0x3ff000003c0e742b */ /* 0x002fd0000000010c */
[----:B------:R-:W-:-:S08]  /*7f40*/  DFMA R14, R14, R14, R14 ;  /* 0x0000000e0e0e722b */ /* 0x000fd0000000000e */
[----:B------:R-:W-:-:S08]  /*7f50*/  DFMA R14, R12, R14, R12 ;  /* 0x0000000e0c0e722b */ /* 0x000fd0000000000c */
[----:B------:R-:W-:-:S08]  /*7f60*/  DFMA R12, -R60, R14, 1 ;  /* 0x3ff000003c0c742b */ /* 0x000fd0000000010e */
[----:B------:R-:W-:-:S08]  /*7f70*/  DFMA R12, R14, R12, R14 ;  /* 0x0000000c0e0c722b */ /* 0x000fd0000000000e */
        /* <DEDUP_REMOVED lines=9> */
[----:B0-----:R-:W-:Y:S05]  /*8010*/  CALL.REL.NOINC `($__internal_17_$__cuda_sm20_div_rn_f64_full) ;  /* 0x00000084002c7944 */ /* 0x001fea0003c00000 */
.L_x_948:
[----:B------:R-:W-:Y:S05]  /*8020*/  BSYNC.RECONVERGENT B0 ;  /* 0x0000000000007941 */ /* 0x000fea0003800200 */
.L_x_947:
[----:B------:R-:W-:Y:S01]  /*8030*/  UMOV UR4, 0x9999999a ;  /* 0x9999999a00047882 */ /* 0x000fe20000000000 */
[----:B------:R-:W-:Y:S01]  /*8040*/  UMOV UR5, 0x3fc99999 ;  /* 0x3fc9999900057882 */ /* 0x000fe20000000000 */
[----:B------:R-:W-:Y:S01]  /*8050*/  DMUL R10, R6, 0.5 ;  /* 0x3fe00000060a7828 */ /* 0x000fe20000000000 */
[----:B------:R-:W-:Y:S01]  /*8060*/  IMAD.MOV.U32 R13, RZ, RZ, 0x3bbb989d ;  /* 0x3bbb989dff0d7424 */ /* 0x000fe200078e00ff */
[----:B------:R-:W-:Y:S01]  /*8070*/  DMUL R8, R8, -UR4 ;  /* 0x8000000408087c28 */ /* 0x000fe20008000000 */
[----:B------:R-:W-:Y:S01]  /*8080*/  IMAD.MOV.U32 R15, RZ, RZ, 0x437c0000 ;  /* 0x437c0000ff0f7424 */ /* 0x000fe200078e00ff */
[----:B------:R-:W-:Y:S02]  /*8090*/  DADD R4, R4, R4 ;  /* 0x0000000004047229 */ /* 0x000fe40000000004 */
[----:B------:R-:W-:Y:S01]  /*80a0*/  DMUL R58, R58, UR4 ;  /* 0x000000043a3a7c28 */ /* 0x000fe20008000000 */
[----:B------:R-:W1:Y:S03]  /*80b0*/  LDCU UR4, c[0x0][0x3b4] ;  /* 0x00007680ff0477ac */ /* 0x000e660008000800 */
[----:B------:R-:W2:Y:S02]  /*80c0*/  F2F.F32.F64 R10, R10 ;  /* 0x0000000a000a7310 */ /* 0x000ea40000301000 */
[----:B------:R-:W-:-:S06]  /*80d0*/  DFMA R4, -RZ, R6, R4 ;  /* 0x00000006ff04722b */ /* 0x000fcc0000000104 */
[----:B------:R-:W3:Y:S02]  /*80e0*/  F2F.F32.F64 R8, R8 ;  /* 0x0000000800087310 */ /* 0x000ee40000301000 */
[----:B------:R-:W-:Y:S01]  /*80f0*/  DMUL R4, R4, 0.25 ;  /* 0x3fd0000004047828 */ /* 0x000fe20000000000 */
[----:B--2---:R-:W-:Y:S01]  /*8100*/  FFMA.SAT R12, R10, R13, 0.5 ;  /* 0x3f0000000a0c7423 */ /* 0x004fe2000000200d */
[----:B-1----:R-:W-:-:S03]  /*8110*/  UISETP.GE.AND UP0, UPT, UR4, 0x1, UPT ;  /* 0x000000010400788c */ /* 0x002fc6000bf06270 */
[----:B------:R-:W-:Y:S01]  /*8120*/  FFMA.RM R12, R12, R15, 12582913 ;  /* 0x4b4000010c0c7423 */ /* 0x000fe2000000400f */
[----:B---3--:R-:W-:-:S03]  /*8130*/  FFMA.SAT R0, R8, R13, 0.5 ;  /* 0x3f00000008007423 */ /* 0x008fc6000000200d */
[C---:B------:R-:W-:Y:S01]  /*8140*/  FADD R9, R12.reuse, -12583039 ;  /* 0xcb40007f0c097421 */ /* 0x040fe20000000000 */
[----:B------:R-:W-:Y:S02]  /*8150*/  IMAD.SHL.U32 R12, R12, 0x800000, RZ ;  /* 0x008000000c0c7824 */ /* 0x000fe400078e00ff */
[----:B------:R-:W-:Y:S01]  /*8160*/  FFMA.RM R0, R0, R15, 12582913 ;  /* 0x4b40000100007423 */ /* 0x000fe2000000400f */
[----:B------:R-:W-:-:S03]  /*8170*/  FFMA R9, R10, 1.4426950216293334961, -R9 ;  /* 0x3fb8aa3b0a097823 */ /* 0x000fc60000000809 */
[----:B------:R-:W-:Y:S01]  /*8180*/  FADD R3, R0, -12583039 ;  /* 0xcb40007f00037421 */ /* 0x000fe20000000000 */
[----:B------:R-:W-:Y:S01]  /*8190*/  FFMA R10, R10, 1.925963033500011079e-08, R9 ;  /* 0x32a570600a0a7823 */ /* 0x000fe20000000009 */
[----:B------:R-:W-:Y:S02]  /*81a0*/  IMAD.SHL.U32 R0, R0, 0x800000, RZ ;  /* 0x0080000000007824 */ /* 0x000fe400078e00ff */
[C---:B------:R-:W-:Y:S01]  /*81b0*/  FFMA R3, R8.reuse, 1.4426950216293334961, -R3 ;  /* 0x3fb8aa3b08037823 */ /* 0x040fe20000000803 */
[----:B------:R-:W1:Y:S03]  /*81c0*/  MUFU.EX2 R11, R10 ;  /* 0x0000000a000b7308 */ /* 0x000e660000000800 */
[----:B------:R-:W-:-:S06]  /*81d0*/  FFMA R3, R8, 1.925963033500011079e-08, R3 ;  /* 0x32a5706008037823 */ /* 0x000fcc0000000003 */
[----:B------:R-:W2:Y:S01]  /*81e0*/  MUFU.EX2 R3, R3 ;  /* 0x0000000300037308 */ /* 0x000ea20000000800 */
[----:B-1----:R-:W-:-:S07]  /*81f0*/  FMUL R11, R12, R11 ;  /* 0x0000000b0c0b7220 */ /* 0x002fce0000400000 */
[----:B------:R-:W1:Y:S01]  /*8200*/  F2F.F64.F32 R6, R11 ;  /* 0x0000000b00067310 */ /* 0x000e620000201800 */
[----:B--2---:R-:W-:-:S07]  /*8210*/  FMUL R0, R0, R3 ;  /* 0x0000000300007220 */ /* 0x004fce0000400000 */
[----:B------:R-:W2:Y:S01]  /*8220*/  F2F.F64.F32 R8, R0 ;  /* 0x0000000000087310 */ /* 0x000ea20000201800 */
[----:B-1----:R-:W-:Y:S02]  /*8230*/  DFMA R4, -R4, R6, RZ ;  /* 0x000000060404722b */ /* 0x002fe400000001ff */
[----:B--2---:R-:W-:-:S08]  /*8240*/  DMUL R58, R58, R8 ;  /* 0x000000083a3a7228 */ /* 0x004fd00000000000 */
[----:B------:R-:W-:-:S08]  /*8250*/  DMUL R58, R58, 20 ;  /* 0x403400003a3a7828 */ /* 0x000fd00000000000 */
[----:B------:R-:W-:-:S08]  /*8260*/  DFMA R58, RZ, R8, R58 ;  /* 0x00000008ff3a722b */ /* 0x000fd0000000003a */
[----:B------:R-:W-:-:S08]  /*8270*/  DADD R4, R58, R4 ;  /* 0x000000003a047229 */ /* 0x000fd00000000004 */
[----:B------:R-:W-:Y:S01]  /*8280*/  DFMA R32, RZ, R28, R4 ;  /* 0x0000001cff20722b */ /* 0x000fe20000000004 */
[----:B------:R-:W-:Y:S10]  /*8290*/  BRA.U !UP0, `(.L_x_949) ;  /* 0x0000006d08a87547 */ /* 0x000ff4000b800000 */
[----:B------:R-:W-:Y:S01]  /*82a0*/  BSSY.RECONVERGENT B6, `(.L_x_949) ;  /* 0x00006e9000067945 */ /* 0x000fe20003800200 */
[----:B------:R-:W-:Y:S01]  /*82b0*/  IMAD.MOV.U32 R19, RZ, RZ, RZ ;  /* 0x000000ffff137224 */ /* 0x000fe200078e00ff */
[----:B------:R-:W-:Y:S02]  /*82c0*/  CS2R R34, SRZ ;  /* 0x0000000000227805 */ /* 0x000fe4000001ff00 */
[----:B------:R-:W-:Y:S01]  /*82d0*/  MOV R36, 0x0 ;  /* 0x0000000000247802 */ /* 0x000fe20000000f00 */
[----:B------:R-:W-:Y:S01]  /*82e0*/  IMAD.MOV.U32 R37, RZ, RZ, 0x3ff00000 ;  /* 0x3ff00000ff257424 */ /* 0x000fe200078e00ff */
[----:B------:R-:W-:Y:S01]  /*82f0*/  CS2R R38, SRZ ;  /* 0x0000000000267805 */ /* 0x000fe2000001ff00 */
[----:B------:R-:W-:Y:S02]  /*8300*/  IMAD.MOV.U32 R40, RZ, RZ, 0x0 ;  /* 0x00000000ff287424 */ /* 0x000fe400078e00ff */
[----:B------:R-:W-:-:S07]  /*8310*/  IMAD.MOV.U32 R41, RZ, RZ, 0x3ff00000 ;  /* 0x3ff00000ff297424 */ /* 0x000fce00078e00ff */
.L_x_1067:
        /* <DEDUP_REMOVED lines=19> */
[----:B------:R-:W-:Y:S01]  /*8450*/  IMAD.MOV.U32 R8, RZ, RZ, R12 ;  /* 0x000000ffff087224 */ /* 0x000fe200078e000c */
[----:B------:R-:W-:Y:S01]  /*8460*/  MOV R7, R21 ;  /* 0x0000001500077202 */ /* 0x000fe20000000f00 */
[----:B------:R-:W-:Y:S01]  /*8470*/  IMAD.MOV.U32 R6, RZ, RZ, R10 ;  /* 0x000000ffff067224 */ /* 0x000fe200078e000a */
[----:B------:R-:W-:Y:S01]  /*8480*/  MOV R0, 0x84e0 ;  /* 0x000084e000007802 */ /* 0x000fe20000000f00 */
[----:B------:R-:W-:Y:S02]  /*8490*/  IMAD.MOV.U32 R5, RZ, RZ, R11 ;  /* 0x000000ffff057224 */ /* 0x000fe400078e000b */
[----:B------:R-:W-:Y:S02]  /*84a0*/  IMAD.MOV.U32 R12, RZ, RZ, R20 ;  /* 0x000000ffff0c7224 */ /* 0x000fe400078e0014 */
[----:B------:R-:W-:Y:S02]  /*84b0*/  IMAD.MOV.U32 R10, RZ, RZ, R14 ;  /* 0x000000ffff0a7224 */ /* 0x000fe400078e000e */
[----:B------:R-:W-:-:S07]  /*84c0*/  IMAD.MOV.U32 R3, RZ, RZ, R15 ;  /* 0x000000ffff037224 */ /* 0x000fce00078e000f */
[----:B0-----:R-:W-:Y:S05]  /*84d0*/  CALL.REL.NOINC `($__internal_18_$__cuda_sm20_dsqrt_rn_f64_mediumpath_v1) ;  /* 0x0000008400847944 */ /* 0x001fea0003c00000 */
.L_x_951:
[----:B------:R-:W-:Y:S05]  /*84e0*/  BSYNC.RECONVERGENT B0 ;  /* 0x0000000000007941 */ /* 0x000fea0003800200 */
.L_x_950:
        /* <DEDUP_REMOVED lines=14> */
.L_x_970:
[----:B------:R-:W-:Y:S01]  /*85d0*/  DFMA R52, -R48, R50, R44 ;  /* 0x000000323034722b */ /* 0x000fe2000000012c */
[----:B------:R-:W-:Y:S01]  /*85e0*/  UMOV UR4, 0x54442d18 ;  /* 0x54442d1800047882 */ /* 0x000fe20000000000 */
[----:B------:R-:W-:Y:S01]  /*85f0*/  UMOV UR5, 0x401921fb ;  /* 0x401921fb00057882 */ /* 0x000fe20000000000 */
[----:B------:R-:W-:Y:S05]  /*8600*/  BSSY.RECONVERGENT B3, `(.L_x_954) ;  /* 0x000001f000037945 */ /* 0x000fea0003800200 */
[----:B------:R-:W-:-:S08]  /*8610*/  DMUL R8, R52, UR4 ;  /* 0x0000000434087c28 */ /* 0x000fd00008000000 */
[----:B------:R-:W-:-:S14]  /*8620*/  DSETP.NEU.AND P0, PT, |R8|, +INF , PT ;  /* 0x7ff000000800742a */ /* 0x000fdc0003f0d200 */
[----:B------:R-:W-:Y:S01]  /*8630*/  @!P0 DMUL R54, RZ, R8 ;  /* 0x00000008ff368228 */ /* 0x000fe20000000000 */
        /* <DEDUP_REMOVED lines=9> */
[----:B------:R-:W1:Y:S08]  /*86d0*/  F2I.F64 R0, R4 ;  /* 0x0000000400007311 */ /* 0x000e700000301100 */
[----:B-1----:R-:W1:Y:S02]  /*86e0*/  I2F.F64 R54, R0 ;  /* 0x0000000000367312 */ /* 0x002e640000201c00 */
[----:B-1----:R-:W-:Y:S01]  /*86f0*/  DFMA R6, R54, -UR4, R8 ;  /* 0x8000000436067c2b */ /* 0x002fe20008000008 */
        /* <DEDUP_REMOVED lines=9> */
[----:B0-----:R-:W-:Y:S05]  /*8790*/  CALL.REL.NOINC `($_Z14optimizeKernelIN4util6AckleyILi2EEELi2ELj256EEvddPdPiS3_S3_iib$__internal_trig_reduction_slowpathd) ;  /* 0x0000008400d87944 */ /* 0x001fea0003c00000 */
[----:B------:R-:W-:Y:S02]  /*87a0*/  IMAD.MOV.U32 R0, RZ, RZ, R6 ;  /* 0x000000ffff007224 */ /* 0x000fe400078e0006 */
[----:B------:R-:W-:Y:S02]  /*87b0*/  IMAD.MOV.U32 R54, RZ, RZ, R8 ;  /* 0x000000ffff367224 */ /* 0x000fe400078e0008 */
[----:B------:R-:W-:-:S07]  /*87c0*/  IMAD.MOV.U32 R55, RZ, RZ, R9 ;  /* 0x000000ffff377224 */ /* 0x000fce00078e0009 */
.L_x_957:
[----:B------:R-:W-:Y:S05]  /*87d0*/  BSYNC.RECONVERGENT B4 ;  /* 0x0000000000047941 */ /* 0x000fea0003800200 */
.L_x_956:
[----:B------:R-:W-:-:S07]  /*87e0*/  VIADD R0, R0, 0x1 ;  /* 0x0000000100007836 */ /* 0x000fce0000000000 */
.L_x_955:
[----:B------:R-:W-:Y:S05]  /*87f0*/  BSYNC.RECONVERGENT B3 ;  /* 0x0000000000037941 */ /* 0x000fea0003800200 */
.L_x_954:
[----:B------:R-:W1:Y:S01]  /*8800*/  LDCU.64 UR4, c[0x4][0x1a0] ;  /* 0x01003400ff0477ac */ /* 0x000e620008000a00 */
[----:B------:R-:W-:-:S05]  /*8810*/  IMAD.SHL.U32 R3, R0, 0x40, RZ ;  /* 0x0000004000037824 */ /* 0x000fca00078e00ff */
[----:B------:R-:W-:-:S04]  /*8820*/  LOP3.LUT R3, R3, 0x40, RZ, 0xc0, !PT ;  /* 0x0000004003037812 */ /* 0x000fc800078ec0ff */
[----:B-1----:R-:W-:-:S04]  /*8830*/  IADD3 R60, P0, PT, R3, UR4, RZ ;  /* 0x00000004033c7c10 */ /* 0x002fc8000ff1e0ff */
[----:B------:R-:W-:-:S05]  /*8840*/  IADD3.X R61, PT, PT, RZ, UR5, RZ, P0, !PT ;  /* 0x00000005ff3d7c10 */ /* 0x000fca00087fe4ff */
        /* <DEDUP_REMOVED lines=20> */
[----:B------:R-:W-:Y:S02]  /*8990*/  DFMA R58, R58, R4, 1 ;  /* 0x3ff000003a3a742b */ /* 0x000fe40000000004 */
[----:B------:R-:W-:-:S08]  /*89a0*/  DFMA R4, -R46, R50, R42 ;  /* 0x000000322e04722b */ /* 0x000fd0000000012a */
[C---:B------:R-:W-:Y:S01]  /*89b0*/  DMUL R12, R4.reuse, UR4 ;  /* 0x00000004040c7c28 */ /* 0x040fe20008000000 */
[----:B------:R-:W-:Y:S01]  /*89c0*/  FSEL R6, R58, R54, !P0 ;  /* 0x000000363a067208 */ /* 0x000fe20004000000 */
[----:B------:R-:W-:Y:S01]  /*89d0*/  DMUL R4, R4, R4 ;  /* 0x0000000404047228 */ /* 0x000fe20000000000 */
[----:B------:R-:W-:Y:S02]  /*89e0*/  FSEL R7, R59, R55, !P0 ;  /* 0x000000373b077208 */ /* 0x000fe40004000000 */
[----:B------:R-:W-:-:S03]  /*89f0*/  LOP3.LUT P0, RZ, R0, 0x2, RZ, 0xc0, !PT ;  /* 0x0000000200ff7812 */ /* 0x000fc6000780c0ff */
[----:B------:R-:W-:Y:S02]  /*8a00*/  DSETP.NEU.AND P1, PT, |R12|, +INF , PT ;  /* 0x7ff000000c00742a */ /* 0x000fe40003f2d200 */
[----:B------:R-:W-:Y:S02]  /*8a10*/  DADD R8, -RZ, -R6 ;  /* 0x00000000ff087229 */ /* 0x000fe40000000906 */
        /* <DEDUP_REMOVED lines=27> */
.L_x_961:
[----:B------:R-:W-:Y:S05]  /*8bd0*/  BSYNC.RECONVERGENT B4 ;  /* 0x0000000000047941 */ /* 0x000fea0003800200 */
.L_x_960:
[----:B------:R-:W-:Y:S01]  /*8be0*/  VIADD R0, R0, 0x1 ;  /* 0x0000000100007836 */ /* 0x000fe20000000000 */
[----:B------:R-:W-:Y:S06]  /*8bf0*/  BRA `(.L_x_962) ;  /* 0x0000000000087947 */ /* 0x000fec0003800000 */
.L_x_959:
[----:B------:R-:W-:Y:S01]  /*8c00*/  DMUL R58, RZ, R12 ;  /* 0x0000000cff3a7228 */ /* 0x000fe20000000000 */
[----:B------:R-:W-:-:S10]  /*8c10*/  IMAD.MOV.U32 R0, RZ, RZ, 0x1 ;  /* 0x00000001ff007424 */ /* 0x000fd400078e00ff */
.L_x_962:
[----:B------:R-:W-:Y:S05]  /*8c20*/  BSYNC.RECONVERGENT B3 ;  /* 0x0000000000037941 */ /* 0x000fea0003800200 */
.L_x_958:
[----:B------:R-:W1:Y:S01]  /*8c30*/  LDCU.64 UR4, c[0x4][0x1a0] ;  /* 0x01003400ff0477ac */ /* 0x000e620008000a00 */
[----:B------:R-:W-:-:S05]  /*8c40*/  IMAD.SHL.U32 R3, R0, 0x40, RZ ;  /* 0x0000004000037824 */ /* 0x000fca00078e00ff */
[----:B------:R-:W-:-:S04]  /*8c50*/  LOP3.LUT R3, R3, 0x40, RZ, 0xc0, !PT ;  /* 0x0000004003037812 */ /* 0x000fc800078ec0ff */
[----:B-1----:R-:W-:-:S05]  /*8c60*/  IADD3 R62, P0, PT, R3, UR4, RZ ;  /* 0x00000004033e7c10 */ /* 0x002fca000ff1e0ff */
        /* <DEDUP_REMOVED lines=10> */
[----:B------:R-:W-:-:S02]  /*8d10*/  DADD R54, RZ, R54 ;  /* 0x00000000ff367229 */ /* 0x000fc40000000036 */
[----:B------:R-:W-:Y:S02]  /*8d20*/  FSEL R64, R64, -8.06006814911005101289e+34, !P0 ;  /* 0xf9785eba40407808 */ /* 0x000fe40004000000 */
[----:B------:R-:W-:-:S06]  /*8d30*/  FSEL R65, -R3, 0.11223486810922622681, !P0 ;  /* 0x3de5db6503417808 */ /* 0x000fcc0004000100 */
[----:B--2---:R-:W-:-:S08]  /*8d40*/  DFMA R4, R60, R64, R4 ;  /* 0x000000403c04722b */ /* 0x004fd00000000004 */
[----:B------:R-:W-:Y:S02]  /*8d50*/  DFMA R64, R60, R4, R6 ;  /* 0x000000043c40722b */ /* 0x000fe40000000006 */
[----:B------:R-:W-:-:S06]  /*8d60*/  DMUL R6, R52, 0.5 ;  /* 0x3fe0000034067828 */ /* 0x000fcc0000000000 */
[----:B---3--:R-:W-:Y:S01]  /*8d70*/  DFMA R8, R60, R64, R8 ;  /* 0x000000403c08722b */ /* 0x008fe20000000008 */
[----:B------:R-:W1:Y:S03]  /*8d80*/  MUFU.RSQ64H R5, R7 ;  /* 0x0000000700057308 */ /* 0x000e660000001c00 */
[----:B------:R-:W-:-:S04]  /*8d90*/  IADD3 R4, PT, PT, R7, -0x3500000, RZ ;  /* 0xfcb0000007047810 */ /* 0x000fc80007ffe0ff */
[----:B------:R-:W-:-:S08]  /*8da0*/  DFMA R8, R60, R8, R10 ;  /* 0x000000083c08722b */ /* 0x000fd0000000000a */
[----:B----4-:R-:W-:Y:S02]  /*8db0*/  DFMA R8, R60, R8, R12 ;  /* 0x000000083c08722b */ /* 0x010fe4000000000c */
[----:B-1----:R-:W-:Y:S01]  /*8dc0*/  DMUL R10, R4, R4 ;  /* 0x00000004040a7228 */ /* 0x002fe20000000000 */
[----:B------:R-:W-:Y:S02]  /*8dd0*/  IMAD.MOV.U32 R12, RZ, RZ, 0x0 ;  /* 0x00000000ff0c7424 */ /* 0x000fe400078e00ff */
[----:B------:R-:W-:-:S03]  /*8de0*/  IMAD.MOV.U32 R13, RZ, RZ, 0x3fd80000 ;  /* 0x3fd80000ff0d7424 */ /* 0x000fc600078e00ff */
[----:B------:R-:W-:Y:S02]  /*8df0*/  DFMA R8, R60, R8, R14 ;  /* 0x000000083c08722b */ /* 0x000fe4000000000e */
[----:B------:R-:W-:-:S06]  /*8e00*/  DFMA R10, R6, -R10, 1 ;  /* 0x3ff00000060a742b */ /* 0x000fcc000000080a */
[----:B------:R-:W-:Y:S02]  /*8e10*/  DFMA R58, R8, R58, R58 ;  /* 0x0000003a083a722b */ /* 0x000fe4000000003a */
[----:B------:R-:W-:Y:S02]  /*8e20*/  DFMA R8, R60, R8, 1 ;  /* 0x3ff000003c08742b */ /* 0x000fe40000000008 */
[----:B------:R-:W-:Y:S02]  /*8e30*/  DFMA R12, R10, R12, 0.5 ;  /* 0x3fe000000a0c742b */ /* 0x000fe4000000000c */
[----:B------:R-:W-:-:S06]  /*8e40*/  DMUL R10, R4, R10 ;  /* 0x0000000a040a7228 */ /* 0x000fcc0000000000 */
[----:B------:R-:W-:Y:S02]  /*8e50*/  FSEL R52, R8, R58, !P0 ;  /* 0x0000003a08347208 */ /* 0x000fe40004000000 */
[----:B------:R-:W-:Y:S01]  /*8e60*/  FSEL R53, R9, R59, !P0 ;  /* 0x0000003b09357208 */ /* 0x000fe20004000000 */
[----:B------:R-:W-:Y:S01]  /*8e70*/  DFMA R60, R12, R10, R4 ;  /* 0x0000000a0c3c722b */ /* 0x000fe20000000004 */
[----:B------:R-:W-:-:S04]  /*8e80*/  LOP3.LUT P0, RZ, R0, 0x2, RZ, 0xc0, !PT ;  /* 0x0000000200ff7812 */ /* 0x000fc8000780c0ff */
[----:B------:R-:W-:-:S03]  /*8e90*/  DADD R14, RZ, -R52 ;  /* 0x00000000ff0e7229 */ /* 0x000fc60000000834 */
[----:B------:R-:W-:Y:S02]  /*8ea0*/  DMUL R10, R6, R60 ;  /* 0x0000003c060a7228 */ /* 0x000fe40000000000 */
[----:B------:R-:W-:Y:S02]  /*8eb0*/  VIADD R9, R61, 0xfff00000 ;  /* 0xfff000003d097836 */ /* 0x000fe40000000000 */
[----:B------:R-:W-:-:S03]  /*8ec0*/  IMAD.MOV.U32 R8, RZ, RZ, R60 ;  /* 0x000000ffff087224 */ /* 0x000fc600078e003c */
[----:B------:R-:W-:Y:S01]  /*8ed0*/  FSEL R74, R52, R14, !P0 ;  /* 0x0000000e344a7208 */ /* 0x000fe20004000000 */
[----:B------:R-:W-:Y:S01]  /*8ee0*/  DFMA R12, R10, -R10, R6 ;  /* 0x8000000a0a0c722b */ /* 0x000fe20000000006 */
[----:B------:R-:W-:Y:S02]  /*8ef0*/  FSEL R75, R53, R15, !P0 ;  /* 0x0000000f354b7208 */ /* 0x000fe40004000000 */
[----:B------:R-:W-:-:S04]  /*8f00*/  ISETP.GE.U32.AND P0, PT, R4, 0x7ca00000, PT ;  /* 0x7ca000000400780c */ /* 0x000fc80003f06070 */
[----:B------:R-:W-:Y:S02]  /*8f10*/  DADD R74, R54, R74 ;  /* 0x00000000364a7229 */ /* 0x000fe4000000004a */
[----:B------:R-:W-:-:S07]  /*8f20*/  DFMA R14, R12, R8, R10 ;  /* 0x000000080c0e722b */ /* 0x000fce000000000a */
[----:B------:R-:W-:Y:S05]  /*8f30*/  @!P0 BRA `(.L_x_964) ;  /* 0x0000000000208947 */ /* 0x000fea0003800000 */
[----:B------:R-:W-:Y:S01]  /*8f40*/  IMAD.MOV.U32 R5, RZ, RZ, R7 ;  /* 0x000000ffff057224 */ /* 0x000fe200078e0007 */
[----:B------:R-:W-:Y:S01]  /*8f50*/  MOV R0, 0x8fa0 ;  /* 0x00008fa000007802 */ /* 0x000fe20000000f00 */
[----:B------:R-:W-:Y:S02]  /*8f60*/  IMAD.MOV.U32 R8, RZ, RZ, R60 ;  /* 0x000000ffff087224 */ /* 0x000fe400078e003c */
[----:B------:R-:W-:Y:S02]  /*8f70*/  IMAD.MOV.U32 R7, RZ, RZ, R13 ;  /* 0x000000ffff077224 */ /* 0x000fe400078e000d */
[----:B------:R-:W-:-:S07]  /*8f80*/  IMAD.MOV.U32 R3, RZ, RZ, R11 ;  /* 0x000000ffff037224 */ /* 0x000fce00078e000b */
[----:B0-----:R-:W-:Y:S05]  /*8f90*/  CALL.REL.NOINC `($__internal_18_$__cuda_sm20_dsqrt_rn_f64_mediumpath_v1) ;  /* 0x0000007800d47944 */ /* 0x001fea0003c00000 */
[----:B------:R-:W-:Y:S02]  /*8fa0*/  IMAD.MOV.U32 R14, RZ, RZ, R6 ;  /* 0x000000ffff0e7224 */ /* 0x000fe400078e0006 */
[----:B------:R-:W-:-:S07]  /*8fb0*/  IMAD.MOV.U32 R15, RZ, RZ, R7 ;  /* 0x000000ffff0f7224 */ /* 0x000fce00078e0007 */
.L_x_964:
[----:B------:R-:W-:Y:S05]  /*8fc0*/  BSYNC.RECONVERGENT B0 ;  /* 0x0000000000007941 */ /* 0x000fea0003800200 */
.L_x_963:
[----:B------:R-:W-:Y:S01]  /*8fd0*/  UMOV UR4, 0x9999999a ;  /* 0x9999999a00047882 */ /* 0x000fe20000000000 */
[----:B------:R-:W-:Y:S01]  /*8fe0*/  UMOV UR5, 0x3fc99999 ;  /* 0x3fc9999900057882 */ /* 0x000fe20000000000 */
[----:B------:R-:W-:Y:S01]  /*8ff0*/  IMAD.MOV.U32 R6, RZ, RZ, 0x652b82fe ;  /* 0x652b82feff067424 */ /* 0x000fe200078e00ff */
[----:B------:R-:W-:Y:S01]  /*9000*/  DMUL R4, R14, -UR4 ;  /* 0x800000040e047c28 */ /* 0x000fe20008000000 */
[----:B------:R-:W-:Y:S01]  /*9010*/  IMAD.MOV.U32 R7, RZ, RZ, 0x3ff71547 ;  /* 0x3ff71547ff077424 */ /* 0x000fe200078e00ff */
[----:B------:R-:W-:Y:S01]  /*9020*/  MOV R10, 0xfefa39ef ;  /* 0xfefa39ef000a7802 */ /* 0x000fe20000000f00 */
[----:B------:R-:W-:Y:S01]  /*9030*/  IMAD.MOV.U32 R11, RZ, RZ, 0x3fe62e42 ;  /* 0x3fe62e42ff0b7424 */ /* 0x000fe200078e00ff */
[----:B------:R-:W-:Y:S01]  /*9040*/  BSSY.RECONVERGENT B0, `(.L_x_965) ;  /* 0x0000036000007945 */ /* 0x000fe20003800200 */
[----:B------:R-:W-:Y:S02]  /*9050*/  IMAD.MOV.U32 R12, RZ, RZ, 0x3b39803f ;  /* 0x3b39803fff0c7424 */ /* 0x000fe400078e00ff */
[----:B------:R-:W-:Y:S01]  /*9060*/  IMAD.MOV.U32 R13, RZ, RZ, 0x3c7abc9e ;  /* 0x3c7abc9eff0d7424 */ /* 0x000fe200078e00ff */
[----:B------:R-:W-:Y:S01]  /*9070*/  DFMA R8, R4, R6, 6.75539944105574400000e+15 ;  /* 0x433800000408742b */ /* 0x000fe20000000006 */
[----:B------:R-:W-:Y:S01]  /*9080*/  IMAD.MOV.U32 R52, RZ, RZ, -0x35dec16 ;  /* 0xfca213eaff347424 */ /* 0x000fe200078e00ff */
[----:B------:R-:W-:Y:S01]  /*9090*/  FSETP.GEU.AND P0, PT, |R5|, 4.1917929649353027344, PT ;  /* 0x4086232b0500780b */ /* 0x000fe20003f0e200 */
[----:B------:R-:W-:-:S02]  /*90a0*/  IMAD.MOV.U32 R53, RZ, RZ, 0x3e928af3 ;  /* 0x3e928af3ff357424 */ /* 0x000fc400078e00ff */
[----:B------:R-:W-:Y:S02]  /*90b0*/  IMAD.MOV.U32 R54, RZ, RZ, 0x62401315 ;  /* 0x62401315ff367424 */ /* 0x000fe400078e00ff */
[----:B------:R-:W-:Y:S01]  /*90c0*/  IMAD.MOV.U32 R55, RZ, RZ, 0x3ec71dee ;  /* 0x3ec71deeff377424 */ /* 0x000fe200078e00ff */
[----:B------:R-:W-:Y:S01]  /*90d0*/  DADD R76, R8, -6.75539944105574400000e+15 ;  /* 0xc3380000084c7429 */ /* 0x000fe20000000000 */
[----:B------:R-:W-:Y:S02]  /*90e0*/  IMAD.MOV.U32 R68, RZ, RZ, 0x55555511 ;  /* 0x55555511ff447424 */ /* 0x000fe400078e00ff */
[----:B------:R-:W-:Y:S02]  /*90f0*/  IMAD.MOV.U32 R69, RZ, RZ, 0x3fc55555 ;  /* 0x3fc55555ff457424 */ /* 0x000fe400078e00ff */
[----:B------:R-:W-:Y:S02]  /*9100*/  IMAD.MOV.U32 R70, RZ, RZ, 0xb ;  /* 0x0000000bff467424 */ /* 0x000fe400078e00ff */
[----:B------:R-:W-:Y:S01]  /*9110*/  IMAD.MOV.U32 R71, RZ, RZ, 0x3fe00000 ;  /* 0x3fe00000ff477424 */ /* 0x000fe200078e00ff */
[----:B------:R-:W-:-:S08]  /*9120*/  DFMA R14, R76, -R10, R4 ;  /* 0x8000000a4c0e722b */ /* 0x000fd00000000004 */
[----:B------:R-:W-:Y:S01]  /*9130*/  DFMA R76, R76, -R12, R14 ;  /* 0x8000000c4c4c722b */ /* 0x000fe2000000000e */
[----:B------:R-:W-:Y:S02]  /*9140*/  IMAD.MOV.U32 R14, RZ, RZ, 0x69ce2bdf ;  /* 0x69ce2bdfff0e7424 */ /* 0x000fe400078e00ff */
[----:B------:R-:W-:-:S06]  /*9150*/  IMAD.MOV.U32 R15, RZ, RZ, 0x3e5ade15 ;  /* 0x3e5ade15ff0f7424 */ /* 0x000fcc00078e00ff */
[----:B------:R-:W-:-:S08]  /*9160*/  DFMA R58, R76, R14, R52 ;  /* 0x0000000e4c3a722b */ /* 0x000fd00000000034 */
[----:B------:R-:W-:Y:S01]  /*9170*/  DFMA R60, R76, R58, R54 ;  /* 0x0000003a4c3c722b */ /* 0x000fe20000000036 */
[----:B------:R-:W-:Y:S02]  /*9180*/  IMAD.MOV.U32 R58, RZ, RZ, 0x7c89eb71 ;  /* 0x7c89eb71ff3a7424 */ /* 0x000fe400078e00ff */
[----:B------:R-:W-:-:S06]  /*9190*/  IMAD.MOV.U32 R59, RZ, RZ, 0x3efa0199 ;  /* 0x3efa0199ff3b7424 */ /* 0x000fcc00078e00ff */
[----:B------:R-:W-:Y:S01]  /*91a0*/  DFMA R62, R76, R60, R58 ;  /* 0x0000003c4c3e722b */ /* 0x000fe2000000003a */
[----:B------:R-:W-:Y:S01]  /*91b0*/  IMAD.MOV.U32 R60, RZ, RZ, 0x14761f65 ;  /* 0x14761f65ff3c7424 */ /* 0x000fe200078e00ff */
[----:B------:R-:W-:-:S06]  /*91c0*/  MOV R61, 0x3f2a01a0 ;  /* 0x3f2a01a0003d7802 */ /* 0x000fcc0000000f00 */
[----:B------:R-:W-:Y:S01]  /*91d0*/  DFMA R64, R76, R62, R60 ;  /* 0x0000003e4c40722b */ /* 0x000fe2000000003c */
[----:B------:R-:W-:Y:S02]  /*91e0*/  IMAD.MOV.U32 R62, RZ, RZ, 0x1852b7af ;  /* 0x1852b7afff3e7424 */ /* 0x000fe400078e00ff */
[----:B------:R-:W-:-:S06]  /*91f0*/  IMAD.MOV.U32 R63, RZ, RZ, 0x3f56c16c ;  /* 0x3f56c16cff3f7424 */ /* 0x000fcc00078e00ff */
[----:B------:R-:W-:Y:S01]  /*9200*/  DFMA R66, R76, R64, R62 ;  /* 0x000000404c42722b */ /* 0x000fe2000000003e */
[----:B------:R-:W-:Y:S02]  /*9210*/  IMAD.MOV.U32 R64, RZ, RZ, 0x11122322 ;  /* 0x11122322ff407424 */ /* 0x000fe400078e00ff */
[----:B------:R-:W-:-:S06]  /*9220*/  IMAD.MOV.U32 R65, RZ, RZ, 0x3f811111 ;  /* 0x3f811111ff417424 */ /* 0x000fcc00078e00ff */
[----:B------:R-:W-:Y:S01]  /*9230*/  DFMA R72, R76, R66, R64 ;  /* 0x000000424c48722b */ /* 0x000fe20000000040 */
[----:B------:R-:W-:Y:S02]  /*9240*/  IMAD.MOV.U32 R66, RZ, RZ, 0x555502a1 ;  /* 0x555502a1ff427424 */ /* 0x000fe400078e00ff */
[----:B------:R-:W-:-:S06]  /*9250*/  IMAD.MOV.U32 R67, RZ, RZ, 0x3fa55555 ;  /* 0x3fa55555ff437424 */ /* 0x000fcc00078e00ff */
[----:B------:R-:W-:-:S08]  /*9260*/  DFMA R72, R76, R72, R66 ;  /* 0x000000484c48722b */ /* 0x000fd00000000042 */
[----:B------:R-:W-:-:S08]  /*9270*/  DFMA R72, R76, R72, R68 ;  /* 0x000000484c48722b */ /* 0x000fd00000000044 */
[----:B------:R-:W-:-:S08]  /*9280*/  DFMA R72, R76, R72, R70 ;  /* 0x000000484c48722b */ /* 0x000fd00000000046 */
[----:B------:R-:W-:-:S08]  /*9290*/  DFMA R72, R76, R72, 1 ;  /* 0x3ff000004c48742b */ /* 0x000fd00000000048 */
[----:B------:R-:W-:-:S10]  /*92a0*/  DFMA R72, R76, R72, 1 ;  /* 0x3ff000004c48742b */ /* 0x000fd40000000048 */
[----:B------:R-:W-:Y:S02]  /*92b0*/  IMAD R77, R8, 0x100000, R73 ;  /* 0x00100000084d7824 */ /* 0x000fe400078e0249 */
[----:B------:R-:W-:Y:S01]  /*92c0*/  IMAD.MOV.U32 R76, RZ, RZ, R72 ;  /* 0x000000ffff4c7224 */ /* 0x000fe200078e0048 */
[----:B------:R-:W-:Y:S06]  /*92d0*/  @!P0 BRA `(.L_x_966) ;  /* 0x0000000000308947 */ /* 0x000fec0003800000 */
[----:B------:R-:W-:Y:S01]  /*92e0*/  FSETP.GEU.AND P1, PT, |R5|, 4.2275390625, PT ;  /* 0x408748000500780b */ /* 0x000fe20003f2e200 */
[C---:B------:R-:W-:Y:S02]  /*92f0*/  DSETP.GEU.AND P0, PT, R4.reuse, RZ, PT ;  /* 0x000000ff0400722a */ /* 0x040fe40003f0e000 */
[----:B------:R-:W-:-:S10]  /*9300*/  DADD R4, R4, +INF ;  /* 0x7ff0000004047429 */ /* 0x000fd40000000000 */
[----:B------:R-:W-:Y:S02]  /*9310*/  @!P1 LEA.HI R0, R8, R8, RZ, 0x1 ;  /* 0x0000000808009211 */ /* 0x000fe400078f08ff */
[----:B------:R-:W-:Y:S01]  /*9320*/  FSEL R76, R4, RZ, P0 ;  /* 0x000000ff044c7208 */ /* 0x000fe20000000000 */
[----:B------:R-:W-:Y:S01]  /*9330*/  @!P1 IMAD.MOV.U32 R4, RZ, RZ, RZ ;  /* 0x000000ffff049224 */ /* 0x000fe200078e00ff */
[----:B------:R-:W-:Y:S02]  /*9340*/  @!P1 SHF.R.S32.HI R3, RZ, 0x1, R0 ;  /* 0x00000001ff039819 */ /* 0x000fe40000011400 */
[----:B------:R-:W-:Y:S02]  /*9350*/  FSEL R77, R5, RZ, P0 ;  /* 0x000000ff054d7208 */ /* 0x000fe40000000000 */
[----:B------:R-:W-:Y:S01]  /*9360*/  @!P1 IADD3 R8, PT, PT, R8, -R3, RZ ;  /* 0x8000000308089210 */ /* 0x000fe20007ffe0ff */
[----:B------:R-:W-:-:S03]  /*9370*/  @!P1 IMAD R73, R3, 0x100000, R73 ;  /* 0x0010000003499824 */ /* 0x000fc600078e0249 */
[----:B------:R-:W-:-:S06]  /*9380*/  @!P1 LEA R5, R8, 0x3ff00000, 0x14 ;  /* 0x3ff0000008059811 */ /* 0x000fcc00078ea0ff */
[----:B------:R-:W-:-:S11]  /*9390*/  @!P1 DMUL R76, R72, R4 ;  /* 0x00000004484c9228 */ /* 0x000fd60000000000 */
.L_x_966:
[----:B------:R-:W-:Y:S05]  /*93a0*/  BSYNC.RECONVERGENT B0 ;  /* 0x0000000000007941 */ /* 0x000fea0003800200 */
.L_x_965:
[----:B------:R-:W-:Y:S01]  /*93b0*/  DMUL R74, R74, 0.5 ;  /* 0x3fe000004a4a7828 */ /* 0x000fe20000000000 */
[----:B------:R-:W-:Y:S07]  /*93c0*/  BSSY.RECONVERGENT B0, `(.L_x_967) ;  /* 0x0000021000007945 */ /* 0x000fee0003800200 */
[----:B------:R-:W-:Y:S02]  /*93d0*/  DFMA R6, R74, R6, 6.75539944105574400000e+15 ;  /* 0x433800004a06742b */ /* 0x000fe40000000006 */
[----:B------:R-:W-:-:S06]  /*93e0*/  FSETP.GEU.AND P0, PT, |R75|, 4.1917929649353027344, PT ;  /* 0x4086232b4b00780b */ /* 0x000fcc0003f0e200 */
[----:B------:R-:W-:-:S08]  /*93f0*/  DADD R4, R6, -6.75539944105574400000e+15 ;  /* 0xc338000006047429 */ /* 0x000fd00000000000 */
[----:B------:R-:W-:-:S08]  /*9400*/  DFMA R10, R4, -R10, R74 ;  /* 0x8000000a040a722b */ /* 0x000fd0000000004a */
[----:B------:R-:W-:-:S08]  /*9410*/  DFMA R4, R4, -R12, R10 ;  /* 0x8000000c0404722b */ /* 0x000fd0000000000a */
[----:B------:R-:W-:-:S08]  /*9420*/  DFMA R14, R4, R14, R52 ;  /* 0x0000000e040e722b */ /* 0x000fd00000000034 */
        /* <DEDUP_REMOVED lines=18> */
[----:B------:R-:W-:Y:S01]  /*9550*/  @!P1 IMAD.MOV.U32 R8, RZ, RZ, RZ ;  /* 0x000000ffff089224 */ /* 0x000fe200078e00ff */
[----:B------:R-:W-:Y:S02]  /*9560*/  FSEL R5, R5, RZ, P0 ;  /* 0x000000ff05057208 */ /* 0x000fe40000000000 */
[----:B------:R-:W-:-:S05]  /*9570*/  @!P1 SHF.R.S32.HI R7, RZ, 0x1, R0 ;  /* 0x00000001ff079819 */ /* 0x000fca0000011400 */
[----:B------:R-:W-:Y:S02]  /*9580*/  @!P1 IMAD.IADD R6, R6, 0x1, -R7 ;  /* 0x0000000106069824 */ /* 0x000fe400078e0a07 */
[----:B------:R-:W-:-:S03]  /*9590*/  @!P1 IMAD R7, R7, 0x100000, R15 ;  /* 0x0010000007079824 */ /* 0x000fc600078e020f */
[----:B------:R-:W-:Y:S01]  /*95a0*/  @!P1 LEA R9, R6, 0x3ff00000, 0x14 ;  /* 0x3ff0000006099811 */ /* 0x000fe200078ea0ff */
[----:B------:R-:W-:-:S06]  /*95b0*/  @!P1 IMAD.MOV.U32 R6, RZ, RZ, R14 ;  /* 0x000000ffff069224 */ /* 0x000fcc00078e000e */
[----:B------:R-:W-:-:S11]  /*95c0*/  @!P1 DMUL R4, R6, R8 ;  /* 0x0000000806049228 */ /* 0x000fd60000000000 */
.L_x_968:
[----:B------:R-:W-:Y:S05]  /*95d0*/  BSYNC.RECONVERGENT B0 ;  /* 0x0000000000007941 */ /* 0x000fea0003800200 */
.L_x_967:
[----:B------:R-:W-:Y:S01]  /*95e0*/  DFMA R4, R76, -20, -R4 ;  /* 0xc03400004c04782b */ /* 0x000fe20000000804 */
[----:B------:R-:W-:Y:S01]  /*95f0*/  UMOV UR4, 0x33333333 ;  /* 0x3333333300047882 */ /* 0x000fe20000000000 */
[----:B------:R-:W-:Y:S02]  /*9600*/  UMOV UR5, 0x3fd33333 ;  /* 0x3fd3333300057882 */ /* 0x000fe40000000000 */
[----:B------:R-:W-:-:S04]  /*9610*/  DMUL R6, R50, UR4 ;  /* 0x0000000432067c28 */ /* 0x000fc80008000000 */
[----:B------:R-:W-:-:S04]  /*9620*/  DADD R4, R4, 20 ;  /* 0x4034000004047429 */ /* 0x000fc80000000000 */
[----:B------:R-:W-:-:S04]  /*9630*/  DFMA R6, R20, R6, R16 ;  /* 0x000000061406722b */ /* 0x000fc80000000010 */
[----:B------:R-:W-:-:S08]  /*9640*/  DADD R4, R24, R4 ;  /* 0x0000000018047229 */ /* 0x000fd00000000004 */
[----:B------:R-:W-:-:S14]  /*9650*/  DSETP.GTU.AND P0, PT, R4, R6, PT ;  /* 0x000000060400722a */ /* 0x000fdc0003f0c000 */
[----:B------:R-:W-:Y:S05]  /*9660*/  @!P0 BRA `(.L_x_969) ;  /* 0x0000000000108947 */ /* 0x000fea0003800000 */
[----:B------:R-:W-:Y:S01]  /*9670*/  VIADD R56, R56, 0x1 ;  /* 0x0000000138387836 */ /* 0x000fe20000000000 */
[----:B------:R-:W-:-:S04]  /*9680*/  DMUL R50, R50, 0.5 ;  /* 0x3fe0000032327828 */ /* 0x000fc80000000000 */
[----:B------:R-:W-:-:S13]  /*9690*/  ISETP.NE.AND P0, PT, R56, 0x14, PT ;  /* 0x000000143800780c */ /* 0x000fda0003f05270 */
[----:B------:R-:W-:Y:S05]  /*96a0*/  @P0 BRA `(.L_x_970) ;  /* 0xffffffec00c80947 */ /* 0x000fea000383ffff */
.L_x_969:
[----:B------:R-:W-:Y:S05]  /*96b0*/  BSYNC.RECONVERGENT B2 ;  /* 0x0000000000027941 */ /* 0x000fea0003800200 */
.L_x_953:
[----:B------:R-:W-:Y:S01]  /*96c0*/  DSETP.NEU.AND P0, PT, R50, RZ, PT ;  /* 0x000000ff3200722a */ /* 0x000fe20003f0d000 */
[----:B------:R-:W-:-:S13]  /*96d0*/  BSSY.RECONVERGENT B7, `(.L_x_971) ;  /* 0x0000010000077945 */ /* 0x000fda0003800200 */
[----:B------:R-:W-:Y:S05]  /*96e0*/  @P0 BRA `(.L_x_972) ;  /* 0x0000000000380947 */ /* 0x000fea0003800000 */
[----:B------:R-:W1:Y:S01]  /*96f0*/  LDCU UR4, c[0x0][0x2f8] ;  /* 0x00005f00ff0477ac */ /* 0x000e620008000800 */
[----:B------:R-:W-:Y:S01]  /*9700*/  MOV R3, 0x1a8 ;  /* 0x000001a800037802 */ /* 0x000fe20000000f00 */
[----:B------:R-:W-:Y:S01]  /*9710*/  IMAD.MOV.U32 R7, RZ, RZ, R18 ;  /* 0x000000ffff077224 */ /* 0x000fe200078e0012 */
[----:B------:R-:W-:Y:S02]  /*9720*/  MOV R6, R2 ;  /* 0x0000000200067202 */ /* 0x000fe40000000f00 */
[----:B------:R2:W3:Y:S01]  /*9730*/  LDC.64 R8, c[0x4][R3] ;  /* 0x0100000003087b82 */ /* 0x0004e20000000a00 */
[----:B-1----:R-:W-:Y:S01]  /*9740*/  VIADD R0, R2, -UR4 ;  /* 0x8000000402007c36 */ /* 0x002fe20008000000 */
[----:B------:R-:W1:Y:S04]  /*9750*/  LDCU.64 UR4, c[0x4][0x188] ;  /* 0x01003100ff0477ac */ /* 0x000e680008000a00 */
[----:B------:R2:W-:Y:S01]  /*9760*/  STL [R0], R19 ;  /* 0x0000001300007387 */ /* 0x0005e20000100800 */
[----:B-1----:R-:W-:-:S02]  /*9770*/  IMAD.U32 R4, RZ, RZ, UR4 ;  /* 0x00000004ff047e24 */ /* 0x002fc4000f8e00ff */
[----:B--2---:R-:W-:-:S07]  /*9780*/  IMAD.U32 R5, RZ, RZ, UR5 ;  /* 0x00000005ff057e24 */ /* 0x004fce000f8e00ff */
[----:B------:R-:W-:-:S07]  /*9790*/  LEPC R20, `(.L_x_973) ;  /* 0x000000001014794e */ /* 0x000fce0000000000 */
[----:B0--3--:R-:W-:Y:S05]  /*97a0*/  CALL.ABS.NOINC R8 ;  /* 0x0000000008007343 */ /* 0x009fea0003c00000 */
.L_x_973:
[----:B------:R-:W-:Y:S02]  /*97b0*/  IMAD.MOV.U32 R50, RZ, RZ, -0x2d0e5604 ;  /* 0xd2f1a9fcff327424 */ /* 0x000fe400078e00ff */
[----:B------:R-:W-:-:S07]  /*97c0*/  IMAD.MOV.U32 R51, RZ, RZ, 0x3f50624d ;  /* 0x3f50624dff337424 */ /* 0x000fce00078e00ff */
.L_x_972:
[----:B------:R-:W-:Y:S05]  /*97d0*/  BSYNC.RECONVERGENT B7 ;  /* 0x0000000000077941 */ /* 0x000fea0003800200 */
.L_x_971:
[-C--:B------:R-:W-:Y:S01]  /*97e0*/  DFMA R48, -R48, R50.reuse, R44 ;  /* 0x000000323030722b */ /* 0x080fe2000000012c */
[----:B------:R-:W-:Y:S01]  /*97f0*/  UMOV UR4, 0x54442d18 ;  /* 0x54442d1800047882 */ /* 0x000fe20000000000 */
[----:B------:R-:W-:Y:S01]  /*9800*/  UMOV UR5, 0x401921fb ;  /* 0x401921fb00057882 */ /* 0x000fe20000000000 */
[----:B------:R-:W-:Y:S01]  /*9810*/  DFMA R46, -R46, R50, R42 ;  /* 0x000000322e2e722b */ /* 0x000fe2000000012a */
[----:B------:R-:W-:Y:S04]  /*9820*/  BSSY.RECONVERGENT B2, `(.L_x_974) ;  /* 0x0000021000027945 */ /* 0x000fe80003800200 */
[----:B------:R-:W-:-:S03]  /*9830*/  DMUL R20, R48, UR4 ;  /* 0x0000000430147c28 */ /* 0x000fc60008000000 */
[----:B------:R-:W-:-:S05]  /*9840*/  DADD R50, -R42, R46 ;  /* 0x000000002a327229 */ /* 0x000fca000000012e */
        /* <DEDUP_REMOVED lines=24> */
[----:B0-----:R-:W-:Y:S05]  /*99d0*/  CALL.REL.NOINC `($_Z14optimizeKernelIN4util6AckleyILi2EEELi2ELj256EEvddPdPiS3_S3_iib$__internal_trig_reduction_slowpathd) ;  /* 0x0000007400487944 */ /* 0x001fea0003c00000 */
[----:B------:R-:W-:Y:S02]  /*99e0*/  IMAD.MOV.U32 R0, RZ, RZ, R6 ;  /* 0x000000ffff007224 */ /* 0x000fe400078e0006 */
[----:B------:R-:W-:Y:S02]  /*99f0*/  IMAD.MOV.U32 R52, RZ, RZ, R8 ;  /* 0x000000ffff347224 */ /* 0x000fe400078e0008 */
[----:B------:R-:W-:-:S07]  /*9a00*/  IMAD.MOV.U32 R53, RZ, RZ, R9 ;  /* 0x000000ffff357224 */ /* 0x000fce00078e0009 */
.L_x_977:
[----:B------:R-:W-:Y:S05]  /*9a10*/  BSYNC.RECONVERGENT B3 ;  /* 0x0000000000037941 */ /* 0x000fea0003800200 */
.L_x_976:
[----:B------:R-:W-:-:S07]  /*9a20*/  VIADD R0, R0, 0x1 ;  /* 0x0000000100007836 */ /* 0x000fce0000000000 */
.L_x_975:
[----:B------:R-:W-:Y:S05]  /*9a30*/  BSYNC.RECONVERGENT B2 ;  /* 0x0000000000027941 */ /* 0x000fea0003800200 */
.L_x_974:
        /* <DEDUP_REMOVED lines=9> */
[----:B------:R-:W-:Y:S01]  /*9ad0*/  DMUL R54, R52, R52 ;  /* 0x0000003434367228 */ /* 0x000fe20000000000 */
[----:B------:R-:W-:Y:S01]  /*9ae0*/  MOV R58, 0x20fd8164 ;  /* 0x20fd8164003a7802 */ /* 0x000fe20000000f00 */
        /* <DEDUP_REMOVED lines=15> */
[----:B------:R-:W-:-:S08]  /*9be0*/  DMUL R54, R46, R46 ;  /* 0x0000002e2e367228 */ /* 0x000fd00000000000 */
[----:B------:R-:W-:Y:S01]  /*9bf0*/  FSEL R4, R4, R52, !P0 ;  /* 0x0000003404047208 */ /* 0x000fe20004000000 */
[----:B------:R-:W-:Y:S01]  /*9c00*/  DFMA R54, R48, R48, R54 ;  /* 0x000000303036722b */ /* 0x000fe20000000036 */
[----:B------:R-:W-:Y:S01]  /*9c10*/  FSEL R5, R5, R53, !P0 ;  /* 0x0000003505057208 */ /* 0x000fe20004000000 */
[----:B------:R-:W-:Y:S01]  /*9c20*/  DMUL R52, R46, UR4 ;  /* 0x000000042e347c28 */ /* 0x000fe20008000000 */
[----:B------:R-:W-:-:S04]  /*9c30*/  LOP3.LUT P0, RZ, R0, 0x2, RZ, 0xc0, !PT ;  /* 0x0000000200ff7812 */ /* 0x000fc8000780c0ff */
[----:B------:R-:W-:-:S03]  /*9c40*/  DADD R6, -RZ, -R4 ;  /* 0x00000000ff067229 */ /* 0x000fc60000000904 */
[----:B------:R-:W-:-:S07]  /*9c50*/  DSETP.NEU.AND P1, PT, |R52|, +INF , PT ;  /* 0x7ff000003400742a */ /* 0x000fce0003f2d200 */
[----:B------:R-:W-:Y:S02]  /*9c60*/  FSEL R56, R4, R6, !P0 ;  /* 0x0000000604387208 */ /* 0x000fe40004000000 */
[----:B------:R-:W-:-:S05]  /*9c70*/  FSEL R57, R5, R7, !P0 ;  /* 0x0000000705397208 */ /* 0x000fca0004000000 */
[----:B------:R-:W-:Y:S05]  /*9c80*/  @!P1 BRA `(.L_x_979) ;  /* 0x00000000006c9947 */ /* 0x000fea0003800000 */
        /* <DEDUP_REMOVED lines=24> */
.L_x_981:
[----:B------:R-:W-:Y:S05]  /*9e10*/  BSYNC.RECONVERGENT B3 ;  /* 0x0000000000037941 */ /* 0x000fea0003800200 */
.L_x_980:
[----:B------:R-:W-:Y:S01]  /*9e20*/  VIADD R0, R0, 0x1 ;  /* 0x0000000100007836 */ /* 0x000fe20000000000 */
[----:B------:R-:W-:Y:S06]  /*9e30*/  BRA `(.L_x_982) ;  /* 0x0000000000087947 */ /* 0x000fec0003800000 */
.L_x_979:
[----:B------:R-:W-:Y:S01]  /*9e40*/  DMUL R58, RZ, R52 ;  /* 0x00000034ff3a7228 */ /* 0x000fe20000000000 */
[----:B------:R-:W-:-:S10]  /*9e50*/  IMAD.MOV.U32 R0, RZ, RZ, 0x1 ;  /* 0x00000001ff007424 */ /* 0x000fd400078e00ff */
.L_x_982:
[----:B------:R-:W-:Y:S05]  /*9e60*/  BSYNC.RECONVERGENT B2 ;  /* 0x0000000000027941 */ /* 0x000fea0003800200 */
.L_x_978:
        /* <DEDUP_REMOVED lines=57> */
.L_x_984:
[----:B------:R-:W-:Y:S05]  /*a200*/  BSYNC.RECONVERGENT B0 ;  /* 0x0000000000007941 */ /* 0x000fea0003800200 */
.L_x_983:
[----:B------:R-:W-:Y:S01]  /*a210*/  UMOV UR4, 0x9999999a ;  /* 0x9999999a00047882 */ /* 0x000fe20000000000 */
[----:B------:R-:W-:Y:S01]  /*a220*/  UMOV UR5, 0x3fc99999 ;  /* 0x3fc9999900057882 */ /* 0x000fe20000000000 */
[----:B------:R-:W-:Y:S01]  /*a230*/  IMAD.MOV.U32 R68, RZ, RZ, 0x652b82fe ;  /* 0x652b82feff447424 */ /* 0x000fe200078e00ff */
[----:B------:R-:W-:Y:S01]  /*a240*/  DMUL R74, R74, -UR4 ;  /* 0x800000044a4a7c28 */ /* 0x000fe20008000000 */
[----:B------:R-:W-:Y:S01]  /*a250*/  IMAD.MOV.U32 R69, RZ, RZ, 0x3ff71547 ;  /* 0x3ff71547ff457424 */ /* 0x000fe200078e00ff */
[----:B------:R-:W-:Y:S01]  /*a260*/  MOV R64, 0xfefa39ef ;  /* 0xfefa39ef00407802 */ /* 0x000fe20000000f00 */
[----:B------:R-:W-:Y:S01]  /*a270*/  IMAD.MOV.U32 R65, RZ, RZ, 0x3fe62e42 ;  /* 0x3fe62e42ff417424 */ /* 0x000fe200078e00ff */
[----:B------:R-:W-:Y:S01]  /*a280*/  MOV R15, 0x3f2a01a0 ;  /* 0x3f2a01a0000f7802 */ /* 0x000fe20000000f00 */
[----:B------:R-:W-:Y:S01]  /*a290*/  IMAD.MOV.U32 R62, RZ, RZ, 0x3b39803f ;  /* 0x3b39803fff3e7424 */ /* 0x000fe200078e00ff */
[----:B------:R-:W-:Y:S01]  /*a2a0*/  BSSY.RECONVERGENT B0, `(.L_x_985) ;  /* 0x0000034000007945 */ /* 0x000fe20003800200 */
[----:B------:R-:W-:Y:S01]  /*a2b0*/  IMAD.MOV.U32 R63, RZ, RZ, 0x3c7abc9e ;  /* 0x3c7abc9eff3f7424 */ /* 0x000fe200078e00ff */
[----:B------:R-:W-:Y:S01]  /*a2c0*/  DFMA R70, R74, R68, 6.75539944105574400000e+15 ;  /* 0x433800004a46742b */ /* 0x000fe20000000044 */
[----:B------:R-:W-:Y:S01]  /*a2d0*/  IMAD.MOV.U32 R60, RZ, RZ, 0x69ce2bdf ;  /* 0x69ce2bdfff3c7424 */ /* 0x000fe200078e00ff */
[----:B------:R-:W-:Y:S01]  /*a2e0*/  FSETP.GEU.AND P0, PT, |R75|, 4.1917929649353027344, PT ;  /* 0x4086232b4b00780b */ /* 0x000fe20003f0e200 */
[----:B------:R-:W-:-:S02]  /*a2f0*/  IMAD.MOV.U32 R61, RZ, RZ, 0x3e5ade15 ;  /* 0x3e5ade15ff3d7424 */ /* 0x000fc400078e00ff */
[----:B------:R-:W-:Y:S02]  /*a300*/  IMAD.MOV.U32 R58, RZ, RZ, -0x35dec16 ;  /* 0xfca213eaff3a7424 */ /* 0x000fe400078e00ff */
[----:B------:R-:W-:Y:S01]  /*a310*/  IMAD.MOV.U32 R59, RZ, RZ, 0x3e928af3 ;  /* 0x3e928af3ff3b7424 */ /* 0x000fe200078e00ff */
[----:B------:R-:W-:Y:S01]  /*a320*/  DADD R66, R70, -6.75539944105574400000e+15 ;  /* 0xc338000046427429 */ /* 0x000fe20000000000 */
[----:B------:R-:W-:Y:S02]  /*a330*/  IMAD.MOV.U32 R56, RZ, RZ, 0x62401315 ;  /* 0x62401315ff387424 */ /* 0x000fe400078e00ff */
[----:B------:R-:W-:Y:S02]  /*a340*/  IMAD.MOV.U32 R57, RZ, RZ, 0x3ec71dee ;  /* 0x3ec71deeff397424 */ /* 0x000fe400078e00ff */
[----:B------:R-:W-:Y:S02]  /*a350*/  IMAD.MOV.U32 R54, RZ, RZ, 0x7c89eb71 ;  /* 0x7c89eb71ff367424 */ /* 0x000fe400078e00ff */
[----:B------:R-:W-:Y:S01]  /*a360*/  IMAD.MOV.U32 R55, RZ, RZ, 0x3efa0199 ;  /* 0x3efa0199ff377424 */ /* 0x000fe200078e00ff */
[----:B------:R-:W-:Y:S01]  /*a370*/  DFMA R4, R66, -R64, R74 ;  /* 0x800000404204722b */ /* 0x000fe2000000004a */
[----:B------:R-:W-:-:S02]  /*a380*/  IMAD.MOV.U32 R14, RZ, RZ, 0x14761f65 ;  /* 0x14761f65ff0e7424 */ /* 0x000fc400078e00ff */
[----:B------:R-:W-:Y:S02]  /*a390*/  IMAD.MOV.U32 R12, RZ, RZ, 0x1852b7af ;  /* 0x1852b7afff0c7424 */ /* 0x000fe400078e00ff */
[----:B------:R-:W-:Y:S02]  /*a3a0*/  IMAD.MOV.U32 R13, RZ, RZ, 0x3f56c16c ;  /* 0x3f56c16cff0d7424 */ /* 0x000fe400078e00ff */
[----:B------:R-:W-:Y:S01]  /*a3b0*/  IMAD.MOV.U32 R10, RZ, RZ, 0x11122322 ;  /* 0x11122322ff0a7424 */ /* 0x000fe200078e00ff */
[----:B------:R-:W-:Y:S01]  /*a3c0*/  DFMA R66, R66, -R62, R4 ;  /* 0x8000003e4242722b */ /* 0x000fe20000000004 */
[----:B------:R-:W-:Y:S02]  /*a3d0*/  IMAD.MOV.U32 R11, RZ, RZ, 0x3f811111 ;  /* 0x3f811111ff0b7424 */ /* 0x000fe400078e00ff */
[----:B------:R-:W-:Y:S02]  /*a3e0*/  IMAD.MOV.U32 R8, RZ, RZ, 0x555502a1 ;  /* 0x555502a1ff087424 */ /* 0x000fe400078e00ff */
[----:B------:R-:W-:-:S02]  /*a3f0*/  IMAD.MOV.U32 R9, RZ, RZ, 0x3fa55555 ;  /* 0x3fa55555ff097424 */ /* 0x000fc400078e00ff */
[----:B------:R-:W-:Y:S01]  /*a400*/  IMAD.MOV.U32 R6, RZ, RZ, 0x55555511 ;  /* 0x55555511ff067424 */ /* 0x000fe200078e00ff */
[----:B------:R-:W-:Y:S01]  /*a410*/  DFMA R4, R66, R60, R58 ;  /* 0x0000003c4204722b */ /* 0x000fe2000000003a */
[----:B------:R-:W-:-:S07]  /*a420*/  IMAD.MOV.U32 R7, RZ, RZ, 0x3fc55555 ;  /* 0x3fc55555ff077424 */ /* 0x000fce00078e00ff */
[----:B------:R-:W-:-:S08]  /*a430*/  DFMA R4, R66, R4, R56 ;  /* 0x000000044204722b */ /* 0x000fd00000000038 */
[----:B------:R-:W-:-:S08]  /*a440*/  DFMA R4, R66, R4, R54 ;  /* 0x000000044204722b */ /* 0x000fd00000000036 */
[----:B------:R-:W-:-:S08]  /*a450*/  DFMA R4, R66, R4, R14 ;  /* 0x000000044204722b */ /* 0x000fd0000000000e */
[----:B------:R-:W-:-:S08]  /*a460*/  DFMA R4, R66, R4, R12 ;  /* 0x000000044204722b */ /* 0x000fd0000000000c */
[----:B------:R-:W-:-:S08]  /*a470*/  DFMA R4, R66, R4, R10 ;  /* 0x000000044204722b */ /* 0x000fd0000000000a */
[----:B------:R-:W-:Y:S01]  /*a480*/  DFMA R72, R66, R4, R8 ;  /* 0x000000044248722b */ /* 0x000fe20000000008 */
[----:B------:R-:W-:Y:S02]  /*a490*/  IMAD.MOV.U32 R4, RZ, RZ, 0xb ;  /* 0x0000000bff047424 */ /* 0x000fe400078e00ff */
[----:B------:R-:W-:-:S05]  /*a4a0*/  IMAD.MOV.U32 R5, RZ, RZ, 0x3fe00000 ;  /* 0x3fe00000ff057424 */ /* 0x000fca00078e00ff */
        /* <DEDUP_REMOVED lines=11> */
[----:B------:R-:W-:Y:S02]  /*a560*/  FSEL R66, R74, RZ, P0 ;  /* 0x000000ff4a427208 */ /* 0x000fe40000000000 */
[----:B------:R-:W-:Y:S02]  /*a570*/  @!P1 SHF.R.S32.HI R3, RZ, 0x1, R0 ;  /* 0x00000001ff039819 */ /* 0x000fe40000011400 */
[----:B------:R-:W-:Y:S02]  /*a580*/  FSEL R67, R75, RZ, P0 ;  /* 0x000000ff4b437208 */ /* 0x000fe40000000000 */
[----:B------:R-:W-:Y:S01]  /*a590*/  @!P1 IADD3 R70, PT, PT, R70, -R3, RZ ;  /* 0x8000000346469210 */ /* 0x000fe20007ffe0ff */
[----:B------:R-:W-:-:S03]  /*a5a0*/  @!P1 IMAD R73, R3, 0x100000, R73 ;  /* 0x0010000003499824 */ /* 0x000fc600078e0249 */
[----:B------:R-:W-:Y:S01]  /*a5b0*/  @!P1 LEA R71, R70, 0x3ff00000, 0x14 ;  /* 0x3ff0000046479811 */ /* 0x000fe200078ea0ff */
[----:B------:R-:W-:-:S06]  /*a5c0*/  @!P1 IMAD.MOV.U32 R70, RZ, RZ, RZ ;  /* 0x000000ffff469224 */ /* 0x000fcc00078e00ff */
[----:B------:R-:W-:-:S11]  /*a5d0*/  @!P1 DMUL R66, R72, R70 ;  /* 0x0000004648429228 */ /* 0x000fd60000000000 */
.L_x_986:
[----:B------:R-:W-:Y:S05]  /*a5e0*/  BSYNC.RECONVERGENT B0 ;  /* 0x0000000000007941 */ /* 0x000fea0003800200 */
.L_x_985:
[----:B------:R-:W-:Y:S01]  /*a5f0*/  DMUL R76, R76, 0.5 ;  /* 0x3fe000004c4c7828 */ /* 0x000fe20000000000 */
[----:B------:R-:W1:Y:S01]  /*a600*/  F2F.F32.F64 R3, R48 ;  /* 0x0000003000037310 */ /* 0x000e620000301000 */
[----:B------:R-:W-:Y:S06]  /*a610*/  BSSY.RECONVERGENT B0, `(.L_x_987) ;  /* 0x0000057000007945 */ /* 0x000fec0003800200 */
[----:B------:R-:W-:Y:S02]  /*a620*/  DFMA R68, R76, R68, 6.75539944105574400000e+15 ;  /* 0x433800004c44742b */ /* 0x000fe40000000044 */
[----:B------:R-:W-:-:S06]  /*a630*/  FSETP.GEU.AND P1, PT, |R77|, 4.1917929649353027344, PT ;  /* 0x4086232b4d00780b */ /* 0x000fcc0003f2e200 */
[----:B------:R-:W-:Y:S01]  /*a640*/  DADD R70, R68, -6.75539944105574400000e+15 ;  /* 0xc338000044467429 */ /* 0x000fe20000000000 */
[C---:B-1----:R-:W-:Y:S01]  /*a650*/  FMUL R0, |R3|.reuse, 16777216 ;  /* 0x4b80000003007820 */ /* 0x042fe20000400200 */
[----:B------:R-:W-:-:S06]  /*a660*/  FSETP.GEU.AND P0, PT, |R3|, 1.175494350822287508e-38, PT ;  /* 0x008000000300780b */ /* 0x000fcc0003f0e200 */
[----:B------:R-:W-:-:S08]  /*a670*/  DFMA R64, R70, -R64, R76 ;  /* 0x800000404640722b */ /* 0x000fd0000000004c */
[----:B------:R-:W-:Y:S01]  /*a680*/  DFMA R64, R70, -R62, R64 ;  /* 0x8000003e4640722b */ /* 0x000fe20000000040 */
[----:B------:R-:W-:-:S07]  /*a690*/  FSEL R63, R0, |R3|, !P0 ;  /* 0x40000003003f7208 */ /* 0x000fce0004000000 */
[----:B------:R-:W-:Y:S01]  /*a6a0*/  DFMA R58, R64, R60, R58 ;  /* 0x0000003c403a722b */ /* 0x000fe2000000003a */
[----:B------:R-:W-:-:S05]  /*a6b0*/  VIADD R60, R63, 0xc0cafb0d ;  /* 0xc0cafb0d3f3c7836 */ /* 0x000fca0000000000 */
[----:B------:R-:W-:Y:S02]  /*a6c0*/  LOP3.LUT R60, R60, 0xff800000, RZ, 0xc0, !PT ;  /* 0xff8000003c3c7812 */ /* 0x000fe400078ec0ff */
[----:B------:R-:W-:Y:S01]  /*a6d0*/  DFMA R58, R64, R58, R56 ;  /* 0x0000003a403a722b */ /* 0x000fe20000000038 */
[----:B------:R-:W-:Y:S02]  /*a6e0*/  FSEL R57, RZ, -24, P0 ;  /* 0xc1c00000ff397808 */ /* 0x000fe40000000000 */
[----:B------:R-:W-:Y:S01]  /*a6f0*/  IMAD.IADD R63, R63, 0x1, -R60 ;  /* 0x000000013f3f7824 */ /* 0x000fe200078e0a3c */
[----:B------:R-:W-:-:S03]  /*a700*/  I2FP.F32.S32 R60, R60 ;  /* 0x0000003c003c7245 */ /* 0x000fc60000201400 */
[C---:B------:R-:W-:Y:S01]  /*a710*/  FADD R0, R63.reuse, 1 ;  /* 0x3f8000003f007421 */ /* 0x040fe20000000000 */
[----:B------:R-:W-:Y:S01]  /*a720*/  DFMA R54, R64, R58, R54 ;  /* 0x0000003a4036722b */ /* 0x000fe20000000036 */
[----:B------:R-:W-:Y:S01]  /*a730*/  FADD R56, R63, -1 ;  /* 0xbf8000003f387421 */ /* 0x000fe20000000000 */
[----:B------:R-:W-:-:S03]  /*a740*/  FFMA R60, R60, 1.1920928955078125e-07, R57 ;  /* 0x340000003c3c7823 */ /* 0x000fc60000000039 */
[----:B------:R-:W1:Y:S01]  /*a750*/  MUFU.RCP R0, R0 ;  /* 0x0000000000007308 */ /* 0x000e620000001000 */
[----:B------:R-:W-:Y:S02]  /*a760*/  FADD R59, R56, R56 ;  /* 0x00000038383b7221 */ /* 0x000fe40000000000 */
[----:B------:R-:W-:Y:S01]  /*a770*/  DFMA R54, R64, R54, R14 ;  /* 0x000000364036722b */ /* 0x000fe2000000000e */
[----:B------:R-:W-:-:S07]  /*a780*/  IMAD.MOV.U32 R14, RZ, RZ, 0x3a2c32e4 ;  /* 0x3a2c32e4ff0e7424 */ /* 0x000fce00078e00ff */
[----:B------:R-:W-:Y:S01]  /*a790*/  DFMA R54, R64, R54, R12 ;  /* 0x000000364036722b */ /* 0x000fe2000000000c */
[----:B-1----:R-:W-:-:S07]  /*a7a0*/  FMUL R15, R0, R59 ;  /* 0x0000003b000f7220 */ /* 0x002fce0000400000 */
[C---:B------:R-:W-:Y:S01]  /*a7b0*/  DFMA R54, R64.reuse, R54, R10 ;  /* 0x000000364036722b */ /* 0x040fe2000000000a */
[----:B------:R-:W-:Y:S01]  /*a7c0*/  FADD R58, R56, -R15 ;  /* 0x8000000f383a7221 */ /* 0x000fe20000000000 */
[CC--:B------:R-:W-:Y:S01]  /*a7d0*/  FMUL R57, R15.reuse, R15.reuse ;  /* 0x0000000f0f397220 */ /* 0x0c0fe20000400000 */
[----:B------:R-:W-:Y:S02]  /*a7e0*/  FFMA R12, R15, 1.4426950216293334961, R60 ;  /* 0x3fb8aa3b0f0c7823 */ /* 0x000fe4000000003c */
[----:B------:R-:W-:Y:S01]  /*a7f0*/  FADD R13, R58, R58 ;  /* 0x0000003a3a0d7221 */ /* 0x000fe20000000000 */
[C---:B------:R-:W-:Y:S01]  /*a800*/  FFMA R58, R57.reuse, R14, 0.0032181653659790754318 ;  /* 0x3b52e7db393a7423 */ /* 0x040fe2000000000e */
[----:B------:R-:W-:Y:S01]  /*a810*/  FADD R60, R60, -R12 ;  /* 0x8000000c3c3c7221 */ /* 0x000fe20000000000 */
[----:B------:R-:W-:Y:S01]  /*a820*/  DFMA R54, R64, R54, R8 ;  /* 0x000000364036722b */ /* 0x000fe20000000008 */
[----:B------:R-:W-:Y:S01]  /*a830*/  FFMA R13, R56, -R15, R13 ;  /* 0x8000000f380d7223 */ /* 0x000fe2000000000d */
[----:B------:R-:W-:Y:S01]  /*a840*/  FFMA R58, R57, R58, 0.018033718690276145935 ;  /* 0x3c93bb73393a7423 */ /* 0x000fe2000000003a */
[----:B------:R-:W-:-:S02]  /*a850*/  FFMA R60, R15, 1.4426950216293334961, R60 ;  /* 0x3fb8aa3b0f3c7823 */ /* 0x000fc4000000003c */
[----:B------:R-:W-:Y:S01]  /*a860*/  FMUL R13, R0, R13 ;  /* 0x0000000d000d7220 */ /* 0x000fe20000400000 */
[----:B------:R-:W-:Y:S02]  /*a870*/  FFMA R58, R57, R58, 0.12022458761930465698 ;  /* 0x3df6384f393a7423 */ /* 0x000fe4000000003a */
[----:B------:R-:W-:Y:S01]  /*a880*/  DFMA R54, R64, R54, R6 ;  /* 0x000000364036722b */ /* 0x000fe20000000006 */
[----:B------:R-:W-:Y:S01]  /*a890*/  FFMA R60, R13, 1.4426950216293334961, R60 ;  /* 0x3fb8aa3b0d3c7823 */ /* 0x000fe2000000003c */
[----:B------:R-:W-:-:S03]  /*a8a0*/  FMUL R58, R57, R58 ;  /* 0x0000003a393a7220 */ /* 0x000fc60000400000 */
[----:B------:R-:W-:Y:S01]  /*a8b0*/  FFMA R60, R15, 1.9251366722983220825e-08, R60 ;  /* 0x32a55e340f3c7823 */ /* 0x000fe2000000003c */
[----:B------:R-:W-:Y:S02]  /*a8c0*/  FMUL R0, R58, 3 ;  /* 0x404000003a007820 */ /* 0x000fe40000400000 */
[----:B------:R-:W-:Y:S02]  /*a8d0*/  DFMA R4, R64, R54, R4 ;  /* 0x000000364004722b */ /* 0x000fe40000000004 */
[----:B------:R-:W-:-:S04]  /*a8e0*/  FFMA R0, R13, R0, R60 ;  /* 0x000000000d007223 */ /* 0x000fc8000000003c */
[----:B------:R-:W-:Y:S02]  /*a8f0*/  FFMA R15, R15, R58, R0 ;  /* 0x0000003a0f0f7223 */ /* 0x000fe40000000000 */
[----:B------:R-:W-:Y:S02]  /*a900*/  DFMA R4, R64, R4, 1 ;  /* 0x3ff000004004742b */ /* 0x000fe40000000004 */
[----:B------:R-:W-:-:S04]  /*a910*/  FADD R13, R12, R15 ;  /* 0x0000000f0c0d7221 */ /* 0x000fc80000000000 */
[C---:B------:R-:W-:Y:S01]  /*a920*/  FMUL R0, R13.reuse, 2 ;  /* 0x400000000d007820 */ /* 0x040fe20000400000 */
[C---:B------:R-:W-:Y:S01]  /*a930*/  FMUL R6, R13.reuse, 1 ;  /* 0x3f8000000d067820 */ /* 0x040fe20000400000 */
[----:B------:R-:W-:Y:S01]  /*a940*/  FADD R12, -R12, R13 ;  /* 0x0000000d0c0c7221 */ /* 0x000fe20000000100 */
[----:B------:R-:W-:Y:S01]  /*a950*/  DFMA R64, R64, R4, 1 ;  /* 0x3ff000004040742b */ /* 0x000fe20000000004 */
[----:B------:R-:W1:Y:S01]  /*a960*/  FRND R9, R0 ;  /* 0x0000000000097307 */ /* 0x000e620000201000 */
[----:B------:R-:W-:Y:S01]  /*a970*/  FFMA R7, R13, 2, -R0 ;  /* 0x400000000d077823 */ /* 0x000fe20000000800 */
[----:B------:R-:W-:Y:S01]  /*a980*/  FADD R12, R15, -R12 ;  /* 0x8000000c0f0c7221 */ /* 0x000fe20000000000 */
[----:B------:R-:W-:Y:S01]  /*a990*/  FADD R4, R13, -R6 ;  /* 0x800000060d047221 */ /* 0x000fe20000000000 */
[----:B------:R-:W-:Y:S02]  /*a9a0*/  IMAD.MOV.U32 R15, RZ, RZ, 0x391fcb8e ;  /* 0x391fcb8eff0f7424 */ /* 0x000fe400078e00ff */
[C---:B------:R-:W-:Y:S01]  /*a9b0*/  FFMA R7, R12.reuse, 2, R7 ;  /* 0x400000000c077823 */ /* 0x040fe20000000007 */
[----:B------:R-:W-:Y:S01]  /*a9c0*/  FADD R4, R12, R4 ;  /* 0x000000040c047221 */ /* 0x000fe20000000000 */
[----:B------:R-:W2:Y:S01]  /*a9d0*/  FRND R11, R6 ;  /* 0x00000006000b7307 */ /* 0x000ea20000201000 */
[----:B------:R-:W-:-:S02]  /*a9e0*/  IMAD R5, R68, 0x100000, R65 ;  /* 0x0010000044057824 */ /* 0x000fc400078e0241 */
[----:B-1----:R-:W-:Y:S01]  /*a9f0*/  FADD R10, R0, -R9 ;  /* 0x80000009000a7221 */ /* 0x002fe20000000000 */
[----:B------:R-:W-:-:S03]  /*aa00*/  FSETP.GT.AND P0, PT, R9, RZ, PT ;  /* 0x000000ff0900720b */ /* 0x000fc60003f04000 */
[----:B------:R-:W-:Y:S02]  /*aa10*/  FADD R10, R7, R10 ;  /* 0x0000000a070a7221 */ /* 0x000fe40000000000 */
[----:B------:R1:W3:Y:S01]  /*aa20*/  F2I.NTZ R7, R0 ;  /* 0x0000000000077305 */ /* 0x0002e20000203100 */
[----:B--2---:R-:W-:Y:S01]  /*aa30*/  FSETP.GT.AND P3, PT, R11, RZ, PT ;  /* 0x000000ff0b00720b */ /* 0x004fe20003f64000 */
[----:B------:R-:W-:Y:S01]  /*aa40*/  FADD R11, R6, -R11 ;  /* 0x8000000b060b7221 */ /* 0x000fe20000000000 */
[----:B------:R-:W-:-:S03]  /*aa50*/  FFMA R9, R10, R15, 0.0013391353422775864601 ;  /* 0x3aaf85ed0a097423 */ /* 0x000fc6000000000f */
[----:B------:R-:W-:Y:S01]  /*aa60*/  FADD R8, R4, R11 ;  /* 0x0000000b04087221 */ /* 0x000fe20000000000 */
[----:B------:R-:W-:Y:S01]  /*aa70*/  FFMA R9, R10, R9, 0.0096188392490148544312 ;  /* 0x3c1d98560a097423 */ /* 0x000fe20000000009 */
[----:B------:R-:W-:Y:S02]  /*aa80*/  IMAD.MOV.U32 R4, RZ, RZ, R64 ;  /* 0x000000ffff047224 */ /* 0x000fe400078e0040 */
[----:B------:R-:W-:Y:S01]  /*aa90*/  FFMA R57, R8, R15, 0.0013391353422775864601 ;  /* 0x3aaf85ed08397423 */ /* 0x000fe2000000000f */
[----:B------:R-:W-:Y:S01]  /*aaa0*/  FFMA R11, R10, R9, 0.055503588169813156128 ;  /* 0x3d6357bb0a0b7423 */ /* 0x000fe20000000009 */
[----:B-1----:R-:W-:Y:S06]  /*aab0*/  @!P1 BRA `(.L_x_988) ;  /* 0x0000000000309947 */ /* 0x002fec0003800000 */
[----:B------:R-:W-:Y:S01]  /*aac0*/  FSETP.GEU.AND P2, PT, |R77|, 4.2275390625, PT ;  /* 0x408748004d00780b */ /* 0x000fe20003f4e200 */
[C---:B------:R-:W-:Y:S02]  /*aad0*/  DADD R54, R76.reuse, +INF ;  /* 0x7ff000004c367429 */ /* 0x040fe40000000000 */
[----:B------:R-:W-:-:S08]  /*aae0*/  DSETP.GEU.AND P1, PT, R76, RZ, PT ;  /* 0x000000ff4c00722a */ /* 0x000fd00003f2e000 */
[----:B------:R-:W-:Y:S02]  /*aaf0*/  FSEL R5, R55, RZ, P1 ;  /* 0x000000ff37057208 */ /* 0x000fe40000800000 */
[----:B------:R-:W-:-:S04]  /*ab00*/  @!P2 LEA.HI R4, R68, R68, RZ, 0x1 ;  /* 0x000000444404a211 */ /* 0x000fc800078f08ff */
[----:B------:R-:W-:Y:S02]  /*ab10*/  @!P2 SHF.R.S32.HI R9, RZ, 0x1, R4 ;  /* 0x00000001ff09a819 */ /* 0x000fe40000011404 */
[----:B------:R-:W-:-:S03]  /*ab20*/  FSEL R4, R54, RZ, P1 ;  /* 0x000000ff36047208 */ /* 0x000fc60000800000 */
[----:B------:R-:W-:Y:S02]  /*ab30*/  @!P2 IMAD.IADD R12, R68, 0x1, -R9 ;  /* 0x00000001440ca824 */ /* 0x000fe400078e0a09 */
[----:B------:R-:W-:-:S03]  /*ab40*/  @!P2 IMAD R65, R9, 0x100000, R65 ;  /* 0x001000000941a824 */ /* 0x000fc600078e0241 */
[----:B------:R-:W-:Y:S01]  /*ab50*/  @!P2 LEA R13, R12, 0x3ff00000, 0x14 ;  /* 0x3ff000000c0da811 */ /* 0x000fe200078ea0ff */
[----:B------:R-:W-:-:S06]  /*ab60*/  @!P2 IMAD.MOV.U32 R12, RZ, RZ, RZ ;  /* 0x000000ffff0ca224 */ /* 0x000fcc00078e00ff */
[----:B------:R-:W-:-:S11]  /*ab70*/  @!P2 DMUL R4, R64, R12 ;  /* 0x0000000c4004a228 */ /* 0x000fd60000000000 */
.L_x_988:
[----:B------:R-:W-:Y:S05]  /*ab80*/  BSYNC.RECONVERGENT B0 ;  /* 0x0000000000007941 */ /* 0x000fea0003800200 */
.L_x_987:
[----:B------:R-:W-:Y:S01]  /*ab90*/  FFMA R57, R8, R57, 0.0096188392490148544312 ;  /* 0x3c1d985608397423 */ /* 0x000fe20000000039 */
[----:B------:R-:W-:Y:S01]  /*aba0*/  FSETP.GT.AND P1, PT, |R6|, 152, PT ;  /* 0x431800000600780b */ /* 0x000fe20003f24200 */
[----:B------:R-:W-:Y:S01]  /*abb0*/  FFMA R11, R10, R11, 0.24022644758224487305 ;  /* 0x3e75fdec0a0b7423 */ /* 0x000fe2000000000b */
[----:B------:R-:W-:Y:S01]  /*abc0*/  FSETP.GEU.AND P2, PT, R6, RZ, PT ;  /* 0x000000ff0600720b */ /* 0x000fe20003f4e000 */
[----:B------:R-:W-:Y:S01]  /*abd0*/  FFMA R57, R8, R57, 0.055503588169813156128 ;  /* 0x3d6357bb08397423 */ /* 0x000fe20000000039 */
[----:B------:R-:W1:Y:S01]  /*abe0*/  F2I.NTZ R6, R6 ;  /* 0x0000000600067305 */ /* 0x000e620000203100 */
[----:B------:R-:W-:Y:S01]  /*abf0*/  DFMA R4, R66, -20, -R4 ;  /* 0xc03400004204782b */ /* 0x000fe20000000804 */
[----:B------:R-:W-:Y:S01]  /*ac00*/  FFMA R11, R10, R11, 0.69314718246459960938 ;  /* 0x3f3172180a0b7423 */ /* 0x000fe2000000000b */
[----:B------:R-:W-:Y:S01]  /*ac10*/  SEL R12, RZ, 0x83000000, P0 ;  /* 0x83000000ff0c7807 */ /* 0x000fe20000000000 */
[----:B------:R-:W-:Y:S01]  /*ac20*/  FFMA R57, R8, R57, 0.24022644758224487305 ;  /* 0x3e75fdec08397423 */ /* 0x000fe20000000039 */
[----:B------:R-:W-:Y:S01]  /*ac30*/  SEL R9, RZ, 0x83000000, P3 ;  /* 0x83000000ff097807 */ /* 0x000fe20001800000 */
[----:B------:R-:W-:Y:S01]  /*ac40*/  FFMA R11, R10, R11, 1 ;  /* 0x3f8000000a0b7423 */ /* 0x000fe2000000000b */
[----:B------:R-:W-:Y:S01]  /*ac50*/  FSETP.NEU.AND P3, PT, R3, 1, PT ;  /* 0x3f8000000300780b */ /* 0x000fe20003f6d000 */
[----:B------:R-:W-:Y:S01]  /*ac60*/  FFMA R57, R8, R57, 0.69314718246459960938 ;  /* 0x3f31721808397423 */ /* 0x000fe20000000039 */
[----:B------:R-:W-:Y:S01]  /*ac70*/  FSETP.GT.AND P0, PT, |R0|, 152, PT ;  /* 0x431800000000780b */ /* 0x000fe20003f04200 */
[----:B---3--:R-:W-:Y:S01]  /*ac80*/  IMAD R7, R7, 0x800000, -R12 ;  /* 0x0080000007077824 */ /* 0x008fe200078e0a0c */
[----:B------:R-:W-:Y:S01]  /*ac90*/  IADD3 R10, PT, PT, R12, 0x7f000000, RZ ;  /* 0x7f0000000c0a7810 */ /* 0x000fe20007ffe0ff */
[----:B------:R-:W-:Y:S01]  /*aca0*/  DADD R12, R4, 20 ;  /* 0x40340000040c7429 */ /* 0x000fe20000000000 */
[----:B------:R-:W-:Y:S01]  /*acb0*/  FFMA R57, R8, R57, 1 ;  /* 0x3f80000008397423 */ /* 0x000fe20000000039 */
[----:B------:R-:W-:Y:S01]  /*acc0*/  VIADD R4, R9, 0x7f000000 ;  /* 0x7f00000009047836 */ /* 0x000fe20000000000 */
[----:B------:R-:W-:Y:S01]  /*acd0*/  FSETP.GEU.AND P4, PT, R0, RZ, PT ;  /* 0x000000ff0000720b */ /* 0x000fe20003f8e000 */
[----:B------:R-:W-:Y:S01]  /*ace0*/  FMUL R10, R11, R10 ;  /* 0x0000000a0b0a7220 */ /* 0x000fe20000400000 */
[----:B-1----:R-:W-:-:S02]  /*acf0*/  IMAD R6, R6, 0x800000, -R9 ;  /* 0x0080000006067824 */ /* 0x002fc400078e0a09 */
[----:B------:R-:W-:Y:S01]  /*ad00*/  FMUL R57, R57, R4 ;  /* 0x0000000439397220 */ /* 0x000fe20000400000 */
[----:B------:R-:W-:Y:S01]  /*ad10*/  BSSY.RECONVERGENT B0, `(.L_x_989) ;  /* 0x000000f000007945 */ /* 0x000fe20003800200 */
[----:B------:R-:W-:Y:S01]  /*ad20*/  DADD R12, R24, R12 ;  /* 0x00000000180c7229 */ /* 0x000fe2000000000c */
[----:B------:R-:W-:Y:S01]  /*ad30*/  FMUL R4, R10, R7 ;  /* 0x000000070a047220 */ /* 0x000fe20000400000 */
[----:B------:R-:W-:Y:S01]  /*ad40*/  FMUL R5, R57, R6 ;  /* 0x0000000639057220 */ /* 0x000fe20000400000 */
[----:B------:R-:W-:Y:S01]  /*ad50*/  IMAD.MOV.U32 R66, RZ, RZ, 0x3f800000 ;  /* 0x3f800000ff427424 */ /* 0x000fe200078e00ff */
[----:B------:R-:W-:Y:S01]  /*ad60*/  @P0 FSEL R4, RZ, +INF , !P4 ;  /* 0x7f800000ff040808 */ /* 0x000fe20006000000 */
        /* <DEDUP_REMOVED lines=9> */
.L_x_990:
[----:B------:R-:W-:Y:S05]  /*ae00*/  BSYNC.RECONVERGENT B0 ;  /* 0x0000000000007941 */ /* 0x000fea0003800200 */
.L_x_989:
        /* <DEDUP_REMOVED lines=14> */
.L_x_992:
[----:B------:R-:W-:Y:S05]  /*aef0*/  BSYNC.RECONVERGENT B0 ;  /* 0x0000000000007941 */ /* 0x000fea0003800200 */
.L_x_991:
[----:B------:R-:W1:Y:S01]  /*af00*/  F2F.F32.F64 R20, R20 ;  /* 0x0000001400147310 */ /* 0x000e620000301000 */
[----:B------:R-:W-:Y:S07]  /*af10*/  BSSY.RECONVERGENT B0, `(.L_x_993) ;  /* 0x0000045000007945 */ /* 0x000fee0003800200 */
[----:B------:R-:W2:Y:S01]  /*af20*/  F2F.F64.F32 R60, R0 ;  /* 0x00000000003c7310 */ /* 0x000ea20000201800 */
[C---:B-1----:R-:W-:Y:S01]  /*af30*/  FMUL R8, R20.reuse, 0.63661974668502807617 ;  /* 0x3f22f98314087820 */ /* 0x042fe20000400000 */
[----:B------:R-:W-:-:S06]  /*af40*/  FSETP.GE.AND P0, PT, |R20|, 105615, PT ;  /* 0x47ce47801400780b */ /* 0x000fcc0003f06200 */
[----:B------:R-:W1:Y:S01]  /*af50*/  F2I.NTZ R11, R8 ;  /* 0x00000008000b7305 */ /* 0x000e620000203100 */
[----:B--2---:R-:W-:Y:S01]  /*af60*/  DFMA R60, R60, 2, RZ ;  /* 0x400000003c3c782b */ /* 0x004fe200000000ff */
[----:B-1----:R-:W-:-:S05]  /*af70*/  I2FP.F32.S32 R7, R11 ;  /* 0x0000000b00077245 */ /* 0x002fca0000201400 */
[----:B------:R-:W-:-:S04]  /*af80*/  FFMA R6, R7, -1.5707962512969970703, R20 ;  /* 0xbfc90fda07067823 */ /* 0x000fc80000000014 */
[----:B------:R-:W-:-:S04]  /*af90*/  FFMA R6, R7, -7.5497894158615963534e-08, R6 ;  /* 0xb3a2216807067823 */ /* 0x000fc80000000006 */
[----:B------:R-:W-:Y:S01]  /*afa0*/  FFMA R6, R7, -5.3903029534742383927e-15, R6 ;  /* 0xa7c234c507067823 */ /* 0x000fe20000000006 */
[----:B------:R-:W-:-:S03]  /*afb0*/  IMAD.MOV.U32 R7, RZ, RZ, R11 ;  /* 0x000000ffff077224 */ /* 0x000fc600078e000b */
[----:B------:R-:W-:Y:S01]  /*afc0*/  IMAD.MOV.U32 R10, RZ, RZ, R6 ;  /* 0x000000ffff0a7224 */ /* 0x000fe200078e0006 */
        /* <DEDUP_REMOVED lines=8> */
[----:B------:R-:W-:Y:S02]  /*b050*/  CS2R R10, SRZ ;  /* 0x00000000000a7805 */ /* 0x000fe4000001ff00 */
[----:B------:R-:W-:Y:S01]  /*b060*/  MOV R57, RZ ;  /* 0x000000ff00397202 */ /* 0x000fe20000000f00 */
[----:B------:R-:W-:Y:S01]  /*b070*/  IMAD.MOV.U32 R0, RZ, RZ, R1 ;  /* 0x000000ffff007224 */ /* 0x000fe200078e0001 */
[----:B------:R-:W-:Y:S01]  /*b080*/  LOP3.LUT R59, R8, 0x80000000, RZ, 0xfc, !PT ;  /* 0x80000000083b7812 */ /* 0x000fe200078efcff */
[----:B-1----:R-:W-:Y:S02]  /*b090*/  IMAD.U32 R54, RZ, RZ, UR4 ;  /* 0x00000004ff367e24 */ /* 0x002fe4000f8e00ff */
[----:B------:R-:W-:-:S07]  /*b0a0*/  IMAD.U32 R55, RZ, RZ, UR5 ;  /* 0x00000005ff377e24 */ /* 0x000fce000f8e00ff */
.L_x_996:
        /* <DEDUP_REMOVED lines=12> */
.L_x_995:
        /* <DEDUP_REMOVED lines=16> */
[C-C-:B------:R-:W-:Y:S01]  /*b270*/  SHF.L.W.U32.HI R11, R9.reuse, 0x2, R0.reuse ;  /* 0x00000002090b7819 */ /* 0x140fe20000010e00 */
[----:B------:R-:W-:Y:S01]  /*b280*/  IMAD.SHL.U32 R9, R9, 0x4, RZ ;  /* 0x0000000409097824 */ /* 0x000fe200078e00ff */
[----:B------:R-:W-:Y:S02]  /*b290*/  SHF.R.U32.HI R0, RZ, 0x1e, R0 ;  /* 0x0000001eff007819 */ /* 0x000fe40000011600 */
[----:B------:R-:W-:-:S02]  /*b2a0*/  SHF.R.S32.HI R8, RZ, 0x1f, R11 ;  /* 0x0000001fff087819 */ /* 0x000fc4000001140b */
[C---:B-1----:R-:W-:Y:S02]  /*b2b0*/  LOP3.LUT R10, R11.reuse, R20, RZ, 0x3c, !PT ;  /* 0x000000140b0a7212 */ /* 0x042fe400078e3cff */
[C---:B------:R-:W-:Y:S02]  /*b2c0*/  LOP3.LUT R54, R8.reuse, R9, RZ, 0x3c, !PT ;  /* 0x0000000908367212 */ /* 0x040fe400078e3cff */
[----:B------:R-:W-:Y:S02]  /*b2d0*/  LOP3.LUT R55, R8, R11, RZ, 0x3c, !PT ;  /* 0x0000000b08377212 */ /* 0x000fe400078e3cff */
[----:B------:R-:W-:Y:S02]  /*b2e0*/  LEA.HI R11, R11, R0, RZ, 0x1 ;  /* 0x000000000b0b7211 */ /* 0x000fe400078f08ff */
[----:B------:R-:W-:Y:S02]  /*b2f0*/  ISETP.GE.AND P1, PT, R10, RZ, PT ;  /* 0x000000ff0a00720c */ /* 0x000fe40003f26270 */
[----:B------:R-:W1:Y:S01]  /*b300*/  I2F.F64.S64 R54, R54 ;  /* 0x0000003600367312 */ /* 0x000e620000301c00 */
[----:B------:R-:W-:-:S04]  /*b310*/  IMAD.MOV R0, RZ, RZ, -R11 ;  /* 0x000000ffff007224 */ /* 0x000fc800078e0a0b */
[----:B------:R-:W-:Y:S01]  /*b320*/  @!P0 IMAD.MOV.U32 R11, RZ, RZ, R0 ;  /* 0x000000ffff0b8224 */ /* 0x000fe200078e0000 */
[----:B-1----:R-:W-:-:S10]  /*b330*/  DMUL R8, R54, UR4 ;  /* 0x0000000436087c28 */ /* 0x002fd40008000000 */
[----:B------:R-:W1:Y:S02]  /*b340*/  F2F.F32.F64 R8, R8 ;  /* 0x0000000800087310 */ /* 0x000e640000301000 */
[----:B-1----:R-:W-:-:S07]  /*b350*/  FSEL R10, -R8, R8, !P1 ;  /* 0x00000008080a7208 */ /* 0x002fce0004800100 */
.L_x_994:
[----:B------:R-:W-:Y:S05]  /*b360*/  BSYNC.RECONVERGENT B0 ;  /* 0x0000000000007941 */ /* 0x000fea0003800200 */
.L_x_993:
[----:B------:R-:W-:Y:S02]  /*b370*/  IMAD.MOV.U32 R0, RZ, RZ, 0x37cbac00 ;  /* 0x37cbac00ff007424 */ /* 0x000fe400078e00ff */
[----:B------:R-:W-:Y:S01]  /*b380*/  FMUL R9, R10, R10 ;  /* 0x0000000a0a097220 */ /* 0x000fe20000400000 */
[----:B------:R-:W-:Y:S01]  /*b390*/  LOP3.LUT R21, R11, 0x1, RZ, 0xc0, !PT ;  /* 0x000000010b157812 */ /* 0x000fe200078ec0ff */
[----:B------:R-:W-:Y:S01]  /*b3a0*/  IMAD.MOV.U32 R64, RZ, RZ, 0x3c0885e4 ;  /* 0x3c0885e4ff407424 */ /* 0x000fe200078e00ff */
[----:B------:R-:W-:Y:S01]  /*b3b0*/  MOV R65, 0x3e2aaaa8 ;  /* 0x3e2aaaa800417802 */ /* 0x000fe20000000f00 */
[----:B------:R-:W-:Y:S01]  /*b3c0*/  FFMA R8, R9, R0, -0.0013887860113754868507 ;  /* 0xbab607ed09087423 */ /* 0x000fe20000000000 */
[----:B------:R-:W-:Y:S01]  /*b3d0*/  ISETP.NE.U32.AND P0, PT, R21, 0x1, PT ;  /* 0x000000011500780c */ /* 0x000fe20003f05070 */
[----:B------:R-:W-:Y:S01]  /*b3e0*/  VIADD R11, R11, 0x1 ;  /* 0x000000010b0b7836 */ /* 0x000fe20000000000 */
[----:B------:R-:W-:Y:S01]  /*b3f0*/  FSETP.GE.AND P2, PT, |R20|, 105615, PT ;  /* 0x47ce47801400780b */ /* 0x000fe20003f46200 */
[----:B------:R-:W-:Y:S01]  /*b400*/  BSSY.RECONVERGENT B0, `(.L_x_997) ;  /* 0x0000043000007945 */ /* 0x000fe20003800200 */
[----:B------:R-:W-:Y:S01]  /*b410*/  FSEL R54, R8, -0.00019574658654164522886, P0 ;  /* 0xb94d415308367808 */ /* 0x000fe20000000000 */
[----:B------:R-:W-:Y:S01]  /*b420*/  IMAD.MOV.U32 R21, RZ, RZ, R7 ;  /* 0x000000ffff157224 */ /* 0x000fe200078e0007 */
[----:B------:R-:W-:-:S02]  /*b430*/  FSEL R56, R64, 0.041666727513074874878, !P0 ;  /* 0x3d2aaabb40387808 */ /* 0x000fc40004000000 */
[----:B------:R-:W-:Y:S02]  /*b440*/  LOP3.LUT P1, RZ, R11, 0x2, RZ, 0xc0, !PT ;  /* 0x000000020bff7812 */ /* 0x000fe4000782c0ff */
[----:B------:R-:W-:Y:S01]  /*b450*/  FSEL R8, R10, 1, !P0 ;  /* 0x3f8000000a087808 */ /* 0x000fe20004000000 */
[----:B------:R-:W-:Y:S01]  /*b460*/  FFMA R54, R9, R54, R56 ;  /* 0x0000003609367223 */ /* 0x000fe20000000038 */
[----:B------:R-:W-:-:S03]  /*b470*/  FSEL R11, -R65, -0.4999999701976776123, !P0 ;  /* 0xbeffffff410b7808 */ /* 0x000fc60004000100 */
[C---:B------:R-:W-:Y:S02]  /*b480*/  FFMA R57, R9.reuse, R8, RZ ;  /* 0x0000000809397223 */ /* 0x040fe400000000ff */
[----:B------:R-:W-:Y:S01]  /*b490*/  FFMA R11, R9, R54, R11 ;  /* 0x00000036090b7223 */ /* 0x000fe2000000000b */
[----:B------:R-:W-:-:S03]  /*b4a0*/  IMAD.MOV.U32 R9, RZ, RZ, R6 ;  /* 0x000000ffff097224 */ /* 0x000fc600078e0006 */
[----:B------:R-:W-:-:S04]  /*b4b0*/  FFMA R57, R57, R11, R8 ;  /* 0x0000000b39397223 */ /* 0x000fc80000000008 */
[----:B------:R-:W-:Y:S01]  /*b4c0*/  @P1 FADD R57, RZ, -R57 ;  /* 0x80000039ff391221 */ /* 0x000fe20000000000 */
[----:B------:R-:W-:Y:S06]  /*b4d0*/  @!P2 BRA `(.L_x_998) ;  /* 0x0000000000d4a947 */ /* 0x000fec0003800000 */
[----:B------:R-:W-:-:S13]  /*b4e0*/  FSETP.NEU.AND P0, PT, |R20|, +INF , PT ;  /* 0x7f8000001400780b */ /* 0x000fda0003f0d200 */
[----:B------:R-:W-:Y:S01]  /*b4f0*/  @!P0 FMUL R9, RZ, R20 ;  /* 0x00000014ff098220 */ /* 0x000fe20000400000 */
[----:B------:R-:W-:Y:S01]  /*b500*/  @!P0 IMAD.MOV.U32 R21, RZ, RZ, RZ ;  /* 0x000000ffff158224 */ /* 0x000fe200078e00ff */
[----:B------:R-:W-:Y:S06]  /*b510*/  @!P0 BRA `(.L_x_998) ;  /* 0x0000000000c48947 */ /* 0x000fec0003800000 */
[----:B------:R-:W-:Y:S01]  /*b520*/  IMAD.SHL.U32 R8, R20, 0x100, RZ ;  /* 0x0000010014087824 */ /* 0x000fe200078e00ff */
[----:B------:R-:W-:Y:S01]  /*b530*/  BSSY.RECONVERGENT B1, `(.L_x_999) ;  /* 0x0000010000017945 */ /* 0x000fe20003800200 */
[----:B------:R-:W-:Y:S02]  /*b540*/  IMAD.MOV.U32 R56, RZ, RZ, RZ ;  /* 0x000000ffff387224 */ /* 0x000fe400078e00ff */
[----:B------:R-:W-:Y:S01]  /*b550*/  IMAD.MOV.U32 R59, RZ, RZ, RZ ;  /* 0x000000ffff3b7224 */ /* 0x000fe200078e00ff */
[----:B------:R-:W-:Y:S01]  /*b560*/  LOP3.LUT R63, R8, 0x80000000, RZ, 0xfc, !PT ;  /* 0x80000000083f7812 */ /* 0x000fe200078efcff */
[----:B------:R-:W-:-:S07]  /*b570*/  IMAD.MOV.U32 R21, RZ, RZ, RZ ;  /* 0x000000ffff157224 */ /* 0x000fce00078e00ff */
.L_x_1000:
[----:B-1----:R-:W1:Y:S02]  /*b580*/  LDC.64 R8, c[0x4][0x190] ;  /* 0x01006400ff087b82 */ /* 0x002e640000000a00 */
[----:B-1----:R-:W-:-:S05]  /*b590*/  IMAD.WIDE.U32 R10, R21, 0x4, R8 ;  /* 0x00000004150a7825 */ /* 0x002fca00078e0008 */
        /* <DEDUP_REMOVED lines=10> */
.L_x_999:
        /* <DEDUP_REMOVED lines=19> */
[----:B-1----:R-:W-:Y:S02]  /*b770*/  SHF.R.S32.HI R54, RZ, 0x1f, R11 ;  /* 0x0000001fff367819 */ /* 0x002fe4000001140b */
[----:B------:R-:W-:Y:S02]  /*b780*/  LEA.HI R21, R11, R10, RZ, 0x1 ;  /* 0x0000000a0b157211 */ /* 0x000fe400078f08ff */
[C---:B------:R-:W-:Y:S02]  /*b790*/  LOP3.LUT R8, R54.reuse, R9, RZ, 0x3c, !PT ;  /* 0x0000000936087212 */ /* 0x040fe400078e3cff */
[----:B------:R-:W-:-:S02]  /*b7a0*/  LOP3.LUT R9, R54, R11, RZ, 0x3c, !PT ;  /* 0x0000000b36097212 */ /* 0x000fc400078e3cff */
[----:B--2---:R-:W-:Y:S02]  /*b7b0*/  LOP3.LUT R56, R11, R20, RZ, 0x3c, !PT ;  /* 0x000000140b387212 */ /* 0x004fe400078e3cff */
[----:B------:R-:W-:Y:S02]  /*b7c0*/  IADD3 R10, PT, PT, -R21, RZ, RZ ;  /* 0x000000ff150a7210 */ /* 0x000fe40007ffe1ff */
[----:B------:R-:W1:Y:S01]  /*b7d0*/  I2F.F64.S64 R8, R8 ;  /* 0x0000000800087312 */ /* 0x000e620000301c00 */
[----:B------:R-:W-:Y:S02]  /*b7e0*/  ISETP.GE.AND P0, PT, R56, RZ, PT ;  /* 0x000000ff3800720c */ /* 0x000fe40003f06270 */
[----:B------:R-:W-:Y:S01]  /*b7f0*/  @!P1 IMAD.MOV.U32 R21, RZ, RZ, R10 ;  /* 0x000000ffff159224 */ /* 0x000fe200078e000a */
[----:B-1----:R-:W-:-:S10]  /*b800*/  DMUL R54, R8, UR4 ;  /* 0x0000000408367c28 */ /* 0x002fd40008000000 */
[----:B------:R-:W1:Y:S02]  /*b810*/  F2F.F32.F64 R54, R54 ;  /* 0x0000003600367310 */ /* 0x000e640000301000 */
[----:B-1----:R-:W-:-:S07]  /*b820*/  FSEL R9, -R54, R54, !P0 ;  /* 0x0000003636097208 */ /* 0x002fce0004000100 */
.L_x_998:
[----:B------:R-:W-:Y:S05]  /*b830*/  BSYNC.RECONVERGENT B0 ;  /* 0x0000000000007941 */ /* 0x000fea0003800200 */
.L_x_997:
[----:B------:R-:W1:Y:S01]  /*b840*/  F2F.F32.F64 R8, R46 ;  /* 0x0000002e00087310 */ /* 0x000e620000301000 */
[----:B------:R-:W-:Y:S01]  /*b850*/  LOP3.LUT P1, RZ, R21, 0x2, RZ, 0xc0, !PT ;  /* 0x0000000215ff7812 */ /* 0x000fe2000782c0ff */
[----:B------:R-:W-:Y:S01]  /*b860*/  BSSY.RECONVERGENT B0, `(.L_x_1001) ;  /* 0x0000055000007945 */ /* 0x000fe20003800200 */
[----:B------:R-:W-:Y:S02]  /*b870*/  IMAD.MOV.U32 R67, RZ, RZ, 0x3f800000 ;  /* 0x3f800000ff437424 */ /* 0x000fe400078e00ff */
[C---:B-1----:R-:W-:Y:S01]  /*b880*/  FMUL R11, |R8|.reuse, 16777216 ;  /* 0x4b800000080b7820 */ /* 0x042fe20000400200 */
[----:B------:R-:W-:-:S04]  /*b890*/  FSETP.GEU.AND P0, PT, |R8|, 1.175494350822287508e-38, PT ;  /* 0x008000000800780b */ /* 0x000fc80003f0e200 */
[----:B------:R-:W-:-:S05]  /*b8a0*/  FSEL R11, R11, |R8|, !P0 ;  /* 0x400000080b0b7208 */ /* 0x000fca0004000000 */
[----:B------:R-:W-:-:S05]  /*b8b0*/  VIADD R10, R11, 0xc0cafb0d ;  /* 0xc0cafb0d0b0a7836 */ /* 0x000fca0000000000 */
[----:B------:R-:W-:-:S04]  /*b8c0*/  LOP3.LUT R10, R10, 0xff800000, RZ, 0xc0, !PT ;  /* 0xff8000000a0a7812 */ /* 0x000fc800078ec0ff */
[----:B------:R-:W-:Y:S01]  /*b8d0*/  I2FP.F32.S32 R54, R10 ;  /* 0x0000000a00367245 */ /* 0x000fe20000201400 */
[----:B------:R-:W-:-:S04]  /*b8e0*/  IMAD.IADD R11, R11, 0x1, -R10 ;  /* 0x000000010b0b7824 */ /* 0x000fc800078e0a0a */
[C---:B------:R-:W-:Y:S01]  /*b8f0*/  FADD R56, R11.reuse, 1 ;  /* 0x3f8000000b387421 */ /* 0x040fe20000000000 */
[----:B------:R-:W-:Y:S01]  /*b900*/  FADD R59, R11, -1 ;  /* 0xbf8000000b3b7421 */ /* 0x000fe20000000000 */
[----:B------:R-:W-:-:S03]  /*b910*/  FSEL R11, RZ, -24, P0 ;  /* 0xc1c00000ff0b7808 */ /* 0x000fc60000000000 */
[----:B------:R-:W-:Y:S01]  /*b920*/  FADD R55, R59, R59 ;  /* 0x0000003b3b377221 */ /* 0x000fe20000000000 */
[----:B------:R-:W1:Y:S03]  /*b930*/  MUFU.RCP R56, R56 ;  /* 0x0000003800387308 */ /* 0x000e660000001000 */
[----:B-1----:R-:W-:Y:S01]  /*b940*/  FMUL R10, R56, R55 ;  /* 0x00000037380a7220 */ /* 0x002fe20000400000 */
[----:B------:R-:W-:-:S03]  /*b950*/  FFMA R55, R54, 1.1920928955078125e-07, R11 ;  /* 0x3400000036377823 */ /* 0x000fc6000000000b */
        /* <DEDUP_REMOVED lines=10> */
[----:B------:R-:W-:Y:S01]  /*ba00*/  FFMA R14, R63, R14, 0.12022458761930465698 ;  /* 0x3df6384f3f0e7423 */ /* 0x000fe2000000000e */
[----:B------:R-:W-:Y:S02]  /*ba10*/  LOP3.LUT R56, R21, 0x1, RZ, 0xc0, !PT ;  /* 0x0000000115387812 */ /* 0x000fe400078ec0ff */
[----:B------:R-:W-:Y:S01]  /*ba20*/  FFMA R55, R59, 1.4426950216293334961, R54 ;  /* 0x3fb8aa3b3b377823 */ /* 0x000fe20000000036 */
[----:B------:R-:W-:Y:S01]  /*ba30*/  FMUL R63, R63, R14 ;  /* 0x0000000e3f3f7220 */ /* 0x000fe20000400000 */
[----:B------:R-:W-:Y:S02]  /*ba40*/  ISETP.NE.U32.AND P0, PT, R56, 0x1, PT ;  /* 0x000000013800780c */ /* 0x000fe40003f05070 */
[----:B------:R-:W-:Y:S01]  /*ba50*/  FFMA R14, R10, 1.9251366722983220825e-08, R55 ;  /* 0x32a55e340a0e7823 */ /* 0x000fe20000000037 */
[----:B------:R-:W-:Y:S01]  /*ba60*/  FMUL R54, R63, 3 ;  /* 0x404000003f367820 */ /* 0x000fe20000400000 */
[----:B------:R-:W-:Y:S01]  /*ba70*/  FMUL R55, R9, R9 ;  /* 0x0000000909377220 */ /* 0x000fe20000400000 */
[----:B------:R-:W-:-:S02]  /*ba80*/  FSEL R56, R64, 0.041666727513074874878, P0 ;  /* 0x3d2aaabb40387808 */ /* 0x000fc40000000000 */
[----:B------:R-:W-:Y:S01]  /*ba90*/  FFMA R14, R59, R54, R14 ;  /* 0x000000363b0e7223 */ /* 0x000fe2000000000e */
[----:B------:R-:W-:Y:S01]  /*baa0*/  FFMA R58, R55, R0, -0.0013887860113754868507 ;  /* 0xbab607ed373a7423 */ /* 0x000fe20000000000 */
[----:B------:R-:W-:Y:S02]  /*bab0*/  FSEL R62, -R65, -0.4999999701976776123, P0 ;  /* 0xbeffffff413e7808 */ /* 0x000fe40000000100 */
[----:B------:R-:W-:Y:S01]  /*bac0*/  FFMA R54, R10, R63, R14 ;  /* 0x0000003f0a367223 */ /* 0x000fe2000000000e */
[----:B------:R-:W-:Y:S02]  /*bad0*/  FSEL R9, R9, 1, P0 ;  /* 0x3f80000009097808 */ /* 0x000fe40000000000 */
[----:B------:R-:W-:Y:S01]  /*bae0*/  FSEL R58, R58, -0.00019574658654164522886, !P0 ;  /* 0xb94d41533a3a7808 */ /* 0x000fe20004000000 */
[----:B------:R-:W-:-:S04]  /*baf0*/  FADD R10, R11, R54 ;  /* 0x000000360b0a7221 */ /* 0x000fc80000000000 */
[----:B------:R-:W-:Y:S01]  /*bb00*/  FMUL R59, R10, 2 ;  /* 0x400000000a3b7820 */ /* 0x000fe20000400000 */
[----:B------:R-:W-:Y:S01]  /*bb10*/  FADD R11, -R11, R10 ;  /* 0x0000000a0b0b7221 */ /* 0x000fe20000000100 */
[C---:B------:R-:W-:Y:S02]  /*bb20*/  FFMA R56, R55.reuse, R58, R56 ;  /* 0x0000003a37387223 */ /* 0x040fe40000000038 */
[----:B------:R-:W1:Y:S01]  /*bb30*/  FRND R14, R59 ;  /* 0x0000003b000e7307 */ /* 0x000e620000201000 */
[----:B------:R-:W-:Y:S01]  /*bb40*/  FADD R11, R54, -R11 ;  /* 0x8000000b360b7221 */ /* 0x000fe20000000000 */
[----:B------:R-:W-:Y:S01]  /*bb50*/  FFMA R54, R10, 2, -R59 ;  /* 0x400000000a367823 */ /* 0x000fe2000000083b */
[----:B------:R-:W-:Y:S01]  /*bb60*/  FFMA R56, R55, R56, R62 ;  /* 0x0000003837387223 */ /* 0x000fe2000000003e */
[----:B------:R-:W-:Y:S02]  /*bb70*/  FSETP.GEU.AND P3, PT, R59, RZ, PT ;  /* 0x000000ff3b00720b */ /* 0x000fe40003f6e000 */
[----:B------:R-:W-:-:S02]  /*bb80*/  FFMA R54, R11, 2, R54 ;  /* 0x400000000b367823 */ /* 0x000fc40000000036 */
[----:B------:R-:W2:Y:S01]  /*bb90*/  F2I.NTZ R21, R59 ;  /* 0x0000003b00157305 */ /* 0x000ea20000203100 */
[----:B-1----:R-:W-:Y:S01]  /*bba0*/  FADD R63, R59, -R14 ;  /* 0x8000000e3b3f7221 */ /* 0x002fe20000000000 */
[----:B------:R-:W-:Y:S01]  /*bbb0*/  FSETP.GT.AND P0, PT, R14, RZ, PT ;  /* 0x000000ff0e00720b */ /* 0x000fe20003f04000 */
[----:B------:R-:W-:Y:S02]  /*bbc0*/  FFMA R14, R55, R9, RZ ;  /* 0x00000009370e7223 */ /* 0x000fe400000000ff */
[----:B------:R-:W-:Y:S01]  /*bbd0*/  FADD R54, R54, R63 ;  /* 0x0000003f36367221 */ /* 0x000fe20000000000 */
[----:B------:R-:W-:Y:S01]  /*bbe0*/  SEL R58, RZ, 0x83000000, P0 ;  /* 0x83000000ff3a7807 */ /* 0x000fe20000000000 */
[----:B------:R-:W-:Y:S01]  /*bbf0*/  FFMA R14, R14, R56, R9 ;  /* 0x000000380e0e7223 */ /* 0x000fe20000000009 */
[----:B------:R-:W-:Y:S01]  /*bc00*/  FSETP.GT.AND P0, PT, |R59|, 152, PT ;  /* 0x431800003b00780b */ /* 0x000fe20003f04200 */
[----:B------:R-:W-:Y:S01]  /*bc10*/  FFMA R63, R54, R15, 0.0013391353422775864601 ;  /* 0x3aaf85ed363f7423 */ /* 0x000fe2000000000f */
[----:B------:R-:W1:Y:S01]  /*bc20*/  F2F.F64.F32 R56, R57 ;  /* 0x0000003900387310 */ /* 0x000e620000201800 */
[----:B------:R-:W-:Y:S01]  /*bc30*/  @P1 FADD R14, RZ, -R14 ;  /* 0x8000000eff0e1221 */ /* 0x000fe20000000000 */
[----:B------:R-:W-:Y:S01]  /*bc40*/  FSETP.NEU.AND P1, PT, R8, 1, PT ;  /* 0x3f8000000800780b */ /* 0x000fe20003f2d000 */
[----:B------:R-:W-:-:S04]  /*bc50*/  FFMA R63, R54, R63, 0.0096188392490148544312 ;  /* 0x3c1d9856363f7423 */ /* 0x000fc8000000003f */
[----:B------:R-:W-:-:S04]  /*bc60*/  FFMA R63, R54, R63, 0.055503588169813156128 ;  /* 0x3d6357bb363f7423 */ /* 0x000fc8000000003f */
[----:B------:R-:W-:-:S04]  /*bc70*/  FFMA R63, R54, R63, 0.24022644758224487305 ;  /* 0x3e75fdec363f7423 */ /* 0x000fc8000000003f */
[----:B------:R-:W-:-:S04]  /*bc80*/  FFMA R63, R54, R63, 0.69314718246459960938 ;  /* 0x3f317218363f7423 */ /* 0x000fc8000000003f */
[----:B------:R-:W-:Y:S01]  /*bc90*/  FFMA R63, R54, R63, 1 ;  /* 0x3f800000363f7423 */ /* 0x000fe2000000003f */
[----:B------:R-:W-:Y:S02]  /*bca0*/  VIADD R54, R58, 0x7f000000 ;  /* 0x7f0000003a367836 */ /* 0x000fe40000000000 */
[----:B--2---:R-:W-:Y:S02]  /*bcb0*/  IMAD R58, R21, 0x800000, -R58 ;  /* 0x00800000153a7824 */ /* 0x004fe400078e0a3a */
[----:B------:R-:W-:Y:S02]  /*bcc0*/  FMUL R63, R63, R54 ;  /* 0x000000363f3f7220 */ /* 0x000fe40000400000 */
[----:B------:R2:W3:Y:S02]  /*bcd0*/  F2F.F64.F32 R54, R14 ;  /* 0x0000000e00367310 */ /* 0x0004e40000201800 */
[----:B------:R-:W-:Y:S01]  /*bce0*/  FMUL R9, R63, R58 ;  /* 0x0000003a3f097220 */ /* 0x000fe20000400000 */
[----:B------:R-:W-:Y:S01]  /*bcf0*/  @P0 FSEL R9, RZ, +INF , !P3 ;  /* 0x7f800000ff090808 */ /* 0x000fe20005800000 */
[----:B-1----:R-:W-:Y:S06]  /*bd00*/  @!P1 BRA `(.L_x_1002) ;  /* 0x0000000000289947 */ /* 0x002fec0003800000 */
        /* <DEDUP_REMOVED lines=9> */
.L_x_1003:
[----:B------:R-:W-:-:S07]  /*bda0*/  FADD R67, R8, 2 ;  /* 0x4000000008437421 */ /* 0x000fce0000000000 */
.L_x_1002:
[----:B------:R-:W-:Y:S05]  /*bdb0*/  BSYNC.RECONVERGENT B0 ;  /* 0x0000000000007941 */ /* 0x000fea0003800200 */
.L_x_1001:
[C---:B------:R-:W-:Y:S01]  /*bdc0*/  FMUL R21, R10.reuse, 1 ;  /* 0x3f8000000a157820 */ /* 0x040fe20000400000 */
[----:B------:R-:W-:Y:S03]  /*bdd0*/  BSSY.RECONVERGENT B0, `(.L_x_1004) ;  /* 0x0000025000007945 */ /* 0x000fe60003800200 */
[----:B--2---:R-:W1:Y:S01]  /*bde0*/  FRND R14, R21 ;  /* 0x00000015000e7307 */ /* 0x004e620000201000 */
[----:B------:R-:W-:Y:S01]  /*bdf0*/  FADD R10, R10, -R21 ;  /* 0x800000150a0a7221 */ /* 0x000fe20000000000 */
[----:B------:R-:W-:-:S03]  /*be00*/  FSETP.GEU.AND P3, PT, R21, RZ, PT ;  /* 0x000000ff1500720b */ /* 0x000fc60003f6e000 */
[----:B------:R-:W-:Y:S01]  /*be10*/  FADD R10, R11, R10 ;  /* 0x0000000a0b0a7221 */ /* 0x000fe20000000000 */
[----:B-1----:R-:W-:Y:S01]  /*be20*/  FADD R11, R21, -R14 ;  /* 0x8000000e150b7221 */ /* 0x002fe20000000000 */
[----:B------:R-:W-:-:S03]  /*be30*/  FSETP.GT.AND P0, PT, R14, RZ, PT ;  /* 0x000000ff0e00720b */ /* 0x000fc60003f04000 */
[----:B------:R-:W-:Y:S01]  /*be40*/  FADD R10, R10, R11 ;  /* 0x0000000b0a0a7221 */ /* 0x000fe20000000000 */
[----:B------:R-:W-:Y:S01]  /*be50*/  SEL R14, RZ, 0x83000000, P0 ;  /* 0x83000000ff0e7807 */ /* 0x000fe20000000000 */
[----:B------:R1:W2:Y:S01]  /*be60*/  F2I.NTZ R11, R21 ;  /* 0x00000015000b7305 */ /* 0x0002a20000203100 */
[----:B------:R-:W-:Y:S01]  /*be70*/  FSETP.GT.AND P0, PT, |R21|, 152, PT ;  /* 0x431800001500780b */ /* 0x000fe20003f04200 */
[----:B------:R-:W-:Y:S02]  /*be80*/  FFMA R15, R10, R15, 0.0013391353422775864601 ;  /* 0x3aaf85ed0a0f7423 */ /* 0x000fe4000000000f */
[----:B------:R-:W-:Y:S02]  /*be90*/  VIADD R58, R14, 0x7f000000 ;  /* 0x7f0000000e3a7836 */ /* 0x000fe40000000000 */
[----:B------:R-:W-:Y:S01]  /*bea0*/  FFMA R15, R10, R15, 0.0096188392490148544312 ;  /* 0x3c1d98560a0f7423 */ /* 0x000fe2000000000f */
[----:B-1----:R-:W-:-:S03]  /*beb0*/  IMAD.MOV.U32 R21, RZ, RZ, 0x3f800000 ;  /* 0x3f800000ff157424 */ /* 0x002fc600078e00ff */
[----:B------:R-:W-:-:S04]  /*bec0*/  FFMA R15, R10, R15, 0.055503588169813156128 ;  /* 0x3d6357bb0a0f7423 */ /* 0x000fc8000000000f */
[----:B------:R-:W-:-:S04]  /*bed0*/  FFMA R15, R10, R15, 0.24022644758224487305 ;  /* 0x3e75fdec0a0f7423 */ /* 0x000fc8000000000f */
[----:B------:R-:W-:-:S04]  /*bee0*/  FFMA R15, R10, R15, 0.69314718246459960938 ;  /* 0x3f3172180a0f7423 */ /* 0x000fc8000000000f */
[----:B------:R-:W-:Y:S01]  /*bef0*/  FFMA R15, R10, R15, 1 ;  /* 0x3f8000000a0f7423 */ /* 0x000fe2000000000f */
[----:B--2---:R-:W-:-:S03]  /*bf00*/  IMAD R10, R11, 0x800000, -R14 ;  /* 0x008000000b0a7824 */ /* 0x004fc600078e0a0e */
[----:B------:R-:W-:-:S04]  /*bf10*/  FMUL R15, R15, R58 ;  /* 0x0000003a0f0f7220 */ /* 0x000fc80000400000 */
[----:B------:R-:W-:Y:S01]  /*bf20*/  FMUL R10, R15, R10 ;  /* 0x0000000a0f0a7220 */ /* 0x000fe20000400000 */
        /* <DEDUP_REMOVED lines=12> */
.L_x_1007:
[----:B------:R-:W-:Y:S01]  /*bff0*/  FADD R21, R8, R8 ;  /* 0x0000000808157221 */ /* 0x000fe20000000000 */
[----:B------:R-:W-:Y:S06]  /*c000*/  BRA `(.L_x_1005) ;  /* 0x0000000000047947 */ /* 0x000fec0003800000 */
.L_x_1006:
[----:B------:R-:W-:-:S07]  /*c010*/  FADD R21, R8, 1 ;  /* 0x3f80000008157421 */ /* 0x000fce0000000000 */
.L_x_1005:
[----:B------:R-:W-:Y:S05]  /*c020*/  BSYNC.RECONVERGENT B0 ;  /* 0x0000000000007941 */ /* 0x000fea0003800200 */
.L_x_1004:
[----:B------:R-:W1:Y:S01]  /*c030*/  F2F.F32.F64 R52, R52 ;  /* 0x0000003400347310 */ /* 0x000e620000301000 */
[----:B------:R-:W-:Y:S07]  /*c040*/  BSSY.RECONVERGENT B0, `(.L_x_1008) ;  /* 0x0000048000007945 */ /* 0x000fee0003800200 */
[----:B------:R-:W2:Y:S01]  /*c050*/  F2F.F64.F32 R62, R66 ;  /* 0x00000042003e7310 */ /* 0x000ea20000201800 */
[----:B-1----:R-:W-:-:S07]  /*c060*/  FMUL R68, R52, 0.63661974668502807617 ;  /* 0x3f22f98334447820 */ /* 0x002fce0000400000 */
[----:B------:R-:W1:Y:S01]  /*c070*/  F2F.F64.F32 R14, R21 ;  /* 0x00000015000e7310 */ /* 0x000e620000201800 */
[----:B------:R-:W-:Y:S01]  /*c080*/  FSETP.GE.AND P3, PT, |R52|, 105615, PT ;  /* 0x47ce47803400780b */ /* 0x000fe20003f66200 */
[----:B--2---:R-:W-:-:S06]  /*c090*/  DADD R62, RZ, R62 ;  /* 0x00000000ff3e7229 */ /* 0x004fcc000000003e */
[----:B------:R-:W2:Y:S01]  /*c0a0*/  F2I.NTZ R68, R68 ;  /* 0x0000004400447305 */ /* 0x000ea20000203100 */
[----:B-1----:R-:W-:-:S07]  /*c0b0*/  DADD R14, R14, R14 ;  /* 0x000000000e0e7229 */ /* 0x002fce000000000e */
[----:B------:R-:W1:Y:S01]  /*c0c0*/  F2F.F64.F32 R58, R67 ;  /* 0x00000043003a7310 */ /* 0x000e620000201800 */
[----:B--2---:R-:W-:Y:S01]  /*c0d0*/  I2FP.F32.S32 R11, R68 ;  /* 0x00000044000b7245 */ /* 0x004fe20000201400 */
[----:B------:R-:W-:Y:S01]  /*c0e0*/  DFMA R60, RZ, R14, R60 ;  /* 0x0000000eff3c722b */ /* 0x000fe2000000003c */
[----:B------:R-:W-:-:S03]  /*c0f0*/  IMAD.MOV.U32 R21, RZ, RZ, R68 ;  /* 0x000000ffff157224 */ /* 0x000fc600078e0044 */
[----:B------:R-:W-:Y:S01]  /*c100*/  FFMA R70, R11, -1.5707962512969970703, R52 ;  /* 0xbfc90fda0b467823 */ /* 0x000fe20000000034 */
[----:B-1----:R-:W-:-:S03]  /*c110*/  DADD R58, R62, R58 ;  /* 0x000000003e3a7229 */ /* 0x002fc6000000003a */
[----:B------:R-:W-:-:S04]  /*c120*/  FFMA R70, R11, -7.5497894158615963534e-08, R70 ;  /* 0xb3a221680b467823 */ /* 0x000fc80000000046 */
[----:B------:R-:W-:-:S05]  /*c130*/  FFMA R11, R11, -5.3903029534742383927e-15, R70 ;  /* 0xa7c234c50b0b7823 */ /* 0x000fca0000000046 */
[----:B------:R-:W-:Y:S01]  /*c140*/  MOV R14, R11 ;  /* 0x0000000b000e7202 */ /* 0x000fe20000000f00 */
[----:B------:R-:W-:Y:S06]  /*c150*/  @!P3 BRA `(.L_x_1009) ;  /* 0x0000000000d8b947 */ /* 0x000fec0003800000 */
[----:B------:R-:W-:-:S13]  /*c160*/  FSETP.NEU.AND P0, PT, |R52|, +INF , PT ;  /* 0x7f8000003400780b */ /* 0x000fda0003f0d200 */
[----:B------:R-:W-:Y:S05]  /*c170*/  @!P0 BRA `(.L_x_1010) ;  /* 0x0000000000c88947 */ /* 0x000fea0003800000 */
[----:B------:R-:W-:Y:S01]  /*c180*/  IMAD.SHL.U32 R14, R52, 0x100, RZ ;  /* 0x00000100340e7824 */ /* 0x000fe200078e00ff */
[----:B------:R-:W-:Y:S01]  /*c190*/  BSSY.RECONVERGENT B1, `(.L_x_1011) ;  /* 0x0000010000017945 */ /* 0x000fe20003800200 */
[----:B------:R-:W-:Y:S02]  /*c1a0*/  IMAD.MOV.U32 R53, RZ, RZ, RZ ;  /* 0x000000ffff357224 */ /* 0x000fe400078e00ff */
[----:B------:R-:W-:Y:S01]  /*c1b0*/  IMAD.MOV.U32 R69, RZ, RZ, RZ ;  /* 0x000000ffff457224 */ /* 0x000fe200078e00ff */
[----:B------:R-:W-:Y:S01]  /*c1c0*/  LOP3.LUT R71, R14, 0x80000000, RZ, 0xfc, !PT ;  /* 0x800000000e477812 */ /* 0x000fe200078efcff */
[----:B------:R-:W-:-:S07]  /*c1d0*/  IMAD.MOV.U32 R66, RZ, RZ, RZ ;  /* 0x000000ffff427224 */ /* 0x000fce00078e00ff */
.L_x_1012:
        /* <DEDUP_REMOVED lines=12> */
.L_x_1011:
[----:B------:R-:W-:Y:S01]  /*c2a0*/  SHF.R.U32.HI R62, RZ, 0x17, R52 ;  /* 0x00000017ff3e7819 */ /* 0x000fe20000011634 */
[----:B------:R2:W-:Y:S03]  /*c2b0*/  STL [R1+0x18], R53 ;  /* 0x0000183501007387 */ /* 0x0005e60000100800 */
[C---:B-1----:R-:W-:Y:S02]  /*c2c0*/  LOP3.LUT R14, R62.reuse, 0xe0, RZ, 0xc0, !PT ;  /* 0x000000e03e0e7812 */ /* 0x042fe400078ec0ff */
[----:B------:R-:W-:-:S03]  /*c2d0*/  LOP3.LUT P0, RZ, R62, 0x1f, RZ, 0xc0, !PT ;  /* 0x0000001f3eff7812 */ /* 0x000fc6000780c0ff */
[----:B------:R-:W-:-:S05]  /*c2e0*/  VIADD R14, R14, 0xffffff80 ;  /* 0xffffff800e0e7836 */ /* 0x000fca0000000000 */
[----:B------:R-:W-:-:S05]  /*c2f0*/  SHF.R.U32.HI R14, RZ, 0x5, R14 ;  /* 0x00000005ff0e7819 */ /* 0x000fca000001160e */
[----:B------:R-:W-:-:S05]  /*c300*/  IMAD R63, R14, -0x4, R1 ;  /* 0xfffffffc0e3f7824 */ /* 0x000fca00078e0201 */
[----:B------:R-:W4:Y:S04]  /*c310*/  LDL R66, [R63+0x18] ;  /* 0x000018003f427983 */ /* 0x000f280000100800 */
[----:B------:R-:W4:Y:S04]  /*c320*/  LDL R15, [R63+0x14] ;  /* 0x000014003f0f7983 */ /* 0x000f280000100800 */
[----:B------:R-:W5:Y:S01]  /*c330*/  @P0 LDL R14, [R63+0x10] ;  /* 0x000010003f0e0983 */ /* 0x000f620000100800 */
[----:B------:R-:W-:Y:S01]  /*c340*/  LOP3.LUT R62, R62, 0x1f, RZ, 0xc0, !PT ;  /* 0x0000001f3e3e7812 */ /* 0x000fe200078ec0ff */
[----:B------:R-:W-:Y:S01]  /*c350*/  UMOV UR4, 0x54442d19 ;  /* 0x54442d1900047882 */ /* 0x000fe20000000000 */
[----:B------:R-:W-:-:S02]  /*c360*/  UMOV UR5, 0x3bf921fb ;  /* 0x3bf921fb00057882 */ /* 0x000fc40000000000 */
[-C--:B----4-:R-:W-:Y:S02]  /*c370*/  @P0 SHF.L.W.U32.HI R66, R15, R62.reuse, R66 ;  /* 0x0000003e0f420219 */ /* 0x090fe40000010e42 */
[----:B-----5:R-:W-:Y:S02]  /*c380*/  @P0 SHF.L.W.U32.HI R15, R14, R62, R15 ;  /* 0x0000003e0e0f0219 */ /* 0x020fe40000010e0f */
[----:B------:R-:W-:Y:S02]  /*c390*/  ISETP.GE.AND P0, PT, R52, RZ, PT ;  /* 0x000000ff3400720c */ /* 0x000fe40003f06270 */
[C-C-:B------:R-:W-:Y:S01]  /*c3a0*/  SHF.L.W.U32.HI R67, R15.reuse, 0x2, R66.reuse ;  /* 0x000000020f437819 */ /* 0x140fe20000010e42 */
[----:B------:R-:W-:Y:S01]  /*c3b0*/  IMAD.SHL.U32 R15, R15, 0x4, RZ ;  /* 0x000000040f0f7824 */ /* 0x000fe200078e00ff */
[----:B------:R-:W-:Y:S02]  /*c3c0*/  SHF.R.U32.HI R66, RZ, 0x1e, R66 ;  /* 0x0000001eff427819 */ /* 0x000fe40000011642 */
[----:B------:R-:W-:-:S02]  /*c3d0*/  SHF.R.S32.HI R62, RZ, 0x1f, R67 ;  /* 0x0000001fff3e7819 */ /* 0x000fc40000011443 */
[C---:B--2---:R-:W-:Y:S02]  /*c3e0*/  LOP3.LUT R53, R67.reuse, R52, RZ, 0x3c, !PT ;  /* 0x0000003443357212 */ /* 0x044fe400078e3cff */
        /* <DEDUP_REMOVED lines=9> */
[----:B-1----:R-:W-:Y:S01]  /*c480*/  FSEL R14, -R62, R62, !P4 ;  /* 0x0000003e3e0e7208 */ /* 0x002fe20006000100 */
[----:B------:R-:W-:Y:S06]  /*c490*/  BRA `(.L_x_1009) ;  /* 0x0000000000087947 */ /* 0x000fec0003800000 */
.L_x_1010:
[----:B------:R-:W-:Y:S01]  /*c4a0*/  FMUL R14, RZ, R52 ;  /* 0x00000034ff0e7220 */ /* 0x000fe20000400000 */
[----:B------:R-:W-:-:S07]  /*c4b0*/  IMAD.MOV.U32 R68, RZ, RZ, RZ ;  /* 0x000000ffff447224 */ /* 0x000fce00078e00ff */
.L_x_1009:
[----:B------:R-:W-:Y:S05]  /*c4c0*/  BSYNC.RECONVERGENT B0 ;  /* 0x0000000000007941 */ /* 0x000fea0003800200 */
.L_x_1008:
[----:B------:R-:W-:Y:S01]  /*c4d0*/  FMUL R15, R14, R14 ;  /* 0x0000000e0e0f7220 */ /* 0x000fe20000400000 */
[C---:B------:R-:W-:Y:S01]  /*c4e0*/  LOP3.LUT R62, R68.reuse, 0x1, RZ, 0xc0, !PT ;  /* 0x00000001443e7812 */ /* 0x040fe200078ec0ff */
[----:B------:R-:W-:Y:S01]  /*c4f0*/  BSSY.RECONVERGENT B0, `(.L_x_1013) ;  /* 0x0000047000007945 */ /* 0x000fe20003800200 */
[----:B------:R-:W-:Y:S01]  /*c500*/  IADD3 R63, PT, PT, R68, 0x1, RZ ;  /* 0x00000001443f7810 */ /* 0x000fe20007ffe0ff */
[----:B------:R-:W-:Y:S01]  /*c510*/  FFMA R53, R15, R0, -0.0013887860113754868507 ;  /* 0xbab607ed0f357423 */ /* 0x000fe20000000000 */
[----:B------:R-:W-:Y:S01]  /*c520*/  ISETP.NE.U32.AND P0, PT, R62, 0x1, PT ;  /* 0x000000013e00780c */ /* 0x000fe20003f05070 */
[----:B------:R-:W-:Y:S01]  /*c530*/  IMAD.MOV.U32 R67, RZ, RZ, R21 ;  /* 0x000000ffff437224 */ /* 0x000fe200078e0015 */
        /* <DEDUP_REMOVED lines=8> */
[----:B------:R-:W-:Y:S01]  /*c5c0*/  FFMA R68, R53, R62, R14 ;  /* 0x0000003e35447223 */ /* 0x000fe2000000000e */
[----:B------:R-:W-:-:S03]  /*c5d0*/  IMAD.MOV.U32 R14, RZ, RZ, R11 ;  /* 0x000000ffff0e7224 */ /* 0x000fc600078e000b */
[----:B------:R-:W-:Y:S01]  /*c5e0*/  @P4 FADD R68, RZ, -R68 ;  /* 0x80000044ff444221 */ /* 0x000fe20000000000 */
        /* <DEDUP_REMOVED lines=9> */
.L_x_1017:
        /* <DEDUP_REMOVED lines=12> */
.L_x_1016:
        /* <DEDUP_REMOVED lines=20> */
[----:B--2---:R-:W-:Y:S02]  /*c880*/  LOP3.LUT R53, R67, R52, RZ, 0x3c, !PT ;  /* 0x0000003443357212 */ /* 0x004fe400078e3cff */
[C---:B------:R-:W-:Y:S02]  /*c890*/  LOP3.LUT R14, R62.reuse, R15, RZ, 0x3c, !PT ;  /* 0x0000000f3e0e7212 */ /* 0x040fe400078e3cff */
[----:B------:R-:W-:-:S02]  /*c8a0*/  LOP3.LUT R15, R62, R67, RZ, 0x3c, !PT ;  /* 0x000000433e0f7212 */ /* 0x000fc400078e3cff */
[----:B------:R-:W-:Y:S02]  /*c8b0*/  LEA.HI R67, R67, R66, RZ, 0x1 ;  /* 0x0000004243437211 */ /* 0x000fe400078f08ff */
[----:B------:R-:W-:Y:S02]  /*c8c0*/  ISETP.GE.AND P0, PT, R53, RZ, PT ;  /* 0x000000ff3500720c */ /* 0x000fe40003f06270 */
[----:B------:R-:W1:Y:S01]  /*c8d0*/  I2F.F64.S64 R14, R14 ;  /* 0x0000000e000e7312 */ /* 0x000e620000301c00 */
[----:B------:R-:W-:-:S05]  /*c8e0*/  IMAD.MOV R53, RZ, RZ, -R67 ;  /* 0x000000ffff357224 */ /* 0x000fca00078e0a43 */
[----:B------:R-:W-:Y:S01]  /*c8f0*/  @!P4 MOV R67, R53 ;  /* 0x000000350043c202 */ /* 0x000fe20000000f00 */
[----:B-1----:R-:W-:-:S10]  /*c900*/  DMUL R62, R14, UR4 ;  /* 0x000000040e3e7c28 */ /* 0x002fd40008000000 */
[----:B------:R-:W1:Y:S02]  /*c910*/  F2F.F32.F64 R62, R62 ;  /* 0x0000003e003e7310 */ /* 0x000e640000301000 */
[----:B-1----:R-:W-:Y:S01]  /*c920*/  FSEL R14, -R62, R62, !P0 ;  /* 0x0000003e3e0e7208 */ /* 0x002fe20004000100 */
[----:B------:R-:W-:Y:S06]  /*c930*/  BRA `(.L_x_1014) ;  /* 0x0000000000087947 */ /* 0x000fec0003800000 */
.L_x_1015:
[----:B------:R-:W-:Y:S01]  /*c940*/  FMUL R14, RZ, R52 ;  /* 0x00000034ff0e7220 */ /* 0x000fe20000400000 */
[----:B------:R-:W-:-:S07]  /*c950*/  IMAD.MOV.U32 R67, RZ, RZ, RZ ;  /* 0x000000ffff437224 */ /* 0x000fce00078e00ff */
.L_x_1014:
[----:B------:R-:W-:Y:S05]  /*c960*/  BSYNC.RECONVERGENT B0 ;  /* 0x0000000000007941 */ /* 0x000fea0003800200 */
.L_x_1013:
[----:B------:R-:W-:Y:S01]  /*c970*/  FMUL R15, R14, R14 ;  /* 0x0000000e0e0f7220 */ /* 0x000fe20000400000 */
[C---:B------:R-:W-:Y:S01]  /*c980*/  LOP3.LUT R53, R67.reuse, 0x1, RZ, 0xc0, !PT ;  /* 0x0000000143357812 */ /* 0x040fe200078ec0ff */
[----:B------:R-:W-:Y:S01]  /*c990*/  DADD R60, R60, R60 ;  /* 0x000000003c3c7229 */ /* 0x000fe2000000003c */
[----:B------:R-:W-:Y:S01]  /*c9a0*/  LOP3.LUT P4, RZ, R67, 0x2, RZ, 0xc0, !PT ;  /* 0x0000000243ff7812 */ /* 0x000fe2000788c0ff */
[----:B------:R-:W-:Y:S01]  /*c9b0*/  FFMA R0, R15, R0, -0.0013887860113754868507 ;  /* 0xbab607ed0f007423 */ /* 0x000fe20000000000 */
[----:B------:R-:W-:Y:S01]  /*c9c0*/  ISETP.NE.U32.AND P0, PT, R53, 0x1, PT ;  /* 0x000000013500780c */ /* 0x000fe20003f05070 */
[----:B------:R-:W-:Y:S01]  /*c9d0*/  DMUL R66, R58, 0.5 ;  /* 0x3fe000003a427828 */ /* 0x000fe20000000000 */
[----:B------:R-:W-:Y:S01]  /*c9e0*/  UMOV UR4, 0x54442d18 ;  /* 0x54442d1800047882 */ /* 0x000fe20000000000 */
[----:B------:R-:W-:Y:S01]  /*c9f0*/  UMOV UR5, 0x401921fb ;  /* 0x401921fb00057882 */ /* 0x000fe20000000000 */
[----:B------:R-:W-:Y:S01]  /*ca00*/  FSEL R64, R64, 0.041666727513074874878, P0 ;  /* 0x3d2aaabb40407808 */ /* 0x000fe20000000000 */
[----:B------:R-:W-:Y:S01]  /*ca10*/  DFMA R60, -RZ, R58, R60 ;  /* 0x0000003aff3c722b */ /* 0x000fe2000000013c */
[----:B------:R-:W-:Y:S01]  /*ca20*/  FSEL R0, R0, -0.00019574658654164522886, !P0 ;  /* 0xb94d415300007808 */ /* 0x000fe20004000000 */
[----:B------:R-:W-:Y:S01]  /*ca30*/  BSSY.RECONVERGENT B0, `(.L_x_1018) ;  /* 0x000001c000007945 */ /* 0x000fe20003800200 */
[----:B------:R-:W-:-:S02]  /*ca40*/  FSEL R62, -R65, -0.4999999701976776123, P0 ;  /* 0xbeffffff413e7808 */ /* 0x000fc40000000100 */
[----:B------:R-:W-:Y:S01]  /*ca50*/  FSEL R14, R14, 1, P0 ;  /* 0x3f8000000e0e7808 */ /* 0x000fe20000000000 */
[C---:B------:R-:W-:Y:S02]  /*ca60*/  FFMA R64, R15.reuse, R0, R64 ;  /* 0x000000000f407223 */ /* 0x040fe40000000040 */
[----:B------:R-:W1:Y:S02]  /*ca70*/  F2F.F32.F64 R0, R66 ;  /* 0x0000004200007310 */ /* 0x000e640000301000 */
[C---:B------:R-:W-:Y:S01]  /*ca80*/  FFMA R62, R15.reuse, R64, R62 ;  /* 0x000000400f3e7223 */ /* 0x040fe2000000003e */
[----:B------:R-:W-:Y:S01]  /*ca90*/  FFMA R15, R15, R14, RZ ;  /* 0x0000000e0f0f7223 */ /* 0x000fe200000000ff */
[----:B------:R-:W-:Y:S02]  /*caa0*/  DADD R64, RZ, R56 ;  /* 0x00000000ff407229 */ /* 0x000fe40000000038 */
[----:B---3--:R-:W-:Y:S01]  /*cab0*/  DFMA R56, R54, -UR4, RZ ;  /* 0x8000000436387c2b */ /* 0x008fe200080000ff */
[----:B------:R-:W-:-:S02]  /*cac0*/  FFMA R53, R15, R62, R14 ;  /* 0x0000003e0f357223 */ /* 0x000fc4000000000e */
[----:B------:R-:W2:Y:S02]  /*cad0*/  F2F.F64.F32 R62, R68 ;  /* 0x00000044003e7310 */ /* 0x000ea40000201800 */
[----:B------:R-:W-:Y:S01]  /*cae0*/  @P4 FADD R53, RZ, -R53 ;  /* 0x80000035ff354221 */ /* 0x000fe20000000000 */
[----:B------:R-:W-:Y:S01]  /*caf0*/  FSETP.NEU.AND P4, PT, R3, 1, PT ;  /* 0x3f8000000300780b */ /* 0x000fe20003f8d000 */
[----:B-1----:R-:W-:-:S04]  /*cb00*/  VIADD R58, R0, 0xf3000000 ;  /* 0xf3000000003a7836 */ /* 0x002fc80000000000 */
[----:B------:R-:W1:Y:S01]  /*cb10*/  F2F.F64.F32 R14, R53 ;  /* 0x00000035000e7310 */ /* 0x000e620000201800 */
[----:B------:R-:W-:Y:S01]  /*cb20*/  ISETP.GT.U32.AND P0, PT, R58, 0x727fffff, PT ;  /* 0x727fffff3a00780c */ /* 0x000fe20003f04070 */
[----:B--2---:R-:W-:-:S06]  /*cb30*/  DADD R54, R64, R62 ;  /* 0x0000000040367229 */ /* 0x004fcc000000003e */
[----:B------:R2:W3:Y:S01]  /*cb40*/  MUFU.RSQ R59, R0 ;  /* 0x00000000003b7308 */ /* 0x0004e20000001400 */
[----:B------:R-:W-:Y:S02]  /*cb50*/  DMUL R64, R60, 0.25 ;  /* 0x3fd000003c407828 */ /* 0x000fe40000000000 */
[----:B-1----:R-:W-:-:S03]  /*cb60*/  DFMA R14, -RZ, R14, R56 ;  /* 0x0000000eff0e722b */ /* 0x002fc60000000138 */
[----:B------:R-:W-:Y:S08]  /*cb70*/  @!P0 BRA `(.L_x_1019) ;  /* 0x00000000000c8947 */ /* 0x000ff00003800000 */
[----:B------:R-:W-:-:S07]  /*cb80*/  MOV R56, 0xcba0 ;  /* 0x0000cba000387802 */ /* 0x000fce0000000f00 */
[----:B0-23--:R-:W-:Y:S05]  /*cb90*/  CALL.REL.NOINC `($__internal_19_$__cuda_sm20_sqrt_rn_f32_slowpath) ;  /* 0x0000004000807944 */ /* 0x00dfea0003c00000 */
[----:B------:R-:W-:Y:S05]  /*cba0*/  BRA `(.L_x_1020) ;  /* 0x0000000000107947 */ /* 0x000fea0003800000 */
.L_x_1019:
[----:B---3--:R-:W-:Y:S01]  /*cbb0*/  FMUL.FTZ R57, R0, R59 ;  /* 0x0000003b00397220 */ /* 0x008fe20000410000 */
[----:B------:R-:W-:-:S03]  /*cbc0*/  FMUL.FTZ R53, R59, 0.5 ;  /* 0x3f0000003b357820 */ /* 0x000fc60000410000 */
[----:B--2---:R-:W-:-:S04]  /*cbd0*/  FFMA R0, -R57, R57, R0 ;  /* 0x0000003939007223 */ /* 0x004fc80000000100 */
[----:B------:R-:W-:-:S07]  /*cbe0*/  FFMA R57, R0, R53, R57 ;  /* 0x0000003500397223 */ /* 0x000fce0000000039 */
.L_x_1020:
[----:B------:R-:W-:Y:S05]  /*cbf0*/  BSYNC.RECONVERGENT B0 ;  /* 0x0000000000007941 */ /* 0x000fea0003800200 */
.L_x_1018:
[----:B------:R-:W1:Y:S01]  /*cc00*/  F2F.F64.F32 R56, R57 ;  /* 0x0000003900387310 */ /* 0x000e620000201800 */
        /* <DEDUP_REMOVED lines=20> */
.L_x_1022:
[----:B------:R-:W-:Y:S05]  /*cd50*/  BSYNC.RECONVERGENT B0 ;  /* 0x0000000000007941 */ /* 0x000fea0003800200 */
.L_x_1021:
[----:B------:R-:W-:Y:S01]  /*cd60*/  UMOV UR4, 0x9999999a ;  /* 0x9999999a00047882 */ /* 0x000fe20000000000 */
[----:B------:R-:W-:Y:S01]  /*cd70*/  UMOV UR5, 0x3fc99999 ;  /* 0x3fc9999900057882 */ /* 0x000fe20000000000 */
[----:B------:R-:W-:Y:S01]  /*cd80*/  IMAD.MOV.U32 R63, RZ, RZ, 0x3bbb989d ;  /* 0x3bbb989dff3f7424 */ /* 0x000fe200078e00ff */
[----:B------:R-:W-:Y:S01]  /*cd90*/  DMUL R60, R56, -UR4 ;  /* 0x80000004383c7c28 */ /* 0x000fe20008000000 */
[----:B------:R-:W-:Y:S01]  /*cda0*/  IMAD.MOV.U32 R65, RZ, RZ, 0x437c0000 ;  /* 0x437c0000ff417424 */ /* 0x000fe200078e00ff */
[----:B------:R-:W-:Y:S01]  /*cdb0*/  DMUL R56, R54, 0.5 ;  /* 0x3fe0000036387828 */ /* 0x000fe20000000000 */
[----:B------:R-:W-:Y:S01]  /*cdc0*/  BSSY.RECONVERGENT B0, `(.L_x_1023) ;  /* 0x000002b000007945 */ /* 0x000fe20003800200 */
[----:B------:R-:W-:Y:S02]  /*cdd0*/  DADD R14, R14, R14 ;  /* 0x000000000e0e7229 */ /* 0x000fe4000000000e */
[----:B------:R-:W-:-:S04]  /*cde0*/  DMUL R58, R58, UR4 ;  /* 0x000000043a3a7c28 */ /* 0x000fc80008000000 */
[----:B------:R-:W1:Y:S02]  /*cdf0*/  F2F.F32.F64 R60, R60 ;  /* 0x0000003c003c7310 */ /* 0x000e640000301000 */
[----:B------:R-:W-:-:S06]  /*ce00*/  DFMA R54, -RZ, R54, R14 ;  /* 0x00000036ff36722b */ /* 0x000fcc000000010e */
[----:B------:R-:W2:Y:S02]  /*ce10*/  F2F.F32.F64 R56, R56 ;  /* 0x0000003800387310 */ /* 0x000ea40000301000 */
[----:B------:R-:W-:Y:S01]  /*ce20*/  DMUL R54, R54, 0.25 ;  /* 0x3fd0000036367828 */ /* 0x000fe20000000000 */
[----:B-1----:R-:W-:-:S04]  /*ce30*/  FFMA.SAT R0, R60, R63, 0.5 ;  /* 0x3f0000003c007423 */ /* 0x002fc8000000203f */
[----:B------:R-:W-:-:S04]  /*ce40*/  FFMA.RM R0, R0, R65, 12582913 ;  /* 0x4b40000100007423 */ /* 0x000fc80000004041 */
[----:B------:R-:W-:Y:S01]  /*ce50*/  FADD R53, R0, -12583039 ;  /* 0xcb40007f00357421 */ /* 0x000fe20000000000 */
[----:B--2---:R-:W-:Y:S01]  /*ce60*/  FFMA.SAT R62, R56, R63, 0.5 ;  /* 0x3f000000383e7423 */ /* 0x004fe2000000203f */
[----:B------:R-:W-:Y:S02]  /*ce70*/  IMAD.SHL.U32 R0, R0, 0x800000, RZ ;  /* 0x0080000000007824 */ /* 0x000fe400078e00ff */
[----:B------:R-:W-:Y:S01]  /*ce80*/  FFMA R53, R60, 1.4426950216293334961, -R53 ;  /* 0x3fb8aa3b3c357823 */ /* 0x000fe20000000835 */
[----:B------:R-:W-:-:S03]  /*ce90*/  FFMA.RM R62, R62, R65, 12582913 ;  /* 0x4b4000013e3e7423 */ /* 0x000fc60000004041 */
[----:B------:R-:W-:Y:S01]  /*cea0*/  FFMA R53, R60, 1.925963033500011079e-08, R53 ;  /* 0x32a570603c357823 */ /* 0x000fe20000000035 */
[C---:B------:R-:W-:Y:S01]  /*ceb0*/  FADD R61, R62.reuse, -12583039 ;  /* 0xcb40007f3e3d7421 */ /* 0x040fe20000000000 */
[----:B------:R-:W-:Y:S02]  /*cec0*/  IMAD.SHL.U32 R62, R62, 0x800000, RZ ;  /* 0x008000003e3e7824 */ /* 0x000fe400078e00ff */
[----:B------:R-:W-:Y:S02]  /*ced0*/  IMAD.MOV.U32 R60, RZ, RZ, 0x3f800000 ;  /* 0x3f800000ff3c7424 */ /* 0x000fe400078e00ff */
        /* <DEDUP_REMOVED lines=8> */
[----:B-1----:R-:W-:-:S08]  /*cf60*/  DMUL R58, R58, R56 ;  /* 0x000000383a3a7228 */ /* 0x002fd00000000000 */
[----:B------:R-:W-:Y:S02]  /*cf70*/  DMUL R58, R58, 20 ;  /* 0x403400003a3a7828 */ /* 0x000fe40000000000 */
[----:B--2---:R-:W-:-:S06]  /*cf80*/  DFMA R14, -R54, R14, RZ ;  /* 0x0000000e360e722b */ /* 0x004fcc00000001ff */
[----:B------:R-:W-:-:S08]  /*cf90*/  DFMA R58, RZ, R56, R58 ;  /* 0x00000038ff3a722b */ /* 0x000fd0000000003a */
        /* <DEDUP_REMOVED lines=12> */
.L_x_1025:
[----:B------:R-:W-:-:S07]  /*d060*/  FADD R60, R3, 2 ;  /* 0x40000000033c7421 */ /* 0x000fce0000000000 */
.L_x_1024:
[----:B------:R-:W-:Y:S05]  /*d070*/  BSYNC.RECONVERGENT B0 ;  /* 0x0000000000007941 */ /* 0x000fea0003800200 */
.L_x_1023:
        /* <DEDUP_REMOVED lines=8> */
[----:B------:R-:W-:Y:S02]  /*d100*/  FSETP.GEU.AND P0, PT, R3, RZ, PT ;  /* 0x000000ff0300720b */ /* 0x000fe40003f0e000 */
[----:B------:R-:W-:-:S11]  /*d110*/  MOV R4, R5 ;  /* 0x0000000500047202 */ /* 0x000fd60000000f00 */
[----:B------:R-:W-:Y:S05]  /*d120*/  @P0 BRA `(.L_x_1027) ;  /* 0x0000000000140947 */ /* 0x000fea0003800000 */
[----:B------:R-:W-:Y:S01]  /*d130*/  FADD R4, -R5, -RZ ;  /* 0x800000ff05047221 */ /* 0x000fe20000000100 */
[----:B------:R-:W-:Y:S06]  /*d140*/  BRA `(.L_x_1027) ;  /* 0x00000000000c7947 */ /* 0x000fec0003800000 */
.L_x_1029:
[----:B------:R-:W-:Y:S01]  /*d150*/  FADD R4, R3, R3 ;  /* 0x0000000303047221 */ /* 0x000fe20000000000 */
[----:B------:R-:W-:Y:S06]  /*d160*/  BRA `(.L_x_1027) ;  /* 0x0000000000047947 */ /* 0x000fec0003800000 */
.L_x_1028:
[----:B------:R-:W-:-:S07]  /*d170*/  FADD R4, R3, 1 ;  /* 0x3f80000003047421 */ /* 0x000fce0000000000 */
.L_x_1027:
[----:B------:R-:W-:Y:S05]  /*d180*/  BSYNC.RECONVERGENT B0 ;  /* 0x0000000000007941 */ /* 0x000fea0003800200 */
.L_x_1026:
[----:B------:R-:W1:Y:S01]  /*d190*/  F2F.F64.F32 R4, R4 ;  /* 0x0000000400047310 */ /* 0x000e620000201800 */
[----:B------:R-:W-:Y:S01]  /*d1a0*/  BSSY.RECONVERGENT B0, `(.L_x_1030) ;  /* 0x000003c000007945 */ /* 0x000fe20003800200 */
[----:B------:R-:W-:Y:S01]  /*d1b0*/  IMAD.MOV.U32 R0, RZ, RZ, R6 ;  /* 0x000000ffff007224 */ /* 0x000fe200078e0006 */
[----:B-1----:R-:W-:Y:S01]  /*d1c0*/  DADD R54, R4, R4 ;  /* 0x0000000004367229 */ /* 0x002fe20000000004 */
[----:B------:R-:W-:-:S07]  /*d1d0*/  IMAD.MOV.U32 R5, RZ, RZ, R7 ;  /* 0x000000ffff057224 */ /* 0x000fce00078e0007 */
[----:B------:R-:W-:Y:S01]  /*d1e0*/  DFMA R54, RZ, R54, RZ ;  /* 0x00000036ff36722b */ /* 0x000fe200000000ff */
[----:B------:R-:W-:Y:S10]  /*d1f0*/  @!P2 BRA `(.L_x_1031) ;  /* 0x0000000000d8a947 */ /* 0x000ff40003800000 */
        /* <DEDUP_REMOVED lines=8> */
.L_x_1034:
        /* <DEDUP_REMOVED lines=12> */
.L_x_1033:
        /* <DEDUP_REMOVED lines=8> */
[----:B-1----:R-:W3:Y:S04]  /*d3c0*/  LDL R3, [R53+0x14] ;  /* 0x0000140035037983 */ /* 0x002ee80000100800 */
        /* <DEDUP_REMOVED lines=17> */
[----:B------:R-:W-:-:S05]  /*d4e0*/  IMAD.MOV R0, RZ, RZ, -R5 ;  /* 0x000000ffff007224 */ /* 0x000fca00078e0a05 */
[----:B------:R-:W-:Y:S01]  /*d4f0*/  @!P4 MOV R5, R0 ;  /* 0x000000000005c202 */ /* 0x000fe20000000f00 */
[----:B--2---:R-:W-:-:S10]  /*d500*/  DMUL R56, R58, UR4 ;  /* 0x000000043a387c28 */ /* 0x004fd40008000000 */
[----:B------:R-:W1:Y:S02]  /*d510*/  F2F.F32.F64 R56, R56 ;  /* 0x0000003800387310 */ /* 0x000e640000301000 */
[----:B-1----:R-:W-:Y:S01]  /*d520*/  FSEL R0, -R56, R56, !P0 ;  /* 0x0000003838007208 */ /* 0x002fe20004000100 */
[----:B------:R-:W-:Y:S06]  /*d530*/  BRA `(.L_x_1031) ;  /* 0x0000000000087947 */ /* 0x000fec0003800000 */
.L_x_1032:
[----:B------:R-:W-:Y:S01]  /*d540*/  FMUL R0, RZ, R20 ;  /* 0x00000014ff007220 */ /* 0x000fe20000400000 */
[----:B------:R-:W-:-:S07]  /*d550*/  IMAD.MOV.U32 R5, RZ, RZ, RZ ;  /* 0x000000ffff057224 */ /* 0x000fce00078e00ff */
.L_x_1031:
[----:B------:R-:W-:Y:S05]  /*d560*/  BSYNC.RECONVERGENT B0 ;  /* 0x0000000000007941 */ /* 0x000fea0003800200 */
.L_x_1030:
        /* <DEDUP_REMOVED lines=28> */
.L_x_1039:
        /* <DEDUP_REMOVED lines=12> */
.L_x_1038:
        /* <DEDUP_REMOVED lines=31> */
[----:B--2---:R-:W-:Y:S06]  /*d9e0*/  BRA `(.L_x_1036) ;  /* 0x0000000000087947 */ /* 0x004fec0003800000 */
.L_x_1037:
[----:B------:R-:W-:Y:S01]  /*d9f0*/  FMUL R6, RZ, R20 ;  /* 0x00000014ff067220 */ /* 0x000fe20000400000 */
[----:B------:R-:W-:-:S07]  /*da00*/  IMAD.MOV.U32 R7, RZ, RZ, RZ ;  /* 0x000000ffff077224 */ /* 0x000fce00078e00ff */
.L_x_1036:
[----:B------:R-:W-:Y:S05]  /*da10*/  BSYNC.RECONVERGENT B0 ;  /* 0x0000000000007941 */ /* 0x000fea0003800200 */
.L_x_1035:
[----:B------:R-:W-:Y:S01]  /*da20*/  FMUL R0, R6, R6 ;  /* 0x0000000606007220 */ /* 0x000fe20000400000 */
[C---:B------:R-:W-:Y:S01]  /*da30*/  LOP3.LUT R4, R7.reuse, 0x1, RZ, 0xc0, !PT ;  /* 0x0000000107047812 */ /* 0x040fe200078ec0ff */
[----:B------:R-:W1:Y:S01]  /*da40*/  F2F.F64.F32 R56, R57 ;  /* 0x0000003900387310 */ /* 0x000e620000201800 */
[----:B------:R-:W-:Y:S01]  /*da50*/  LOP3.LUT P2, RZ, R7, 0x2, RZ, 0xc0, !PT ;  /* 0x0000000207ff7812 */ /* 0x000fe2000784c0ff */
[----:B------:R-:W-:Y:S01]  /*da60*/  FFMA R3, R0, R53, -0.0013887860113754868507 ;  /* 0xbab607ed00037423 */ /* 0x000fe20000000035 */
[----:B------:R-:W-:Y:S01]  /*da70*/  ISETP.NE.U32.AND P0, PT, R4, 0x1, PT ;  /* 0x000000010400780c */ /* 0x000fe20003f05070 */
[----:B------:R-:W-:Y:S01]  /*da80*/  BSSY.RECONVERGENT B0, `(.L_x_1040) ;  /* 0x0000017000007945 */ /* 0x000fe20003800200 */
[----:B------:R-:W-:Y:S02]  /*da90*/  IMAD.MOV.U32 R62, RZ, RZ, 0x3f800000 ;  /* 0x3f800000ff3e7424 */ /* 0x000fe400078e00ff */
[----:B------:R-:W-:Y:S02]  /*daa0*/  FSEL R3, R3, -0.00019574658654164522886, !P0 ;  /* 0xb94d415303037808 */ /* 0x000fe40004000000 */
[----:B------:R-:W-:-:S02]  /*dab0*/  FSEL R5, R58, 0.041666727513074874878, P0 ;  /* 0x3d2aaabb3a057808 */ /* 0x000fc40000000000 */
[----:B------:R-:W-:Y:S02]  /*dac0*/  FSEL R6, R6, 1, P0 ;  /* 0x3f80000006067808 */ /* 0x000fe40000000000 */
[----:B------:R-:W-:Y:S01]  /*dad0*/  FSEL R4, -R59, -0.4999999701976776123, P0 ;  /* 0xbeffffff3b047808 */ /* 0x000fe20000000100 */
[C---:B------:R-:W-:Y:S02]  /*dae0*/  FFMA R5, R0.reuse, R3, R5 ;  /* 0x0000000300057223 */ /* 0x040fe40000000005 */
[C---:B------:R-:W-:Y:S02]  /*daf0*/  FFMA R3, R0.reuse, R6, RZ ;  /* 0x0000000600037223 */ /* 0x040fe400000000ff */
[----:B------:R-:W-:-:S04]  /*db00*/  FFMA R4, R0, R5, R4 ;  /* 0x0000000500047223 */ /* 0x000fc80000000004 */
[----:B------:R-:W-:-:S04]  /*db10*/  FFMA R6, R3, R4, R6 ;  /* 0x0000000403067223 */ /* 0x000fc80000000006 */
[----:B------:R-:W-:-:S06]  /*db20*/  @P2 FADD R6, RZ, -R6 ;  /* 0x80000006ff062221 */ /* 0x000fcc0000000000 */
[----:B------:R-:W2:Y:S01]  /*db30*/  F2F.F64.F32 R6, R6 ;  /* 0x0000000600067310 */ /* 0x000ea20000201800 */
[----:B-1----:R-:W-:Y:S05]  /*db40*/  @!P1 BRA `(.L_x_1041) ;  /* 0x0000000000289947 */ /* 0x002fea0003800000 */
        /* <DEDUP_REMOVED lines=9> */
.L_x_1042:
[----:B------:R-:W-:-:S07]  /*dbe0*/  FADD R62, R8, 2 ;  /* 0x40000000083e7421 */ /* 0x000fce0000000000 */
.L_x_1041:
[----:B------:R-:W-:Y:S05]  /*dbf0*/  BSYNC.RECONVERGENT B0 ;  /* 0x0000000000007941 */ /* 0x000fea0003800200 */
.L_x_1040:
        /* <DEDUP_REMOVED lines=13> */
.L_x_1046:
[----:B------:R-:W-:Y:S01]  /*dcd0*/  FADD R4, R8, R8 ;  /* 0x0000000808047221 */ /* 0x000fe20000000000 */
[----:B------:R-:W-:Y:S06]  /*dce0*/  BRA `(.L_x_1044) ;  /* 0x0000000000047947 */ /* 0x000fec0003800000 */
.L_x_1045:
[----:B------:R-:W-:-:S07]  /*dcf0*/  FADD R4, R8, 1 ;  /* 0x3f80000008047421 */ /* 0x000fce0000000000 */
.L_x_1044:
[----:B------:R-:W-:Y:S05]  /*dd00*/  BSYNC.RECONVERGENT B0 ;  /* 0x0000000000007941 */ /* 0x000fea0003800200 */
.L_x_1043:
[----:B------:R-:W1:Y:S01]  /*dd10*/  F2F.F64.F32 R60, R60 ;  /* 0x0000003c003c7310 */ /* 0x000e620000201800 */
[----:B------:R-:W-:Y:S01]  /*dd20*/  BSSY.RECONVERGENT B0, `(.L_x_1047) ;  /* 0x000003f000007945 */ /* 0x000fe20003800200 */
[----:B------:R-:W-:-:S06]  /*dd30*/  IMAD.MOV.U32 R0, RZ, RZ, R11 ;  /* 0x000000ffff007224 */ /* 0x000fcc00078e000b */
[----:B------:R-:W3:Y:S01]  /*dd40*/  F2F.F64.F32 R62, R62 ;  /* 0x0000003e003e7310 */ /* 0x000ee20000201800 */
[----:B-1----:R-:W-:-:S07]  /*dd50*/  DADD R8, RZ, R60 ;  /* 0x00000000ff087229 */ /* 0x002fce000000003c */
[----:B------:R-:W1:Y:S01]  /*dd60*/  F2F.F64.F32 R4, R4 ;  /* 0x0000000400047310 */ /* 0x000e620000201800 */
[----:B---3--:R-:W-:Y:S02]  /*dd70*/  DADD R8, R8, R62 ;  /* 0x0000000008087229 */ /* 0x008fe4000000003e */
[----:B-1----:R-:W-:Y:S01]  /*dd80*/  DFMA R54, R4, 2, R54 ;  /* 0x400000000436782b */ /* 0x002fe20000000036 */
[----:B------:R-:W-:Y:S01]  /*dd90*/  IMAD.MOV.U32 R5, RZ, RZ, R21 ;  /* 0x000000ffff057224 */ /* 0x000fe200078e0015 */
[----:B------:R-:W-:Y:S09]  /*dda0*/  @!P3 BRA `(.L_x_1048) ;  /* 0x0000000000d8b947 */ /* 0x000ff20003800000 */
[----:B------:R-:W-:-:S13]  /*ddb0*/  FSETP.NEU.AND P0, PT, |R52|, +INF , PT ;  /* 0x7f8000003400780b */ /* 0x000fda0003f0d200 */
[----:B------:R-:W-:Y:S05]  /*ddc0*/  @!P0 BRA `(.L_x_1049) ;  /* 0x0000000000c88947 */ /* 0x000fea0003800000 */
[----:B------:R-:W-:Y:S01]  /*ddd0*/  IMAD.SHL.U32 R3, R52, 0x100, RZ ;  /* 0x0000010034037824 */ /* 0x000fe200078e00ff */
[----:B------:R-:W-:Y:S01]  /*dde0*/  BSSY.RECONVERGENT B1, `(.L_x_1050) ;  /* 0x0000010000017945 */ /* 0x000fe20003800200 */
[----:B------:R-:W-:Y:S01]  /*ddf0*/  IMAD.MOV.U32 R10, RZ, RZ, RZ ;  /* 0x000000ffff0a7224 */ /* 0x000fe200078e00ff */
[----:B------:R-:W-:Y:S01]  /*de00*/  MOV R63, RZ ;  /* 0x000000ff003f7202 */ /* 0x000fe20000000f00 */
[----:B------:R-:W-:Y:S01]  /*de10*/  IMAD.MOV.U32 R0, RZ, RZ, RZ ;  /* 0x000000ffff007224 */ /* 0x000fe200078e00ff */
[----:B------:R-:W-:-:S07]  /*de20*/  LOP3.LUT R65, R3, 0x80000000, RZ, 0xfc, !PT ;  /* 0x8000000003417812 */ /* 0x000fce00078efcff */
.L_x_1051:
[----:B-1----:R-:W1:Y:S02]  /*de30*/  LDC.64 R60, c[0x4][0x190] ;  /* 0x01006400ff3c7b82 */ /* 0x002e640000000a00 */
[----:B-1----:R-:W-:-:S05]  /*de40*/  IMAD.WIDE.U32 R60, R0, 0x4, R60 ;  /* 0x00000004003c7825 */ /* 0x002fca00078e003c */
[----:B------:R-:W3:Y:S01]  /*de50*/  LDG.E.CONSTANT R4, desc[UR36][R60.64] ;  /* 0x000000243c047981 */ /* 0x000ee2000c1e9900 */
[C---:B------:R-:W-:Y:S02]  /*de60*/  IMAD R3, R0.reuse, 0x4, R1 ;  /* 0x0000000400037824 */ /* 0x040fe400078e0201 */
[----:B------:R-:W-:-:S05]  /*de70*/  VIADD R0, R0, 0x1 ;  /* 0x0000000100007836 */ /* 0x000fca0000000000 */
[----:B------:R-:W-:Y:S01]  /*de80*/  ISETP.NE.AND P0, PT, R0, 0x6, PT ;  /* 0x000000060000780c */ /* 0x000fe20003f05270 */
[----:B---3--:R-:W-:-:S03]  /*de90*/  IMAD.WIDE.U32 R4, R4, R65, RZ ;  /* 0x0000004104047225 */ /* 0x008fc600078e00ff */
[----:B------:R-:W-:-:S05]  /*dea0*/  IADD3 R4, P1, PT, R4, R10, RZ ;  /* 0x0000000a04047210 */ /* 0x000fca0007f3e0ff */
[----:B------:R1:W-:Y:S01]  /*deb0*/  STL [R3], R4 ;  /* 0x0000000403007387 */ /* 0x0003e20000100800 */
[----:B------:R-:W-:-:S03]  /*dec0*/  IMAD.X R10, R5, 0x1, R63, P1 ;  /* 0x00000001050a7824 */ /* 0x000fc600008e063f */
[----:B------:R-:W-:Y:S05]  /*ded0*/  @P0 BRA `(.L_x_1051) ;  /* 0xfffffffc00d40947 */ /* 0x000fea000383ffff */
[----:B------:R-:W-:Y:S05]  /*dee0*/  BSYNC.RECONVERGENT B1 ;  /* 0x0000000000017941 */ /* 0x000fea0003800200 */
.L_x_1050:
        /* <DEDUP_REMOVED lines=31> */
[----:B---3--:R-:W-:Y:S06]  /*e0e0*/  BRA `(.L_x_1048) ;  /* 0x0000000000087947 */ /* 0x008fec0003800000 */
.L_x_1049:
[----:B------:R-:W-:Y:S01]  /*e0f0*/  FMUL R0, RZ, R52 ;  /* 0x00000034ff007220 */ /* 0x000fe20000400000 */
[----:B------:R-:W-:-:S07]  /*e100*/  IMAD.MOV.U32 R5, RZ, RZ, RZ ;  /* 0x000000ffff057224 */ /* 0x000fce00078e00ff */
.L_x_1048:
[----:B------:R-:W-:Y:S05]  /*e110*/  BSYNC.RECONVERGENT B0 ;  /* 0x0000000000007941 */ /* 0x000fea0003800200 */
.L_x_1047:
[----:B------:R-:W-:Y:S01]  /*e120*/  FMUL R3, R0, R0 ;  /* 0x0000000000037220 */ /* 0x000fe20000400000 */
        /* <DEDUP_REMOVED lines=10> */
[C---:B------:R-:W-:Y:S01]  /*e1d0*/  FFMA R4, R3.reuse, R4, R10 ;  /* 0x0000000403047223 */ /* 0x040fe2000000000a */
[----:B------:R-:W-:Y:S01]  /*e1e0*/  FSETP.GE.AND P0, PT, |R52|, 105615, PT ;  /* 0x47ce47803400780b */ /* 0x000fe20003f06200 */
[C---:B------:R-:W-:Y:S02]  /*e1f0*/  FFMA R5, R3.reuse, R0, RZ ;  /* 0x0000000003057223 */ /* 0x040fe400000000ff */
[----:B------:R-:W-:-:S04]  /*e200*/  FFMA R4, R3, R4, R61 ;  /* 0x0000000403047223 */ /* 0x000fc8000000003d */
[----:B------:R-:W-:-:S04]  /*e210*/  FFMA R20, R5, R4, R0 ;  /* 0x0000000405147223 */ /* 0x000fc80000000000 */
[----:B------:R-:W-:Y:S02]  /*e220*/  @P1 FADD R20, RZ, -R20 ;  /* 0x80000014ff141221 */ /* 0x000fe40000000000 */
[----:B------:R-:W-:Y:S05]  /*e230*/  @!P0 BRA `(.L_x_1053) ;  /* 0x0000000000d48947 */ /* 0x000fea0003800000 */
[----:B------:R-:W-:-:S13]  /*e240*/  FSETP.NEU.AND P0, PT, |R52|, +INF , PT ;  /* 0x7f8000003400780b */ /* 0x000fda0003f0d200 */
[----:B------:R-:W-:Y:S05]  /*e250*/  @!P0 BRA `(.L_x_1054) ;  /* 0x0000000000c48947 */ /* 0x000fea0003800000 */
[----:B------:R-:W-:Y:S01]  /*e260*/  IMAD.SHL.U32 R3, R52, 0x100, RZ ;  /* 0x0000010034037824 */ /* 0x000fe200078e00ff */
[----:B------:R-:W-:Y:S01]  /*e270*/  BSSY.RECONVERGENT B1, `(.L_x_1055) ;  /* 0x000000f000017945 */ /* 0x000fe20003800200 */
[----:B------:R-:W-:Y:S01]  /*e280*/  CS2R R10, SRZ ;  /* 0x00000000000a7805 */ /* 0x000fe2000001ff00 */
[----:B------:R-:W-:Y:S02]  /*e290*/  IMAD.MOV.U32 R0, RZ, RZ, RZ ;  /* 0x000000ffff007224 */ /* 0x000fe400078e00ff */
[----:B------:R-:W-:-:S07]  /*e2a0*/  LOP3.LUT R21, R3, 0x80000000, RZ, 0xfc, !PT ;  /* 0x8000000003157812 */ /* 0x000fce00078efcff */
.L_x_1056:
[----:B-1----:R-:W1:Y:S02]  /*e2b0*/  LDC.64 R60, c[0x4][0x190] ;  /* 0x01006400ff3c7b82 */ /* 0x002e640000000a00 */
[----:B-1----:R-:W-:-:S05]  /*e2c0*/  IMAD.WIDE.U32 R60, R0, 0x4, R60 ;  /* 0x00000004003c7825 */ /* 0x002fca00078e003c */
[----:B------:R-:W3:Y:S01]  /*e2d0*/  LDG.E.CONSTANT R4, desc[UR36][R60.64] ;  /* 0x000000243c047981 */ /* 0x000ee2000c1e9900 */
[C---:B------:R-:W-:Y:S01]  /*e2e0*/  LEA R3, R0.reuse, R1, 0x2 ;  /* 0x0000000100037211 */ /* 0x040fe200078e10ff */
        /* <DEDUP_REMOVED lines=8> */
.L_x_1055:
        /* <DEDUP_REMOVED lines=31> */
[----:B---3--:R-:W-:Y:S06]  /*e560*/  BRA `(.L_x_1053) ;  /* 0x0000000000087947 */ /* 0x008fec0003800000 */
.L_x_1054:
[----:B------:R-:W-:Y:S01]  /*e570*/  FMUL R11, RZ, R52 ;  /* 0x00000034ff0b7220 */ /* 0x000fe20000400000 */
[----:B------:R-:W-:-:S07]  /*e580*/  IMAD.MOV.U32 R21, RZ, RZ, RZ ;  /* 0x000000ffff157224 */ /* 0x000fce00078e00ff */
.L_x_1053:
[----:B------:R-:W-:Y:S05]  /*e590*/  BSYNC.RECONVERGENT B0 ;  /* 0x0000000000007941 */ /* 0x000fea0003800200 */
.L_x_1052:
[----:B------:R-:W-:Y:S01]  /*e5a0*/  FMUL R4, R11, R11 ;  /* 0x0000000b0b047220 */ /* 0x000fe20000400000 */
[C---:B------:R-:W-:Y:S01]  /*e5b0*/  LOP3.LUT R0, R21.reuse, 0x1, RZ, 0xc0, !PT ;  /* 0x0000000115007812 */ /* 0x040fe200078ec0ff */
[----:B------:R-:W-:Y:S01]  /*e5c0*/  DADD R54, R54, R54 ;  /* 0x0000000036367229 */ /* 0x000fe20000000036 */
[----:B------:R-:W-:Y:S01]  /*e5d0*/  LOP3.LUT P1, RZ, R21, 0x2, RZ, 0xc0, !PT ;  /* 0x0000000215ff7812 */ /* 0x000fe2000782c0ff */
[----:B------:R-:W-:Y:S01]  /*e5e0*/  FFMA R53, R4, R53, -0.0013887860113754868507 ;  /* 0xbab607ed04357423 */ /* 0x000fe20000000035 */
[----:B------:R-:W-:Y:S01]  /*e5f0*/  ISETP.NE.U32.AND P0, PT, R0, 0x1, PT ;  /* 0x000000010000780c */ /* 0x000fe20003f05070 */
[----:B------:R-:W-:Y:S01]  /*e600*/  F2F.F64.F32 R20, R20 ;  /* 0x0000001400147310 */ /* 0x000fe20000201800 */
[----:B--2---:R-:W-:Y:S01]  /*e610*/  DFMA R6, -RZ, R6, RZ ;  /* 0x00000006ff06722b */ /* 0x004fe200000001ff */
[----:B------:R-:W-:Y:S01]  /*e620*/  UMOV UR4, 0x54442d18 ;  /* 0x54442d1800047882 */ /* 0x000fe20000000000 */
[----:B------:R-:W-:Y:S01]  /*e630*/  FSEL R3, R53, -0.00019574658654164522886, !P0 ;  /* 0xb94d415335037808 */ /* 0x000fe20004000000 */
[----:B------:R-:W-:Y:S01]  /*e640*/  DMUL R52, R8, 0.5 ;  /* 0x3fe0000008347828 */ /* 0x000fe20000000000 */
[----:B------:R-:W-:Y:S01]  /*e650*/  FSEL R5, R58, 0.041666727513074874878, P0 ;  /* 0x3d2aaabb3a057808 */ /* 0x000fe20000000000 */
[----:B------:R-:W-:Y:S01]  /*e660*/  DFMA R54, -RZ, R8, R54 ;  /* 0x00000008ff36722b */ /* 0x000fe20000000136 */
[----:B------:R-:W-:Y:S01]  /*e670*/  FSEL R59, -R59, -0.4999999701976776123, P0 ;  /* 0xbeffffff3b3b7808 */ /* 0x000fe20000000100 */
[----:B------:R-:W-:Y:S01]  /*e680*/  UMOV UR5, 0x401921fb ;  /* 0x401921fb00057882 */ /* 0x000fe20000000000 */
[----:B------:R-:W-:Y:S01]  /*e690*/  FSEL R11, R11, 1, P0 ;  /* 0x3f8000000b0b7808 */ /* 0x000fe20000000000 */
[C---:B------:R-:W-:Y:S01]  /*e6a0*/  FFMA R3, R4.reuse, R3, R5 ;  /* 0x0000000304037223 */ /* 0x040fe20000000005 */
[----:B------:R-:W1:Y:S01]  /*e6b0*/  F2F.F32.F64 R0, R52 ;  /* 0x0000003400007310 */ /* 0x000e620000301000 */
[----:B------:R-:W-:Y:S02]  /*e6c0*/  BSSY.RECONVERGENT B0, `(.L_x_1057) ;  /* 0x0000015000007945 */ /* 0x000fe40003800200 */
[C---:B------:R-:W-:Y:S01]  /*e6d0*/  FFMA R3, R4.reuse, R3, R59 ;  /* 0x0000000304037223 */ /* 0x040fe2000000003b */
[----:B------:R-:W-:-:S04]  /*e6e0*/  FFMA R4, R4, R11, RZ ;  /* 0x0000000b04047223 */ /* 0x000fc800000000ff */
[----:B------:R-:W-:Y:S01]  /*e6f0*/  FFMA R3, R4, R3, R11 ;  /* 0x0000000304037223 */ /* 0x000fe2000000000b */
[----:B------:R-:W-:-:S03]  /*e700*/  DADD R4, RZ, R56 ;  /* 0x00000000ff047229 */ /* 0x000fc60000000038 */
[----:B------:R-:W-:Y:S01]  /*e710*/  @P1 FADD R3, RZ, -R3 ;  /* 0x80000003ff031221 */ /* 0x000fe20000000000 */
[----:B-1----:R-:W-:-:S03]  /*e720*/  VIADD R8, R0, 0xf3000000 ;  /* 0xf300000000087836 */ /* 0x002fc60000000000 */
[----:B------:R-:W1:Y:S01]  /*e730*/  F2F.F64.F32 R10, R3 ;  /* 0x00000003000a7310 */ /* 0x000e620000201800 */
[----:B------:R-:W-:Y:S01]  /*e740*/  DADD R4, R4, R20 ;  /* 0x0000000004047229 */ /* 0x000fe20000000014 */
[----:B------:R-:W-:-:S06]  /*e750*/  ISETP.GT.U32.AND P0, PT, R8, 0x727fffff, PT ;  /* 0x727fffff0800780c */ /* 0x000fcc0003f04070 */
[----:B------:R2:W3:Y:S01]  /*e760*/  MUFU.RSQ R9, R0 ;  /* 0x0000000000097308 */ /* 0x0004e20000001400 */
[----:B-1----:R-:W-:Y:S02]  /*e770*/  DFMA R6, R10, -UR4, R6 ;  /* 0x800000040a067c2b */ /* 0x002fe40008000006 */
[----:B------:R-:W-:-:S04]  /*e780*/  DMUL R10, R54, 0.25 ;  /* 0x3fd00000360a7828 */ /* 0x000fc80000000000 */
[----:B------:R-:W-:Y:S07]  /*e790*/  @!P0 BRA `(.L_x_1058) ;  /* 0x00000000000c8947 */ /* 0x000fee0003800000 */
[----:B------:R-:W-:-:S07]  /*e7a0*/  MOV R56, 0xe7c0 ;  /* 0x0000e7c000387802 */ /* 0x000fce0000000f00 */
[----:B0-23--:R-:W-:Y:S05]  /*e7b0*/  CALL.REL.NOINC `($__internal_19_$__cuda_sm20_sqrt_rn_f32_slowpath) ;  /* 0x0000002400787944 */ /* 0x00dfea0003c00000 */
[----:B------:R-:W-:Y:S05]  /*e7c0*/  BRA `(.L_x_1059) ;  /* 0x0000000000107947 */ /* 0x000fea0003800000 */
.L_x_1058:
[----:B---3--:R-:W-:Y:S01]  /*e7d0*/  FMUL.FTZ R57, R0, R9 ;  /* 0x0000000900397220 */ /* 0x008fe20000410000 */
[----:B------:R-:W-:-:S03]  /*e7e0*/  FMUL.FTZ R3, R9, 0.5 ;  /* 0x3f00000009037820 */ /* 0x000fc60000410000 */
[----:B--2---:R-:W-:-:S04]  /*e7f0*/  FFMA R0, -R57, R57, R0 ;  /* 0x0000003939007223 */ /* 0x004fc80000000100 */
[----:B------:R-:W-:-:S07]  /*e800*/  FFMA R57, R0, R3, R57 ;  /* 0x0000000300397223 */ /* 0x000fce0000000039 */
.L_x_1059:
[----:B------:R-:W-:Y:S05]  /*e810*/  BSYNC.RECONVERGENT B0 ;  /* 0x0000000000007941 */ /* 0x000fea0003800200 */
.L_x_1057:
        /* <DEDUP_REMOVED lines=21> */
.L_x_1061:
[----:B------:R-:W-:Y:S05]  /*e970*/  BSYNC.RECONVERGENT B0 ;  /* 0x0000000000007941 */ /* 0x000fea0003800200 */
.L_x_1060:
[----:B------:R-:W-:Y:S01]  /*e980*/  UMOV UR4, 0x9999999a ;  /* 0x9999999a00047882 */ /* 0x000fe20000000000 */
[----:B------:R-:W-:Y:S01]  /*e990*/  UMOV UR5, 0x3fc99999 ;  /* 0x3fc9999900057882 */ /* 0x000fe20000000000 */
[----:B------:R-:W-:Y:S01]  /*e9a0*/  DMUL R10, R4, 0.5 ;  /* 0x3fe00000040a7828 */ /* 0x000fe20000000000 */
[----:B------:R-:W-:Y:S01]  /*e9b0*/  IMAD.MOV.U32 R21, RZ, RZ, 0x3bbb989d ;  /* 0x3bbb989dff157424 */ /* 0x000fe200078e00ff */
[----:B------:R-:W-:Y:S01]  /*e9c0*/  DMUL R8, R8, -UR4 ;  /* 0x8000000408087c28 */ /* 0x000fe20008000000 */
[----:B------:R-:W-:Y:S01]  /*e9d0*/  MOV R53, 0x437c0000 ;  /* 0x437c000000357802 */ /* 0x000fe20000000f00 */
[----:B------:R-:W-:Y:S01]  /*e9e0*/  DADD R6, R6, R6 ;  /* 0x0000000006067229 */ /* 0x000fe20000000006 */
[----:B------:R-:W-:Y:S01]  /*e9f0*/  BSSY.RECONVERGENT B0, `(.L_x_1062) ;  /* 0x0000059000007945 */ /* 0x000fe20003800200 */
[----:B------:R-:W-:Y:S01]  /*ea00*/  DMUL R58, R58, UR4 ;  /* 0x000000043a3a7c28 */ /* 0x000fe20008000000 */
[----:B------:R-:W-:Y:S01]  /*ea10*/  UMOV UR4, 0x86a12b9b ;  /* 0x86a12b9b00047882 */ /* 0x000fe20000000000 */
[----:B------:R-:W-:-:S02]  /*ea20*/  UMOV UR5, 0x3d06849b ;  /* 0x3d06849b00057882 */ /* 0x000fc40000000000 */
[----:B------:R-:W1:Y:S02]  /*ea30*/  F2F.F32.F64 R10, R10 ;  /* 0x0000000a000a7310 */ /* 0x000e640000301000 */
[----:B------:R-:W-:-:S06]  /*ea40*/  DFMA R6, -RZ, R4, R6 ;  /* 0x00000004ff06722b */ /* 0x000fcc0000000106 */
[----:B------:R-:W2:Y:S02]  /*ea50*/  F2F.F32.F64 R8, R8 ;  /* 0x0000000800087310 */ /* 0x000ea40000301000 */
[----:B------:R-:W-:Y:S01]  /*ea60*/  DMUL R6, R6, 0.25 ;  /* 0x3fd0000006067828 */ /* 0x000fe20000000000 */
[----:B-1----:R-:W-:-:S04]  /*ea70*/  FFMA.SAT R20, R10, R21, 0.5 ;  /* 0x3f0000000a147423 */ /* 0x002fc80000002015 */
[----:B------:R-:W-:Y:S01]  /*ea80*/  FFMA.RM R20, R20, R53, 12582913 ;  /* 0x4b40000114147423 */ /* 0x000fe20000004035 */
[----:B--2---:R-:W-:-:S03]  /*ea90*/  FFMA.SAT R0, R8, R21, 0.5 ;  /* 0x3f00000008007423 */ /* 0x004fc60000002015 */
        /* <DEDUP_REMOVED lines=16> */
[----:B------:R-:W-:Y:S02]  /*eba0*/  DADD R6, -R30, R14 ;  /* 0x000000001e067229 */ /* 0x000fe4000000010e */
[----:B--2---:R-:W-:-:S08]  /*ebb0*/  DMUL R58, R58, R8 ;  /* 0x000000083a3a7228 */ /* 0x004fd00000000000 */
[----:B------:R-:W-:-:S08]  /*ebc0*/  DMUL R58, R58, 20 ;  /* 0x403400003a3a7828 */ /* 0x000fd00000000000 */
[----:B------:R-:W-:Y:S02]  /*ebd0*/  DFMA R58, RZ, R8, R58 ;  /* 0x00000008ff3a722b */ /* 0x000fe4000000003a */
[----:B------:R-:W-:-:S06]  /*ebe0*/  DADD R8, -R44, R48 ;  /* 0x000000002c087229 */ /* 0x000fcc0000000130 */
[----:B------:R-:W-:Y:S02]  /*ebf0*/  DADD R4, R58, R4 ;  /* 0x000000003a047229 */ /* 0x000fe40000000004 */
[----:B------:R-:W-:-:S06]  /*ec00*/  DFMA R10, R6, R8, RZ ;  /* 0x00000008060a722b */ /* 0x000fcc00000000ff */
[----:B------:R-:W-:-:S08]  /*ec10*/  DFMA R4, RZ, R28, R4 ;  /* 0x0000001cff04722b */ /* 0x000fd00000000004 */
[----:B------:R-:W-:-:S08]  /*ec20*/  DADD R8, -R32, R4 ;  /* 0x0000000020087229 */ /* 0x000fd00000000104 */
[----:B------:R-:W-:-:S08]  /*ec30*/  DFMA R54, R50, R8, R10 ;  /* 0x000000083236722b */ /* 0x000fd0000000000a */
[----:B------:R-:W-:-:S14]  /*ec40*/  DSETP.GEU.AND P0, PT, |R54|, UR4, PT ;  /* 0x0000000436007e2a */ /* 0x000fdc000bf0e200 */
[----:B------:R-:W-:Y:S05]  /*ec50*/  @!P0 BRA `(.L_x_1063) ;  /* 0x0000000000c88947 */ /* 0x000fea0003800000 */
[----:B------:R-:W1:Y:S01]  /*ec60*/  MUFU.RCP64H R11, R55 ;  /* 0x00000037000b7308 */ /* 0x000e620000001800 */
[----:B------:R-:W-:Y:S01]  /*ec70*/  VIADD R10, R55, 0x300402 ;  /* 0x00300402370a7836 */ /* 0x000fe20000000000 */
[----:B------:R-:W-:Y:S04]  /*ec80*/  BSSY.RECONVERGENT B1, `(.L_x_1064) ;  /* 0x000000c000017945 */ /* 0x000fe80003800200 */
[----:B------:R-:W-:Y:S01]  /*ec90*/  FSETP.GEU.AND P0, PT, |R10|, 5.8789094863358348022e-39, PT ;  /* 0x004004020a00780b */ /* 0x000fe20003f0e200 */
[----:B-1----:R-:W-:-:S08]  /*eca0*/  DFMA R20, -R54, R10, 1 ;  /* 0x3ff000003614742b */ /* 0x002fd0000000010a */
        /* <DEDUP_REMOVED lines=8> */
[----:B0-----:R-:W-:Y:S05]  /*ed30*/  CALL.REL.NOINC `($__internal_16_$__cuda_sm20_dblrcp_rn_slowpath_v3) ;  /* 0x0000001400347944 */ /* 0x001fea0003c00000 */
.L_x_1065:
[----:B------:R-:W-:Y:S05]  /*ed40*/  BSYNC.RECONVERGENT B1 ;  /* 0x0000000000017941 */ /* 0x000fea0003800200 */
.L_x_1064:
[-C--:B------:R-:W-:Y:S02]  /*ed50*/  DMUL R56, R6, R58.reuse ;  /* 0x0000003a06387228 */ /* 0x080fe40000000000 */
[----:B------:R-:W-:Y:S02]  /*ed60*/  DADD R10, -R44, R48 ;  /* 0x000000002c0a7229 */ /* 0x000fe40000000130 */
[----:B------:R-:W-:-:S06]  /*ed70*/  DMUL R52, R8, R58 ;  /* 0x0000003a08347228 */ /* 0x000fcc0000000000 */
[-C--:B------:R-:W-:Y:S02]  /*ed80*/  DFMA R60, R10, -R56.reuse, 1 ;  /* 0x3ff000000a3c742b */ /* 0x080fe40000000838 */
[----:B------:R-:W-:Y:S02]  /*ed90*/  DFMA R56, R50, -R56, RZ ;  /* 0x800000383238722b */ /* 0x000fe400000000ff */
[C---:B------:R-:W-:Y:S02]  /*eda0*/  DFMA R54, R10.reuse, -R52, RZ ;  /* 0x800000340a36722b */ /* 0x040fe400000000ff */
[----:B------:R-:W-:Y:S02]  /*edb0*/  DMUL R20, R10, R58 ;  /* 0x0000003a0a147228 */ /* 0x000fe40000000000 */
[C---:B------:R-:W-:Y:S02]  /*edc0*/  DFMA R62, R40.reuse, R60, RZ ;  /* 0x0000003c283e722b */ /* 0x040fe400000000ff */
[----:B------:R-:W-:-:S02]  /*edd0*/  DFMA R66, R40, R56, RZ ;  /* 0x000000382842722b */ /* 0x000fc400000000ff */
[----:B------:R-:W-:Y:S02]  /*ede0*/  DFMA R52, R50, -R52, 1 ;  /* 0x3ff000003234742b */ /* 0x000fe40000000834 */
[----:B------:R-:W-:Y:S02]  /*edf0*/  DFMA R64, R34, R60, RZ ;  /* 0x0000003c2240722b */ /* 0x000fe400000000ff */
[----:B------:R-:W-:Y:S02]  /*ee00*/  DMUL R40, R50, R58 ;  /* 0x0000003a32287228 */ /* 0x000fe40000000000 */
[----:B------:R-:W-:Y:S02]  /*ee10*/  DFMA R58, R6, -R20, 1 ;  /* 0x3ff00000063a742b */ /* 0x000fe40000000814 */
[----:B------:R-:W-:Y:S02]  /*ee20*/  DFMA R60, R38, R54, R62 ;  /* 0x00000036263c722b */ /* 0x000fe4000000003e */
[----:B------:R-:W-:-:S02]  /*ee30*/  DFMA R56, R34, R56, RZ ;  /* 0x000000382238722b */ /* 0x000fc400000000ff */
[----:B------:R-:W-:Y:S02]  /*ee40*/  DFMA R38, R38, R52, R66 ;  /* 0x000000342626722b */ /* 0x000fe40000000042 */
[----:B------:R-:W-:Y:S02]  /*ee50*/  DFMA R62, R6, -R40, RZ ;  /* 0x80000028063e722b */ /* 0x000fe400000000ff */
[----:B------:R-:W-:Y:S02]  /*ee60*/  DFMA R54, R36, R54, R64 ;  /* 0x000000362436722b */ /* 0x000fe40000000040 */
[----:B------:R-:W-:Y:S02]  /*ee70*/  DFMA R6, R8, -R20, RZ ;  /* 0x800000140806722b */ /* 0x000fe400000000ff */
[----:B------:R-:W-:Y:S02]  /*ee80*/  DFMA R34, R58, R60, RZ ;  /* 0x0000003c3a22722b */ /* 0x000fe400000000ff */
[----:B------:R-:W-:-:S02]  /*ee90*/  DFMA R56, R36, R52, R56 ;  /* 0x000000342438722b */ /* 0x000fc40000000038 */
        /* <DEDUP_REMOVED lines=9> */
[----:B------:R-:W-:Y:S02]  /*ef30*/  DFMA R38, R50, R20, R58 ;  /* 0x000000143226722b */ /* 0x000fe4000000003a */
[----:B------:R-:W-:-:S04]  /*ef40*/  DFMA R34, R10, R40, R60 ;  /* 0x000000280a22722b */ /* 0x000fc8000000003c */
[----:B------:R-:W-:Y:S01]  /*ef50*/  DFMA R36, R50, R40, R8 ;  /* 0x000000283224722b */ /* 0x000fe20000000008 */
[----:B------:R-:W-:Y:S02]  /*ef60*/  IMAD.MOV.U32 R40, RZ, RZ, R6 ;  /* 0x000000ffff287224 */ /* 0x000fe400078e0006 */
[----:B------:R-:W-:-:S08]  /*ef70*/  IMAD.MOV.U32 R41, RZ, RZ, R7 ;  /* 0x000000ffff297224 */ /* 0x000fd000078e0007 */
.L_x_1063:
[----:B------:R-:W-:Y:S05]  /*ef80*/  BSYNC.RECONVERGENT B0 ;  /* 0x0000000000007941 */ /* 0x000fea0003800200 */
.L_x_1062:
[----:B------:R-:W1:Y:S01]  /*ef90*/  LDCU.U8 UR4, c[0x0][0x3b8] ;  /* 0x00007700ff0477ac */ /* 0x000e620008000000 */
[----:B------:R-:W-:-:S14]  /*efa0*/  DSETP.GEU.AND P0, PT, R12, R16, PT ;  /* 0x000000100c00722a */ /* 0x000fdc0003f0e000 */
[----:B------:R-:W-:Y:S01]  /*efb0*/  @!P0 IMAD.MOV.U32 R42, RZ, RZ, R46 ;  /* 0x000000ffff2a8224 */ /* 0x000fe200078e002e */
[----:B------:R-:W-:Y:S01]  /*efc0*/  @!P0 MOV R30, R14 ;  /* 0x0000000e001e8202 */ /* 0x000fe20000000f00 */
[----:B------:R-:W-:Y:S01]  /*efd0*/  @!P0 IMAD.MOV.U32 R43, RZ, RZ, R47 ;  /* 0x000000ffff2b8224 */ /* 0x000fe200078e002f */
[----:B-1----:R-:W-:Y:S01]  /*efe0*/  UPRMT UR4, UR4, 0x8880, URZ ;  /* 0x0000888004047896 */ /* 0x002fe200080000ff */
[----:B------:R-:W-:Y:S02]  /*eff0*/  @!P0 IMAD.MOV.U32 R44, RZ, RZ, R48 ;  /* 0x000000ffff2c8224 */ /* 0x000fe400078e0030 */
[----:B------:R-:W-:Y:S01]  /*f000*/  @!P0 IMAD.MOV.U32 R45, RZ, RZ, R49 ;  /* 0x000000ffff2d8224 */ /* 0x000fe200078e0031 */
[----:B------:R-:W-:Y:S01]  /*f010*/  UISETP.NE.AND UP0, UPT, UR4, URZ, UPT ;  /* 0x000000ff0400728c */ /* 0x000fe2000bf05270 */
[----:B------:R-:W-:Y:S02]  /*f020*/  @!P0 IMAD.MOV.U32 R32, RZ, RZ, R4 ;  /* 0x000000ffff208224 */ /* 0x000fe400078e0004 */
[----:B------:R-:W-:-:S02]  /*f030*/  @!P0 IMAD.MOV.U32 R33, RZ, RZ, R5 ;  /* 0x000000ffff218224 */ /* 0x000fc400078e0005 */
[----:B------:R-:W-:Y:S02]  /*f040*/  @!P0 IMAD.MOV.U32 R31, RZ, RZ, R15 ;  /* 0x000000ffff1f8224 */ /* 0x000fe400078e000f */
[----:B0-----:R-:W-:Y:S02]  /*f050*/  @!P0 IMAD.MOV.U32 R16, RZ, RZ, R12 ;  /* 0x000000ffff108224 */ /* 0x001fe400078e000c */
        /* <DEDUP_REMOVED lines=9> */
.L_x_1066:
[----:B------:R-:W1:Y:S01]  /*f0f0*/  LDCU UR4, c[0x0][0x3b4] ;  /* 0x00007680ff0477ac */ /* 0x000e620008000800 */
[----:B------:R-:W-:-:S05]  /*f100*/  VIADD R19, R19, 0x1 ;  /* 0x0000000113137836 */ /* 0x000fca0000000000 */
[----:B-1----:R-:W-:-:S13]  /*f110*/  ISETP.NE.AND P0, PT, R19, UR4, PT ;  /* 0x0000000413007c0c */ /* 0x002fda000bf05270 */
[----:B------:R-:W-:Y:S05]  /*f120*/  @P0 BRA `(.L_x_1067) ;  /* 0xffffff90007c0947 */ /* 0x000fea000383ffff */
.L_x_952:
[----:B------:R-:W-:Y:S05]  /*f130*/  BSYNC.RECONVERGENT B6 ;  /* 0x0000000000067941 */ /* 0x000fea0003800200 */
.L_x_949:
[----:B------:R-:W-:Y:S01]  /*f140*/  UMOV UR4, 0x54442d18 ;  /* 0x54442d1800047882 */ /* 0x000fe20000000000 */
[----:B------:R-:W-:Y:S01]  /*f150*/  UMOV UR5, 0x401921fb ;  /* 0x401921fb00057882 */ /* 0x000fe20000000000 */
[----:B------:R-:W-:Y:S01]  /*f160*/  BSSY.RECONVERGENT B2, `(.L_x_1068) ;  /* 0x000001f000027945 */ /* 0x000fe20003800200 */
        /* <DEDUP_REMOVED lines=9> */
[----:B0-----:R-:W-:Y:S01]  /*f200*/  DMUL R4, R8, UR4 ;  /* 0x0000000408047c28 */ /* 0x001fe20008000000 */
        /* <DEDUP_REMOVED lines=14> */
[----:B------:R-:W-:Y:S05]  /*f2f0*/  CALL.REL.NOINC `($_Z14optimizeKernelIN4util6AckleyILi2EEELi2ELj256EEvddPdPiS3_S3_iib$__internal_trig_reduction_slowpathd) ;  /* 0x0000001c00007944 */ /* 0x000fea0003c00000 */
[----:B------:R-:W-:Y:S02]  /*f300*/  IMAD.MOV.U32 R0, RZ, RZ, R6 ;  /* 0x000000ffff007224 */ /* 0x000fe400078e0006 */
[----:B------:R-:W-:Y:S02]  /*f310*/  IMAD.MOV.U32 R2, RZ, RZ, R8 ;  /* 0x000000ffff027224 */ /* 0x000fe400078e0008 */
[----:B------:R-:W-:-:S07]  /*f320*/  IMAD.MOV.U32 R3, RZ, RZ, R9 ;  /* 0x000000ffff037224 */ /* 0x000fce00078e0009 */
.L_x_1071:
[----:B------:R-:W-:Y:S05]  /*f330*/  BSYNC.RECONVERGENT B3 ;  /* 0x0000000000037941 */ /* 0x000fea0003800200 */
.L_x_1070:
[----:B------:R-:W-:-:S07]  /*f340*/  VIADD R0, R0, 0x1 ;  /* 0x0000000100007836 */ /* 0x000fce0000000000 */
.L_x_1069:
[----:B------:R-:W-:Y:S05]  /*f350*/  BSYNC.RECONVERGENT B2 ;  /* 0x0000000000027941 */ /* 0x000fea0003800200 */
.L_x_1068:
[----:B------:R-:W1:Y:S01]  /*f360*/  LDCU.64 UR4, c[0x4][0x1a0] ;  /* 0x01003400ff0477ac */ /* 0x000e620008000a00 */
[----:B0-----:R-:W-:-:S05]  /*f370*/  IMAD.SHL.U32 R4, R0, 0x40, RZ ;  /* 0x0000004000047824 */ /* 0x001fca00078e00ff */
        /* <DEDUP_REMOVED lines=8> */
[----:B------:R-:W-:Y:S01]  /*f400*/  UMOV UR4, 0x54442d18 ;  /* 0x54442d1800047882 */ /* 0x000fe20000000000 */
[----:B------:R-:W-:Y:S01]  /*f410*/  IMAD.MOV.U32 R21, RZ, RZ, 0x3da8ff83 ;  /* 0x3da8ff83ff157424 */ /* 0x000fe200078e00ff */
[----:B------:R-:W-:Y:S01]  /*f420*/  ISETP.NE.U32.AND P0, PT, R14, 0x1, PT ;  /* 0x000000010e00780c */ /* 0x000fe20003f05070 */
[----:B------:R-:W-:Y:S01]  /*f430*/  DMUL R14, R2, R2 ;  /* 0x00000002020e7228 */ /* 0x000fe20000000000 */
[----:B------:R-:W-:Y:S01]  /*f440*/  UMOV UR5, 0x401921fb ;  /* 0x401921fb00057882 */ /* 0x000fe20000000000 */
[----:B------:R-:W-:Y:S01]  /*f450*/  BSSY.RECONVERGENT B2, `(.L_x_1072) ;  /* 0x0000031000027945 */ /* 0x000fe20003800200 */
[----:B------:R-:W-:-:S02]  /*f460*/  FSEL R20, R20, -8.06006814911005101289e+34, !P0 ;  /* 0xf9785eba14147808 */ /* 0x000fc40004000000 */
[----:B------:R-:W-:-:S06]  /*f470*/  FSEL R21, -R21, 0.11223486810922622681, !P0 ;  /* 0x3de5db6515157808 */ /* 0x000fcc0004000100 */
[----:B--2---:R-:W-:-:S08]  /*f480*/  DFMA R16, R14, R20, R16 ;  /* 0x000000140e10722b */ /* 0x004fd00000000010 */
[----:B------:R-:W-:-:S08]  /*f490*/  DFMA R16, R14, R16, R18 ;  /* 0x000000100e10722b */ /* 0x000fd00000000012 */
[----:B---3--:R-:W-:Y:S02]  /*f4a0*/  DFMA R8, R14, R16, R8 ;  /* 0x000000100e08722b */ /* 0x008fe40000000008 */
[----:B------:R-:W-:-:S06]  /*f4b0*/  DMUL R16, R42, R42 ;  /* 0x0000002a2a107228 */ /* 0x000fcc0000000000 */
[----:B------:R-:W-:Y:S02]  /*f4c0*/  DFMA R8, R14, R8, R10 ;  /* 0x000000080e08722b */ /* 0x000fe4000000000a */
[----:B------:R-:W-:-:S06]  /*f4d0*/  DFMA R16, R44, R44, R16 ;  /* 0x0000002c2c10722b */ /* 0x000fcc0000000010 */
[----:B----4-:R-:W-:Y:S02]  /*f4e0*/  DFMA R4, R14, R8, R4 ;  /* 0x000000080e04722b */ /* 0x010fe40000000004 */
[----:B------:R-:W-:-:S06]  /*f4f0*/  DMUL R8, R42, UR4 ;  /* 0x000000042a087c28 */ /* 0x000fcc0008000000 */
[----:B------:R-:W-:Y:S02]  /*f500*/  DFMA R4, R14, R4, R6 ;  /* 0x000000040e04722b */ /* 0x000fe40000000006 */
[----:B------:R-:W-:-:S06]  /*f510*/  DSETP.NEU.AND P1, PT, |R8|, +INF , PT ;  /* 0x7ff000000800742a */ /* 0x000fcc0003f2d200 */
[----:B------:R-:W-:Y:S02]  /*f520*/  DFMA R2, R4, R2, R2 ;  /* 0x000000020402722b */ /* 0x000fe40000000002 */
[----:B------:R-:W-:-:S10]  /*f530*/  DFMA R4, R14, R4, 1 ;  /* 0x3ff000000e04742b */ /* 0x000fd40000000004 */
[----:B------:R-:W-:Y:S02]  /*f540*/  FSEL R2, R4, R2, !P0 ;  /* 0x0000000204027208 */ /* 0x000fe40004000000 */
[----:B------:R-:W-:Y:S02]  /*f550*/  FSEL R3, R5, R3, !P0 ;  /* 0x0000000305037208 */ /* 0x000fe40004000000 */
[----:B------:R-:W-:-:S04]  /*f560*/  LOP3.LUT P0, RZ, R0, 0x2, RZ, 0xc0, !PT ;  /* 0x0000000200ff7812 */ /* 0x000fc8000780c0ff */
[----:B------:R-:W-:-:S10]  /*f570*/  DADD R4, -RZ, -R2 ;  /* 0x00000000ff047229 */ /* 0x000fd40000000902 */
        /* <DEDUP_REMOVED lines=24> */
[----:B------:R-:W-:-:S07]  /*f700*/  IMAD.MOV.U32 R21, RZ, RZ, R9 ;  /* 0x000000ffff157224 */ /* 0x000fce00078e0009 */
.L_x_1075:
[----:B------:R-:W-:Y:S05]  /*f710*/  BSYNC.RECONVERGENT B3 ;  /* 0x0000000000037941 */ /* 0x000fea0003800200 */
.L_x_1074:
[----:B------:R-:W-:Y:S01]  /*f720*/  VIADD R0, R6, 0x1 ;  /* 0x0000000106007836 */ /* 0x000fe20000000000 */
[----:B------:R-:W-:Y:S06]  /*f730*/  BRA `(.L_x_1076) ;  /* 0x0000000000087947 */ /* 0x000fec0003800000 */
.L_x_1073:
[----:B------:R-:W-:Y:S01]  /*f740*/  DMUL R20, RZ, R8 ;  /* 0x00000008ff147228 */ /* 0x000fe20000000000 */
[----:B------:R-:W-:-:S10]  /*f750*/  IMAD.MOV.U32 R0, RZ, RZ, 0x1 ;  /* 0x00000001ff007424 */ /* 0x000fd400078e00ff */
.L_x_1076:
[----:B------:R-:W-:Y:S05]  /*f760*/  BSYNC.RECONVERGENT B2 ;  /* 0x0000000000027941 */ /* 0x000fea0003800200 */
.L_x_1072:
        /* <DEDUP_REMOVED lines=10> */
[----:B------:R-:W-:Y:S01]  /*f810*/  DMUL R16, R16, 0.5 ;  /* 0x3fe0000010107828 */ /* 0x000fe20000000000 */
[----:B------:R-:W-:Y:S01]  /*f820*/  IMAD.MOV.U32 R31, RZ, RZ, 0x3da8ff83 ;  /* 0x3da8ff83ff1f7424 */ /* 0x000fe200078e00ff */
[----:B------:R-:W-:Y:S01]  /*f830*/  ISETP.NE.U32.AND P0, PT, R28, 0x1, PT ;  /* 0x000000011c00780c */ /* 0x000fe20003f05070 */
[----:B------:R-:W-:Y:S01]  /*f840*/  DMUL R28, R20, R20 ;  /* 0x00000014141c7228 */ /* 0x000fe20000000000 */
[----:B------:R-:W-:Y:S02]  /*f850*/  BSSY.RECONVERGENT B0, `(.L_x_1077) ;  /* 0x000002c000007945 */ /* 0x000fe40003800200 */
[----:B------:R-:W-:Y:S01]  /*f860*/  FSEL R30, R30, -8.06006814911005101289e+34, !P0 ;  /* 0xf9785eba1e1e7808 */ /* 0x000fe20004000000 */
[----:B0-----:R-:W0:Y:S01]  /*f870*/  MUFU.RSQ64H R3, R17 ;  /* 0x0000001100037308 */ /* 0x001e220000001c00 */
[----:B------:R-:W-:-:S02]  /*f880*/  FSEL R31, -R31, 0.11223486810922622681, !P0 ;  /* 0x3de5db651f1f7808 */ /* 0x000fc40004000100 */
[----:B------:R-:W-:-:S04]  /*f890*/  VIADD R2, R17, 0xfcb00000 ;  /* 0xfcb0000011027836 */ /* 0x000fc80000000000 */
[----:B--2---:R-:W-:-:S08]  /*f8a0*/  DFMA R12, R28, R30, R12 ;  /* 0x0000001e1c0c722b */ /* 0x004fd0000000000c */
[----:B------:R-:W-:Y:S02]  /*f8b0*/  DFMA R12, R28, R12, R14 ;  /* 0x0000000c1c0c722b */ /* 0x000fe4000000000e */
[----:B------:R-:W-:-:S06]  /*f8c0*/  DADD R14, RZ, R18 ;  /* 0x00000000ff0e7229 */ /* 0x000fcc0000000012 */
[----:B---3--:R-:W-:-:S08]  /*f8d0*/  DFMA R4, R28, R12, R4 ;  /* 0x0000000c1c04722b */ /* 0x008fd00000000004 */
[----:B------:R-:W-:Y:S02]  /*f8e0*/  DFMA R4, R28, R4, R6 ;  /* 0x000000041c04722b */ /* 0x000fe40000000006 */
[----:B0-----:R-:W-:-:S06]  /*f8f0*/  DMUL R6, R2, R2 ;  /* 0x0000000202067228 */ /* 0x001fcc0000000000 */
[----:B----4-:R-:W-:Y:S02]  /*f900*/  DFMA R4, R28, R4, R8 ;  /* 0x000000041c04722b */ /* 0x010fe40000000008 */
[----:B------:R-:W-:Y:S01]  /*f910*/  DFMA R6, R16, -R6, 1 ;  /* 0x3ff000001006742b */ /* 0x000fe20000000806 */
[----:B------:R-:W-:Y:S01]  /*f920*/  MOV R8, 0x0 ;  /* 0x0000000000087802 */ /* 0x000fe20000000f00 */
[----:B------:R-:W-:-:S04]  /*f930*/  IMAD.MOV.U32 R9, RZ, RZ, 0x3fd80000 ;  /* 0x3fd80000ff097424 */ /* 0x000fc800078e00ff */
[----:B------:R-:W-:Y:S02]  /*f940*/  DFMA R4, R28, R4, R10 ;  /* 0x000000041c04722b */ /* 0x000fe4000000000a */
[----:B------:R-:W-:Y:S02]  /*f950*/  DFMA R8, R6, R8, 0.5 ;  /* 0x3fe000000608742b */ /* 0x000fe40000000008 */
[----:B------:R-:W-:-:S04]  /*f960*/  DMUL R6, R2, R6 ;  /* 0x0000000602067228 */ /* 0x000fc80000000000 */
[----:B------:R-:W-:Y:S02]  /*f970*/  DFMA R20, R4, R20, R20 ;  /* 0x000000140414722b */ /* 0x000fe40000000014 */
[----:B------:R-:W-:Y:S02]  /*f980*/  DFMA R4, R28, R4, 1 ;  /* 0x3ff000001c04742b */ /* 0x000fe40000000004 */
[----:B------:R-:W-:-:S08]  /*f990*/  DFMA R10, R8, R6, R2 ;  /* 0x00000006080a722b */ /* 0x000fd00000000002 */
[----:B------:R-:W-:Y:S02]  /*f9a0*/  FSEL R6, R4, R20, !P0 ;  /* 0x0000001404067208 */ /* 0x000fe40004000000 */
[----:B------:R-:W-:Y:S01]  /*f9b0*/  FSEL R7, R5, R21, !P0 ;  /* 0x0000001505077208 */ /* 0x000fe20004000000 */
[----:B------:R-:W-:Y:S01]  /*f9c0*/  DMUL R20, R16, R10 ;  /* 0x0000000a10147228 */ /* 0x000fe20000000000 */
[----:B------:R-:W-:Y:S01]  /*f9d0*/  LOP3.LUT P0, RZ, R0, 0x2, RZ, 0xc0, !PT ;  /* 0x0000000200ff7812 */ /* 0x000fe2000780c0ff */
[----:B------:R-:W-:Y:S02]  /*f9e0*/  VIADD R9, R11, 0xfff00000 ;  /* 0xfff000000b097836 */ /* 0x000fe40000000000 */
[----:B------:R-:W-:Y:S01]  /*f9f0*/  IMAD.MOV.U32 R8, RZ, RZ, R10 ;  /* 0x000000ffff087224 */ /* 0x000fe200078e000a */
[----:B------:R-:W-:-:S03]  /*fa00*/  DADD R4, RZ, -R6 ;  /* 0x00000000ff047229 */ /* 0x000fc60000000806 */
[----:B------:R-:W-:-:S07]  /*fa10*/  DFMA R12, R20, -R20, R16 ;  /* 0x80000014140c722b */ /* 0x000fce0000000010 */
[----:B------:R-:W-:Y:S02]  /*fa20*/  FSEL R4, R6, R4, !P0 ;  /* 0x0000000406047208 */ /* 0x000fe40004000000 */
[----:B------:R-:W-:Y:S01]  /*fa30*/  FSEL R5, R7, R5, !P0 ;  /* 0x0000000507057208 */ /* 0x000fe20004000000 */
[----:B------:R-:W-:Y:S01]  /*fa40*/  DFMA R6, R12, R8, R20 ;  /* 0x000000080c06722b */ /* 0x000fe20000000014 */
[----:B------:R-:W-:-:S04]  /*fa50*/  ISETP.GE.U32.AND P0, PT, R2, 0x7ca00000, PT ;  /* 0x7ca000000200780c */ /* 0x000fc80003f06070 */
        /* <DEDUP_REMOVED lines=9> */
[----:B------:R-:W-:-:S07]  /*faf0*/  IMAD.MOV.U32 R4, RZ, RZ, R2 ;  /* 0x000000ffff047224 */ /* 0x000fce00078e0002 */
[----:B------:R-:W-:Y:S05]  /*fb00*/  CALL.REL.NOINC `($__internal_18_$__cuda_sm20_dsqrt_rn_f64_mediumpath_v1) ;  /* 0x0000000c00f87944 */ /* 0x000fea0003c00000 */
.L_x_1078:
[----:B------:R-:W-:Y:S05]  /*fb10*/  BSYNC.RECONVERGENT B0 ;  /* 0x0000000000007941 */ /* 0x000fea0003800200 */
.L_x_1077:
[----:B------:R-:W-:Y:S01]  /*fb20*/  UMOV UR4, 0x9999999a ;  /* 0x9999999a00047882 */ /* 0x000fe20000000000 */
[----:B------:R-:W-:Y:S01]  /*fb30*/  UMOV UR5, 0x3fc99999 ;  /* 0x3fc9999900057882 */ /* 0x000fe20000000000 */
[----:B------:R-:W-:Y:S01]  /*fb40*/  DMUL R2, R14, 0.5 ;  /* 0x3fe000000e027828 */ /* 0x000fe20000000000 */
        /* <DEDUP_REMOVED lines=8> */
[-C--:B------:R-:W-:Y:S01]  /*fbd0*/  DFMA R8, R6, R4.reuse, 6.75539944105574400000e+15 ;  /* 0x433800000608742b */ /* 0x080fe20000000004 */
[----:B------:R-:W-:Y:S01]  /*fbe0*/  IMAD.MOV.U32 R20, RZ, RZ, 0x69ce2bdf ;  /* 0x69ce2bdfff147424 */ /* 0x000fe200078e00ff */
[----:B------:R-:W-:Y:S01]  /*fbf0*/  DFMA R4, R2, R4, 6.75539944105574400000e+15 ;  /* 0x433800000204742b */ /* 0x000fe20000000004 */
[----:B------:R-:W-:Y:S01]  /*fc00*/  IMAD.MOV.U32 R21, RZ, RZ, 0x3e5ade15 ;  /* 0x3e5ade15ff157424 */ /* 0x000fe200078e00ff */
[----:B------:R-:W-:Y:S01]  /*fc10*/  FSETP.GEU.AND P0, PT, |R7|, 4.1917929649353027344, PT ;  /* 0x4086232b0700780b */ /* 0x000fe20003f0e200 */
[----:B------:R-:W-:Y:S01]  /*fc20*/  IMAD.MOV.U32 R28, RZ, RZ, -0x35dec16 ;  /* 0xfca213eaff1c7424 */ /* 0x000fe200078e00ff */
[----:B------:R-:W-:Y:S01]  /*fc30*/  FSETP.GEU.AND P2, PT, |R3|, 4.1917929649353027344, PT ;  /* 0x4086232b0300780b */ /* 0x000fe20003f4e200 */
[----:B------:R-:W-:Y:S01]  /*fc40*/  IMAD.MOV.U32 R29, RZ, RZ, 0x3e928af3 ;  /* 0x3e928af3ff1d7424 */ /* 0x000fe200078e00ff */
[----:B------:R-:W-:-:S02]  /*fc50*/  DADD R10, R8, -6.75539944105574400000e+15 ;  /* 0xc3380000080a7429 */ /* 0x000fc40000000000 */
[----:B------:R-:W-:-:S06]  /*fc60*/  DADD R14, R4, -6.75539944105574400000e+15 ;  /* 0xc3380000040e7429 */ /* 0x000fcc0000000000 */
[-C--:B------:R-:W-:Y:S02]  /*fc70*/  DFMA R12, R10, -R16.reuse, R6 ;  /* 0x800000100a0c722b */ /* 0x080fe40000000006 */
[----:B------:R-:W-:-:S06]  /*fc80*/  DFMA R16, R14, -R16, R2 ;  /* 0x800000100e10722b */ /* 0x000fcc0000000002 */
[-C--:B------:R-:W-:Y:S02]  /*fc90*/  DFMA R10, R10, -R18.reuse, R12 ;  /* 0x800000120a0a722b */ /* 0x080fe4000000000c */
[----:B------:R-:W-:Y:S01]  /*fca0*/  DFMA R12, R14, -R18, R16 ;  /* 0x800000120e0c722b */ /* 0x000fe20000000010 */
[----:B------:R-:W-:Y:S02]  /*fcb0*/  IMAD.MOV.U32 R18, RZ, RZ, 0x62401315 ;  /* 0x62401315ff127424 */ /* 0x000fe400078e00ff */
[----:B------:R-:W-:-:S03]  /*fcc0*/  IMAD.MOV.U32 R19, RZ, RZ, 0x3ec71dee ;  /* 0x3ec71deeff137424 */ /* 0x000fc600078e00ff */
[-CC-:B------:R-:W-:Y:S02]  /*fcd0*/  DFMA R14, R10, R20.reuse, R28.reuse ;  /* 0x000000140a0e722b */ /* 0x180fe4000000001c */
[----:B------:R-:W-:Y:S01]  /*fce0*/  DFMA R16, R12, R20, R28 ;  /* 0x000000140c10722b */ /* 0x000fe2000000001c */
[----:B------:R-:W-:Y:S02]  /*fcf0*/  IMAD.MOV.U32 R20, RZ, RZ, 0x7c89eb71 ;  /* 0x7c89eb71ff147424 */ /* 0x000fe400078e00ff */
[----:B------:R-:W-:-:S03]  /*fd00*/  IMAD.MOV.U32 R21, RZ, RZ, 0x3efa0199 ;  /* 0x3efa0199ff157424 */ /* 0x000fc600078e00ff */
[--C-:B------:R-:W-:Y:S02]  /*fd10*/  DFMA R14, R10, R14, R18.reuse ;  /* 0x0000000e0a0e722b */ /* 0x100fe40000000012 */
[----:B------:R-:W-:Y:S01]  /*fd20*/  DFMA R16, R12, R16, R18 ;  /* 0x000000100c10722b */ /* 0x000fe20000000012 */
[----:B------:R-:W-:Y:S01]  /*fd30*/  IMAD.MOV.U32 R18, RZ, RZ, 0x14761f65 ;  /* 0x14761f65ff127424 */ /* 0x000fe200078e00ff */
[----:B------:R-:W-:-:S04]  /*fd40*/  MOV R19, 0x3f2a01a0 ;  /* 0x3f2a01a000137802 */ /* 0x000fc80000000f00 */
[--C-:B------:R-:W-:Y:S02]  /*fd50*/  DFMA R14, R10, R14, R20.reuse ;  /* 0x0000000e0a0e722b */ /* 0x100fe40000000014 */
[----:B------:R-:W-:Y:S01]  /*fd60*/  DFMA R16, R12, R16, R20 ;  /* 0x000000100c10722b */ /* 0x000fe20000000014 */
[----:B------:R-:W-:Y:S02]  /*fd70*/  IMAD.MOV.U32 R20, RZ, RZ, 0x1852b7af ;  /* 0x1852b7afff147424 */ /* 0x000fe400078e00ff */
[----:B------:R-:W-:-:S03]  /*fd80*/  IMAD.MOV.U32 R21, RZ, RZ, 0x3f56c16c ;  /* 0x3f56c16cff157424 */ /* 0x000fc600078e00ff */
        /* <DEDUP_REMOVED lines=18> */
[----:B------:R-:W0:Y:S05]  /*feb0*/  LDC.64 R18, c[0x0][0x398] ;  /* 0x0000e600ff127b82 */ /* 0x000e2a0000000a00 */
[--C-:B------:R-:W-:Y:S02]  /*fec0*/  DFMA R14, R10, R14, R20.reuse ;  /* 0x0000000e0a0e722b */ /* 0x100fe40000000014 */
[----:B------:R-:W-:Y:S01]  /*fed0*/  DFMA R16, R12, R16, R20 ;  /* 0x000000100c10722b */ /* 0x000fe20000000014 */
[----:B------:R-:W1:Y:S05]  /*fee0*/  LDC.64 R20, c[0x0][0x3a0] ;  /* 0x0000e800ff147b82 */ /* 0x000e6a0000000a00 */
[----:B------:R-:W-:-:S02]  /*fef0*/  DFMA R14, R10, R14, 1 ;  /* 0x3ff000000a0e742b */ /* 0x000fc4000000000e */
[----:B------:R-:W-:-:S06]  /*ff00*/  DFMA R16, R12, R16, 1 ;  /* 0x3ff000000c10742b */ /* 0x000fcc0000000010 */
[----:B------:R-:W-:Y:S02]  /*ff10*/  DFMA R14, R10, R14, 1 ;  /* 0x3ff000000a0e742b */ /* 0x000fe4000000000e */
[----:B------:R-:W-:-:S08]  /*ff20*/  DFMA R16, R12, R16, 1 ;  /* 0x3ff000000c10742b */ /* 0x000fd00000000010 */
[----:B------:R-:W-:Y:S01]  /*ff30*/  IMAD R11, R8, 0x100000, R15 ;  /* 0x00100000080b7824 */ /* 0x000fe200078e020f */
[----:B------:R-:W-:Y:S01]  /*ff40*/  MOV R10, R14 ;  /* 0x0000000e000a7202 */ /* 0x000fe20000000f00 */
[----:B------:R-:W-:Y:S01]  /*ff50*/  IMAD R13, R4, 0x100000, R17 ;  /* 0x00100000040d7824 */ /* 0x000fe200078e0211 */
        /* <DEDUP_REMOVED lines=14> */
.L_x_1080:
[----:B------:R-:W-:Y:S05]  /*10040*/  BSYNC.RECONVERGENT B0 ;  /* 0x0000000000007941 */ /* 0x000fea0003800200 */
.L_x_1079:
[----:B------:R-:W-:Y:S01]  /*10050*/  BSSY.RECONVERGENT B0, `(.L_x_1081) ;  /* 0x0000011000007945 */ /* 0x000fe20003800200 */
        /* <DEDUP_REMOVED lines=16> */
.L_x_1082:
[----:B------:R-:W-:Y:S05]  /*10160*/  BSYNC.RECONVERGENT B0 ;  /* 0x0000000000007941 */ /* 0x000fea0003800200 */
.L_x_1081:
[----:B------:R-:W-:Y:S01]  /*10170*/  DFMA R6, R10, -20, -R6 ;  /* 0xc03400000a06782b */ /* 0x000fe20000000806 */
[----:B0-----:R-:W-:-:S04]  /*10180*/  IMAD.WIDE R2, R22, 0x4, R18 ;  /* 0x0000000416027825 */ /* 0x001fc800078e0212 */
[----:B-1----:R-:W-:-:S03]  /*10190*/  IMAD.WIDE R4, R23, 0x8, R20 ;  /* 0x0000000817047825 */ /* 0x002fc600078e0214 */
[----:B------:R-:W-:-:S08]  /*101a0*/  DADD R6, R6, 20 ;  /* 0x4034000006067429 */ /* 0x000fd00000000000 */
[----:B------:R-:W-:-:S07]  /*101b0*/  DADD R6, R24, R6 ;  /* 0x0000000018067229 */ /* 0x000fce0000000006 */
[----:B------:R-:W-:Y:S04]  /*101c0*/  STG.E.64 desc[UR36][R26.64], R6 ;  /* 0x000000061a007986 */ /* 0x000fe8000c101b24 */
[----:B------:R-:W-:Y:S04]  /*101d0*/  STG.E desc[UR36][R2.64], R22 ;  /* 0x0000001602007986 */ /* 0x000fe8000c101924 */
[----:B------:R-:W-:Y:S04]  /*101e0*/  STG.E.64 desc[UR36][R4.64], R44 ;  /* 0x0000002c04007986 */ /* 0x000fe8000c101b24 */
[----:B------:R-:W-:Y:S01]  /*101f0*/  STG.E.64 desc[UR36][R4.64+0x8], R42 ;  /* 0x0000082a04007986 */ /* 0x000fe2000c101b24 */
[----:B------:R-:W-:Y:S05]  /*10200*/  EXIT ;  /* 0x000000000000794d */ /* 0x000fea0003800000 */
        .weak           $__internal_16_$__cuda_sm20_dblrcp_rn_slowpath_v3
        .type           $__internal_16_$__cuda_sm20_dblrcp_rn_slowpath_v3,@function
        .size           $__internal_16_$__cuda_sm20_dblrcp_rn_slowpath_v3,($__internal_17_$__cuda_sm20_div_rn_f64_full - $__internal_16_$__cuda_sm20_dblrcp_rn_slowpath_v3)
$__internal_16_$__cuda_sm20_dblrcp_rn_slowpath_v3:
[----:B------:R-:W-:Y:S01]  /*10210*/  IMAD.MOV.U32 R10, RZ, RZ, R54 ;  /* 0x000000ffff0a7224 */ /* 0x000fe200078e0036 */
[----:B------:R-:W-:Y:S01]  /*10220*/  BSSY.RECONVERGENT B2, `(.L_x_1083) ;  /* 0x0000025000027945 */ /* 0x000fe20003800200 */
[----:B------:R-:W-:-:S06]  /*10230*/  IMAD.MOV.U32 R11, RZ, RZ, R55 ;  /* 0x000000ffff0b7224 */ /* 0x000fcc00078e0037 */
[----:B------:R-:W-:-:S14]  /*10240*/  DSETP.GTU.AND P0, PT, |R10|, +INF , PT ;  /* 0x7ff000000a00742a */ /* 0x000fdc0003f0c200 */
[----:B------:R-:W-:Y:S05]  /*10250*/  @P0 BRA `(.L_x_1084) ;  /* 0x00000000007c0947 */ /* 0x000fea0003800000 */
[----:B------:R-:W-:-:S04]  /*10260*/  LOP3.LUT R54, R55, 0x7fffffff, RZ, 0xc0, !PT ;  /* 0x7fffffff37367812 */ /* 0x000fc800078ec0ff */
[----:B------:R-:W-:-:S04]  /*10270*/  IADD3 R3, PT, PT, R54, -0x1, RZ ;  /* 0xffffffff36037810 */ /* 0x000fc80007ffe0ff */
        /* <DEDUP_REMOVED lines=19> */
.L_x_1086:
        /* <DEDUP_REMOVED lines=10> */
.L_x_1084:
[----:B------:R-:W-:Y:S01]  /*10450*/  LOP3.LUT R21, R11, 0x80000, RZ, 0xfc, !PT ;  /* 0x000800000b157812 */ /* 0x000fe200078efcff */
[----:B------:R-:W-:-:S07]  /*10460*/  IMAD.MOV.U32 R20, RZ, RZ, R10 ;  /* 0x000000ffff147224 */ /* 0x000fce00078e000a */
.L_x_1085:
[----:B------:R-:W-:Y:S05]  /*10470*/  BSYNC.RECONVERGENT B2 ;  /* 0x0000000000027941 */ /* 0x000fea0003800200 */
.L_x_1083:
[----:B------:R-:W-:Y:S02]  /*10480*/  IMAD.MOV.U32 R10, RZ, RZ, R0 ;  /* 0x000000ffff0a7224 */ /* 0x000fe400078e0000 */
[----:B------:R-:W-:Y:S02]  /*10490*/  IMAD.MOV.U32 R11, RZ, RZ, 0x0 ;  /* 0x00000000ff0b7424 */ /* 0x000fe400078e00ff */
[----:B------:R-:W-:Y:S02]  /*104a0*/  IMAD.MOV.U32 R58, RZ, RZ, R20 ;  /* 0x000000ffff3a7224 */ /* 0x000fe400078e0014 */
[----:B------:R-:W-:Y:S01]  /*104b0*/  IMAD.MOV.U32 R59, RZ, RZ, R21 ;  /* 0x000000ffff3b7224 */ /* 0x000fe200078e0015 */
[----:B------:R-:W-:Y:S06]  /*104c0*/  RET.REL.NODEC R10 `(_Z14optimizeKernelIN4util6AckleyILi2EEELi2ELj256EEvddPdPiS3_S3_iib) ;  /* 0xfffffef80acc7950 */ /* 0x000fec0003c3ffff */
        .weak           $__internal_17_$__cuda_sm20_div_rn_f64_full
        .type           $__internal_17_$__cuda_sm20_div_rn_f64_full,@function
        .size           $__internal_17_$__cuda_sm20_div_rn_f64_full,($__internal_18_$__cuda_sm20_dsqrt_rn_f64_mediumpath_v1 - $__internal_17_$__cuda_sm20_div_rn_f64_full)
$__internal_17_$__cuda_sm20_div_rn_f64_full:
[C---:B------:R-:W-:Y:S01]  /*104d0*/  FSETP.GEU.AND P0, PT, |R61|.reuse, 1.469367938527859385e-39, PT ;  /* 0x001000003d00780b */ /* 0x040fe20003f0e200 */
[----:B------:R-:W-:Y:S01]  /*104e0*/  IMAD.MOV.U32 R70, RZ, RZ, 0x1 ;  /* 0x00000001ff467424 */ /* 0x000fe200078e00ff */
[----:B------:R-:W-:Y:S01]  /*104f0*/  LOP3.LUT R58, R61, 0x800fffff, RZ, 0xc0, !PT ;  /* 0x800fffff3d3a7812 */ /* 0x000fe200078ec0ff */
[----:B------:R-:W-:Y:S01]  /*10500*/  IMAD.MOV.U32 R66, RZ, RZ, 0x1ca00000 ;  /* 0x1ca00000ff427424 */ /* 0x000fe200078e00ff */
[C---:B------:R-:W-:Y:S01]  /*10510*/  FSETP.GEU.AND P5, PT, |R63|.reuse, 1.469367938527859385e-39, PT ;  /* 0x001000003f00780b */ /* 0x040fe20003fae200 */
[----:B------:R-:W-:Y:S01]  /*10520*/  BSSY.RECONVERGENT B1, `(.L_x_1087) ;  /* 0x0000057000017945 */ /* 0x000fe20003800200 */
[----:B------:R-:W-:Y:S01]  /*10530*/  LOP3.LUT R59, R58, 0x3ff00000, RZ, 0xfc, !PT ;  /* 0x3ff000003a3b7812 */ /* 0x000fe200078efcff */
[----:B------:R-:W-:Y:S01]  /*10540*/  IMAD.MOV.U32 R58, RZ, RZ, R60 ;  /* 0x000000ffff3a7224 */ /* 0x000fe200078e003c */
[----:B------:R-:W-:Y:S02]  /*10550*/  LOP3.LUT R53, R63, 0x7ff00000, RZ, 0xc0, !PT ;  /* 0x7ff000003f357812 */ /* 0x000fe400078ec0ff */
[----:B------:R-:W-:-:S03]  /*10560*/  LOP3.LUT R68, R61, 0x7ff00000, RZ, 0xc0, !PT ;  /* 0x7ff000003d447812 */ /* 0x000fc600078ec0ff */
[----:B------:R-:W-:-:S04]  /*10570*/  @!P0 DMUL R58, R60, 8.98846567431157953865e+307 ;  /* 0x7fe000003c3a8828 */ /* 0x000fc80000000000 */
[----:B------:R-:W-:Y:S02]  /*10580*/  @!P5 LOP3.LUT R64, R61, 0x7ff00000, RZ, 0xc0, !PT ;  /* 0x7ff000003d40d812 */ /* 0x000fe400078ec0ff */
[----:B------:R-:W0:Y:S02]  /*10590*/  MUFU.RCP64H R71, R59 ;  /* 0x0000003b00477308 */ /* 0x000e240000001800 */
[----:B------:R-:W-:Y:S01]  /*105a0*/  @!P5 ISETP.GE.U32.AND P6, PT, R53, R64, PT ;  /* 0x000000403500d20c */ /* 0x000fe20003fc6070 */
[----:B------:R-:W-:-:S03]  /*105b0*/  @!P5 IMAD.MOV.U32 R64, RZ, RZ, RZ ;  /* 0x000000ffff40d224 */ /* 0x000fc600078e00ff */
[C---:B------:R-:W-:Y:S02]  /*105c0*/  @!P5 SEL R67, R66.reuse, 0x63400000, !P6 ;  /* 0x634000004243d807 */ /* 0x040fe40007000000 */
[----:B------:R-:W-:Y:S02]  /*105d0*/  ISETP.GE.U32.AND P6, PT, R53, R68, PT ;  /* 0x000000443500720c */ /* 0x000fe40003fc6070 */
[----:B------:R-:W-:Y:S02]  /*105e0*/  @!P5 LOP3.LUT R67, R67, 0x80000000, R63, 0xf8, !PT ;  /* 0x800000004343d812 */ /* 0x000fe400078ef83f */
[----:B------:R-:W-:Y:S02]  /*105f0*/  SEL R65, R66, 0x63400000, !P6 ;  /* 0x6340000042417807 */ /* 0x000fe40007000000 */
[----:B------:R-:W-:Y:S01]  /*10600*/  @!P0 LOP3.LUT R68, R59, 0x7ff00000, RZ, 0xc0, !PT ;  /* 0x7ff000003b448812 */ /* 0x000fe200078ec0ff */
[----:B0-----:R-:W-:-:S08]  /*10610*/  DFMA R72, R70, -R58, 1 ;  /* 0x3ff000004648742b */ /* 0x001fd0000000083a */
[----:B------:R-:W-:-:S08]  /*10620*/  DFMA R72, R72, R72, R72 ;  /* 0x000000484848722b */ /* 0x000fd00000000048 */
[----:B------:R-:W-:Y:S01]  /*10630*/  DFMA R72, R70, R72, R70 ;  /* 0x000000484648722b */ /* 0x000fe20000000046 */
[----:B------:R-:W-:Y:S02]  /*10640*/  LOP3.LUT R71, R65, 0x800fffff, R63, 0xf8, !PT ;  /* 0x800fffff41477812 */ /* 0x000fe400078ef83f */
[----:B------:R-:W-:Y:S01]  /*10650*/  @!P5 LOP3.LUT R65, R67, 0x100000, RZ, 0xfc, !PT ;  /* 0x001000004341d812 */ /* 0x000fe200078efcff */
[----:B------:R-:W-:Y:S01]  /*10660*/  IMAD.MOV.U32 R67, RZ, RZ, R53 ;  /* 0x000000ffff437224 */ /* 0x000fe200078e0035 */
[----:B------:R-:W-:-:S03]  /*10670*/  MOV R70, R62 ;  /* 0x0000003e00467202 */ /* 0x000fc60000000f00 */
[----:B------:R-:W-:-:S03]  /*10680*/  DFMA R74, R72, -R58, 1 ;  /* 0x3ff00000484a742b */ /* 0x000fc6000000083a */
[----:B------:R-:W-:-:S05]  /*10690*/  @!P5 DFMA R70, R70, 2, -R64 ;  /* 0x400000004646d82b */ /* 0x000fca0000000840 */
[----:B------:R-:W-:-:S05]  /*106a0*/  DFMA R74, R72, R74, R72 ;  /* 0x0000004a484a722b */ /* 0x000fca0000000048 */
[----:B------:R-:W-:-:S03]  /*106b0*/  @!P5 LOP3.LUT R67, R71, 0x7ff00000, RZ, 0xc0, !PT ;  /* 0x7ff000004743d812 */ /* 0x000fc600078ec0ff */
[----:B------:R-:W-:Y:S02]  /*106c0*/  DMUL R72, R74, R70 ;  /* 0x000000464a487228 */ /* 0x000fe40000000000 */
[----:B------:R-:W-:-:S05]  /*106d0*/  VIADD R69, R67, 0xffffffff ;  /* 0xffffffff43457836 */ /* 0x000fca0000000000 */
[----:B------:R-:W-:Y:S01]  /*106e0*/  ISETP.GT.U32.AND P0, PT, R69, 0x7feffffe, PT ;  /* 0x7feffffe4500780c */ /* 0x000fe20003f04070 */
[----:B------:R-:W-:Y:S01]  /*106f0*/  VIADD R69, R68, 0xffffffff ;  /* 0xffffffff44457836 */ /* 0x000fe20000000000 */
[----:B------:R-:W-:-:S04]  /*10700*/  DFMA R64, R72, -R58, R70 ;  /* 0x8000003a4840722b */ /* 0x000fc80000000046 */
[----:B------:R-:W-:-:S04]  /*10710*/  ISETP.GT.U32.OR P0, PT, R69, 0x7feffffe, P0 ;  /* 0x7feffffe4500780c */ /* 0x000fc80000704470 */
[----:B------:R-:W-:-:S09]  /*10720*/  DFMA R64, R74, R64, R72 ;  /* 0x000000404a40722b */ /* 0x000fd20000000048 */
[----:B------:R-:W-:Y:S05]  /*10730*/  @P0 BRA `(.L_x_1088) ;  /* 0x0000000000740947 */ /* 0x000fea0003800000 */
        /* <DEDUP_REMOVED lines=18> */
[----:B------:R-:W-:Y:S01]  /*10860*/  DMUL.RP R58, R64, R58 ;  /* 0x0000003a403a7228 */ /* 0x000fe20000008000 */
[----:B------:R-:W-:Y:S01]  /*10870*/  IMAD.MOV.U32 R66, RZ, RZ, RZ ;  /* 0x000000ffff427224 */ /* 0x000fe200078e00ff */
[----:B------:R-:W-:-:S05]  /*10880*/  IADD3 R63, PT, PT, -R63, -0x43300000, RZ ;  /* 0xbcd000003f3f7810 */ /* 0x000fca0007ffe1ff */
[----:B------:R-:W-:-:S03]  /*10890*/  DFMA R66, R72, -R66, R64 ;  /* 0x800000424842722b */ /* 0x000fc60000000040 */
[----:B------:R-:W-:-:S07]  /*108a0*/  LOP3.LUT R60, R59, R60, RZ, 0x3c, !PT ;  /* 0x0000003c3b3c7212 */ /* 0x000fce00078e3cff */
[----:B------:R-:W-:-:S04]  /*108b0*/  FSETP.NEU.AND P0, PT, |R67|, R63, PT ;  /* 0x0000003f4300720b */ /* 0x000fc80003f0d200 */
[----:B------:R-:W-:Y:S02]  /*108c0*/  FSEL R58, R58, R72, !P0 ;  /* 0x000000483a3a7208 */ /* 0x000fe40004000000 */
[----:B------:R-:W-:-:S03]  /*108d0*/  FSEL R59, R60, R73, !P0 ;  /* 0x000000493c3b7208 */ /* 0x000fc60004000000 */
[----:B------:R-:W-:Y:S02]  /*108e0*/  IMAD.MOV.U32 R72, RZ, RZ, R58 ;  /* 0x000000ffff487224 */ /* 0x000fe400078e003a */
[----:B------:R-:W-:Y:S01]  /*108f0*/  IMAD.MOV.U32 R73, RZ, RZ, R59 ;  /* 0x000000ffff497224 */ /* 0x000fe200078e003b */
[----:B------:R-:W-:Y:S06]  /*10900*/  BRA `(.L_x_1089) ;  /* 0x0000000000607947 */ /* 0x000fec0003800000 */
.L_x_1088:
[----:B------:R-:W-:-:S14]  /*10910*/  DSETP.NAN.AND P0, PT, R62, R62, PT ;  /* 0x0000003e3e00722a */ /* 0x000fdc0003f08000 */
[----:B------:R-:W-:Y:S05]  /*10920*/  @P0 BRA `(.L_x_1090) ;  /* 0x00000000004c0947 */ /* 0x000fea0003800000 */
[----:B------:R-:W-:-:S14]  /*10930*/  DSETP.NAN.AND P0, PT, R60, R60, PT ;  /* 0x0000003c3c00722a */ /* 0x000fdc0003f08000 */
[----:B------:R-:W-:Y:S05]  /*10940*/  @P0 BRA `(.L_x_1091) ;  /* 0x0000000000340947 */ /* 0x000fea0003800000 */
[----:B------:R-:W-:Y:S01]  /*10950*/  ISETP.NE.AND P0, PT, R67, R68, PT ;  /* 0x000000444300720c */ /* 0x000fe20003f05270 */
[----:B------:R-:W-:Y:S01]  /*10960*/  IMAD.MOV.U32 R73, RZ, RZ, -0x80000 ;  /* 0xfff80000ff497424 */ /* 0x000fe200078e00ff */
[----:B------:R-:W-:-:S11]  /*10970*/  MOV R72, 0x0 ;  /* 0x0000000000487802 */ /* 0x000fd60000000f00 */
[----:B------:R-:W-:Y:S05]  /*10980*/  @!P0 BRA `(.L_x_1089) ;  /* 0x0000000000408947 */ /* 0x000fea0003800000 */
[----:B------:R-:W-:Y:S02]  /*10990*/  ISETP.NE.AND P0, PT, R67, 0x7ff00000, PT ;  /* 0x7ff000004300780c */ /* 0x000fe40003f05270 */
[----:B------:R-:W-:Y:S02]  /*109a0*/  LOP3.LUT R61, R63, 0x80000000, R61, 0x48, !PT ;  /* 0x800000003f3d7812 */ /* 0x000fe400078e483d */
[----:B------:R-:W-:-:S13]  /*109b0*/  ISETP.EQ.OR P0, PT, R68, RZ, !P0 ;  /* 0x000000ff4400720c */ /* 0x000fda0004702670 */
[----:B------:R-:W-:Y:S01]  /*109c0*/  @P0 LOP3.LUT R53, R61, 0x7ff00000, RZ, 0xfc, !PT ;  /* 0x7ff000003d350812 */ /* 0x000fe200078efcff */
[----:B------:R-:W-:Y:S02]  /*109d0*/  @!P0 IMAD.MOV.U32 R72, RZ, RZ, RZ ;  /* 0x000000ffff488224 */ /* 0x000fe400078e00ff */
[----:B------:R-:W-:Y:S02]  /*109e0*/  @!P0 IMAD.MOV.U32 R73, RZ, RZ, R61 ;  /* 0x000000ffff498224 */ /* 0x000fe400078e003d */
[----:B------:R-:W-:Y:S02]  /*109f0*/  @P0 IMAD.MOV.U32 R72, RZ, RZ, RZ ;  /* 0x000000ffff480224 */ /* 0x000fe400078e00ff */
[----:B------:R-:W-:Y:S01]  /*10a00*/  @P0 IMAD.MOV.U32 R73, RZ, RZ, R53 ;  /* 0x000000ffff490224 */ /* 0x000fe200078e0035 */
[----:B------:R-:W-:Y:S06]  /*10a10*/  BRA `(.L_x_1089) ;  /* 0x00000000001c7947 */ /* 0x000fec0003800000 */
.L_x_1091:
[----:B------:R-:W-:Y:S01]  /*10a20*/  LOP3.LUT R53, R61, 0x80000, RZ, 0xfc, !PT ;  /* 0x000800003d357812 */ /* 0x000fe200078efcff */
[----:B------:R-:W-:-:S04]  /*10a30*/  IMAD.MOV.U32 R72, RZ, RZ, R60 ;  /* 0x000000ffff487224 */ /* 0x000fc800078e003c */
[----:B------:R-:W-:Y:S01]  /*10a40*/  IMAD.MOV.U32 R73, RZ, RZ, R53 ;  /* 0x000000ffff497224 */ /* 0x000fe200078e0035 */
[----:B------:R-:W-:Y:S06]  /*10a50*/  BRA `(.L_x_1089) ;  /* 0x00000000000c7947 */ /* 0x000fec0003800000 */
.L_x_1090:
[----:B------:R-:W-:Y:S01]  /*10a60*/  LOP3.LUT R53, R63, 0x80000, RZ, 0xfc, !PT ;  /* 0x000800003f357812 */ /* 0x000fe200078efcff */
[----:B------:R-:W-:-:S04]  /*10a70*/  IMAD.MOV.U32 R72, RZ, RZ, R62 ;  /* 0x000000ffff487224 */ /* 0x000fc800078e003e */
[----:B------:R-:W-:-:S07]  /*10a80*/  IMAD.MOV.U32 R73, RZ, RZ, R53 ;  /* 0x000000ffff497224 */ /* 0x000fce00078e0035 */
.L_x_1089:
[----:B------:R-:W-:Y:S05]  /*10a90*/  BSYNC.RECONVERGENT B1 ;  /* 0x0000000000017941 */ /* 0x000fea0003800200 */
.L_x_1087:
[----:B------:R-:W-:Y:S01]  /*10aa0*/  IMAD.MOV.U32 R60, RZ, RZ, R0 ;  /* 0x000000ffff3c7224 */ /* 0x000fe200078e0000 */
[----:B------:R-:W-:Y:S01]  /*10ab0*/  MOV R61, 0x0 ;  /* 0x00000000003d7802 */ /* 0x000fe20000000f00 */
[----:B------:R-:W-:Y:S02]  /*10ac0*/  IMAD.MOV.U32 R58, RZ, RZ, R72 ;  /* 0x000000ffff3a7224 */ /* 0x000fe400078e0048 */
[----:B------:R-:W-:Y:S01]  /*10ad0*/  IMAD.MOV.U32 R59, RZ, RZ, R73 ;  /* 0x000000ffff3b7224 */ /* 0x000fe200078e0049 */
[----:B------:R-:W-:Y:S06]  /*10ae0*/  RET.REL.NODEC R60 `(_Z14optimizeKernelIN4util6AckleyILi2EEELi2ELj256EEvddPdPiS3_S3_iib) ;  /* 0xfffffef43c447950 */ /* 0x000fec0003c3ffff */
        .weak           $__internal_18_$__cuda_sm20_dsqrt_rn_f64_mediumpath_v1
        .type           $__internal_18_$__cuda_sm20_dsqrt_rn_f64_mediumpath_v1,@function
        .size           $__internal_18_$__cuda_sm20_dsqrt_rn_f64_mediumpath_v1,($__internal_19_$__cuda_sm20_sqrt_rn_f32_slowpath - $__internal_18_$__cuda_sm20_dsqrt_rn_f64_mediumpath_v1)
$__internal_18_$__cuda_sm20_dsqrt_rn_f64_mediumpath_v1:
[----:B------:R-:W-:Y:S01]  /*10af0*/  ISETP.GE.U32.AND P0, PT, R4, -0x3400000, PT ;  /* 0xfcc000000400780c */ /* 0x000fe20003f06070 */
[----:B------:R-:W-:Y:S01]  /*10b00*/  BSSY.RECONVERGENT B1, `(.L_x_1092) ;  /* 0x0000026000017945 */ /* 0x000fe20003800200 */
[----:B------:R-:W-:Y:S02]  /*10b10*/  IMAD.MOV.U32 R4, RZ, RZ, R6 ;  /* 0x000000ffff047224 */ /* 0x000fe400078e0006 */
[----:B------:R-:W-:Y:S02]  /*10b20*/  IMAD.MOV.U32 R6, RZ, RZ, R12 ;  /* 0x000000ffff067224 */ /* 0x000fe400078e000c */
[----:B------:R-:W-:-:S07]  /*10b30*/  IMAD.MOV.U32 R11, RZ, RZ, R3 ;  /* 0x000000ffff0b7224 */ /* 0x000fce00078e0003 */
        /* <DEDUP_REMOVED lines=9> */
.L_x_1093:
        /* <DEDUP_REMOVED lines=24> */
.L_x_1095:
[----:B------:R-:W-:-:S11]  /*10d50*/  DADD R6, R4, R4 ;  /* 0x0000000004067229 */ /* 0x000fd60000000004 */
.L_x_1094:
[----:B------:R-:W-:Y:S05]  /*10d60*/  BSYNC.RECONVERGENT B1 ;  /* 0x0000000000017941 */ /* 0x000fea0003800200 */
.L_x_1092:
[----:B------:R-:W-:Y:S01]  /*10d70*/  IMAD.MOV.U32 R4, RZ, RZ, R0 ;  /* 0x000000ffff047224 */ /* 0x000fe200078e0000 */
[----:B------:R-:W-:-:S04]  /*10d80*/  MOV R5, 0x0 ;  /* 0x0000000000057802 */ /* 0x000fc80000000f00 */
[----:B------:R-:W-:Y:S05]  /*10d90*/  RET.REL.NODEC R4 `(_Z14optimizeKernelIN4util6AckleyILi2EEELi2ELj256EEvddPdPiS3_S3_iib) ;  /* 0xfffffef004987950 */ /* 0x000fea0003c3ffff */
        .weak           $__internal_19_$__cuda_sm20_sqrt_rn_f32_slowpath
        .type           $__internal_19_$__cuda_sm20_sqrt_rn_f32_slowpath,@function
        .size           $__internal_19_$__cuda_sm20_sqrt_rn_f32_slowpath,($_Z14optimizeKernelIN4util6AckleyILi2EEELi2ELj256EEvddPdPiS3_S3_iib$__internal_trig_reduction_slowpathd - $__internal_19_$__cuda_sm20_sqrt_rn_f32_slowpath)
$__internal_19_$__cuda_sm20_sqrt_rn_f32_slowpath:
        /* <DEDUP_REMOVED lines=13> */
[----:B------:R-:W-:-:S03]  /*10e70*/  @P0 FMUL.FTZ R58, R59, 0.5 ;  /* 0x3f0000003b3a0820 */ /* 0x000fc60000410000 */
[----:B------:R-:W-:-:S04]  /*10e80*/  @P0 FADD.FTZ R57, -R53, -RZ ;  /* 0x800000ff35390221 */ /* 0x000fc80000010100 */
[----:B------:R-:W-:Y:S01]  /*10e90*/  @P0 FFMA R62, R53, R57, R60 ;  /* 0x00000039353e0223 */ /* 0x000fe2000000003c */
[----:B------:R-:W-:-:S03]  /*10ea0*/  @!P0 IMAD.MOV.U32 R57, RZ, RZ, R0 ;  /* 0x000000ffff398224 */ /* 0x000fc600078e0000 */
[----:B------:R-:W-:-:S04]  /*10eb0*/  @P0 FFMA R58, R62, R58, R53 ;  /* 0x0000003a3e3a0223 */ /* 0x000fc80000000035 */
[----:B------:R-:W-:-:S07]  /*10ec0*/  @P0 FMUL.FTZ R57, R58, 2.3283064365386962891e-10 ;  /* 0x2f8000003a390820 */ /* 0x000fce0000410000 */
.L_x_1096:
[----:B------:R-:W-:Y:S02]  /*10ed0*/  IMAD.MOV.U32 R58, RZ, RZ, R56 ;  /* 0x000000ffff3a7224 */ /* 0x000fe400078e0038 */
[----:B------:R-:W-:-:S04]  /*10ee0*/  IMAD.MOV.U32 R59, RZ, RZ, 0x0 ;  /* 0x00000000ff3b7424 */ /* 0x000fc800078e00ff */
[----:B------:R-:W-:Y:S05]  /*10ef0*/  RET.REL.NODEC R58 `(_Z14optimizeKernelIN4util6AckleyILi2EEELi2ELj256EEvddPdPiS3_S3_iib) ;  /* 0xfffffef03a407950 */ /* 0x000fea0003c3ffff */
        .type           $_Z14optimizeKernelIN4util6AckleyILi2EEELi2ELj256EEvddPdPiS3_S3_iib$__internal_trig_reduction_slowpathd,@function
        .size           $_Z14optimizeKernelIN4util6AckleyILi2EEELi2ELj256EEvddPdPiS3_S3_iib$__internal_trig_reduction_slowpathd,(.L_x_1716 - $_Z14optimizeKernelIN4util6AckleyILi2EEELi2ELj256EEvddPdPiS3_S3_iib$__internal_trig_reduction_slowpathd)
$_Z14optimizeKernelIN4util6AckleyILi2EEELi2ELj256EEvddPdPiS3_S3_iib$__internal_trig_reduction_slowpathd:
[----:B------:R-:W-:Y:S01]  /*10f00*/  SHF.R.U32.HI R15, RZ, 0x14, R13 ;  /* 0x00000014ff0f7819 */ /* 0x000fe2000001160d */
[----:B------:R-:W-:-:S03]  /*10f10*/  IMAD.MOV.U32 R6, RZ, RZ, RZ ;  /* 0x000000ffff067224 */ /* 0x000fc600078e00ff */
[----:B------:R-:W-:-:S04]  /*10f20*/  LOP3.LUT R0, R15, 0x7ff, RZ, 0xc0, !PT ;  /* 0x000007ff0f007812 */ /* 0x000fc800078ec0ff */
[----:B------:R-:W-:-:S13]  /*10f30*/  ISETP.NE.AND P0, PT, R0, 0x7ff, PT ;  /* 0x000007ff0000780c */ /* 0x000fda0003f05270 */
[----:B------:R-:W-:Y:S05]  /*10f40*/  @!P0 BRA `(.L_x_1097) ;  /* 0x00000008004c8947 */ /* 0x000fea0003800000 */
[----:B------:R-:W-:Y:S01]  /*10f50*/  VIADD R3, R0, 0xfffffc00 ;  /* 0xfffffc0000037836 */ /* 0x000fe20000000000 */
[----:B------:R-:W-:Y:S01]  /*10f60*/  BSSY.RECONVERGENT B0, `(.L_x_1098) ;  /* 0x0000030000007945 */ /* 0x000fe20003800200 */
[----:B------:R-:W-:-:S03]  /*10f70*/  CS2R R64, SRZ ;  /* 0x0000000000407805 */ /* 0x000fc6000001ff00 */
[----:B------:R-:W-:Y:S02]  /*10f80*/  SHF.R.U32.HI R0, RZ, 0x6, R3 ;  /* 0x00000006ff007819 */ /* 0x000fe40000011603 */
[----:B------:R-:W-:Y:S01]  /*10f90*/  ISETP.GE.U32.AND P0, PT, R3, 0x80, PT ;  /* 0x000000800300780c */ /* 0x000fe20003f06070 */
[----:B------:R-:W-:Y:S01]  /*10fa0*/  VIADD R3, R1, 0x50 ;  /* 0x0000005001037836 */ /* 0x000fe20000000000 */
[C---:B------:R-:W-:Y:S02]  /*10fb0*/  IADD3 R5, PT, PT, -R0.reuse, 0x13, RZ ;  /* 0x0000001300057810 */ /* 0x040fe40007ffe1ff */
[----:B------:R-:W-:Y:S02]  /*10fc0*/  IADD3 R9, PT, PT, -R0, 0xf, RZ ;  /* 0x0000000f00097810 */ /* 0x000fe40007ffe1ff */
        /* <DEDUP_REMOVED lines=11> */
.L_x_1101:
[----:B------:R-:W1:Y:S01]  /*11080*/  LDC.64 R10, c[0x4][0x198] ;  /* 0x01006600ff0a7b82 */ /* 0x000e620000000a00 */
[----:B0-----:R-:W-:Y:S02]  /*11090*/  R2UR UR4, R60 ;  /* 0x000000003c0472ca */ /* 0x001fe400000e0000 */
[----:B------:R-:W-:Y:S01]  /*110a0*/  R2UR UR5, R61 ;  /* 0x000000003d0572ca */ /* 0x000fe200000e0000 */
[----:B-1----:R-:W-:-:S12]  /*110b0*/  IMAD.WIDE R62, R9, 0x8, R10 ;  /* 0x00000008093e7825 */ /* 0x002fd800078e020a */
[----:B------:R-:W2:Y:S01]  /*110c0*/  LDG.E.64.CONSTANT R62, desc[UR4][R62.64] ;  /* 0x000000043e3e7981 */ /* 0x000ea2000c1e9b00 */
[----:B------:R-:W-:Y:S01]  /*110d0*/  IADD3 R7, PT, PT, R7, 0x1, RZ ;  /* 0x0000000107077810 */ /* 0x000fe20007ffe0ff */
[C---:B------:R-:W-:Y:S02]  /*110e0*/  IMAD R14, R8.reuse, 0x8, R3 ;  /* 0x00000008080e7824 */ /* 0x040fe400078e0203 */
[----:B------:R-:W-:Y:S02]  /*110f0*/  VIADD R8, R8, 0x1 ;  /* 0x0000000108087836 */ /* 0x000fe40000000000 */
[----:B------:R-:W-:Y:S02]  /*11100*/  VIADD R9, R9, 0x1 ;  /* 0x0000000109097836 */ /* 0x000fe40000000000 */
[----:B--2---:R-:W-:-:S04]  /*11110*/  IMAD.WIDE.U32 R64, P2, R62, R6, R64 ;  /* 0x000000063e407225 */ /* 0x004fc80007840040 */
[C---:B------:R-:W-:Y:S02]  /*11120*/  IMAD R11, R62.reuse, R4, RZ ;  /* 0x000000043e0b7224 */ /* 0x040fe400078e02ff */
[----:B------:R-:W-:Y:S02]  /*11130*/  IMAD R10, R63, R6, RZ ;  /* 0x000000063f0a7224 */ /* 0x000fe400078e02ff */
[----:B------:R-:W-:Y:S01]  /*11140*/  IMAD.HI.U32 R59, R62, R4, RZ ;  /* 0x000000043e3b7227 */ /* 0x000fe200078e00ff */
[----:B------:R-:W-:-:S03]  /*11150*/  IADD3 R11, P0, PT, R11, R65, RZ ;  /* 0x000000410b0b7210 */ /* 0x000fc60007f1e0ff */
[----:B------:R-:W-:Y:S01]  /*11160*/  IMAD.X R59, RZ, RZ, R59, P2 ;  /* 0x000000ffff3b7224 */ /* 0x000fe200010e063b */
[----:B------:R-:W-:Y:S01]  /*11170*/  IADD3 R65, P1, PT, R10, R11, RZ ;  /* 0x0000000b0a417210 */ /* 0x000fe20007f3e0ff */
[----:B------:R-:W-:-:S04]  /*11180*/  IMAD.HI.U32 R10, R63, R6, RZ ;  /* 0x000000063f0a7227 */ /* 0x000fc800078e00ff */
[CC--:B------:R-:W-:Y:S01]  /*11190*/  IMAD.HI.U32 R11, R63.reuse, R4.reuse, RZ ;  /* 0x000000043f0b7227 */ /* 0x0c0fe200078e00ff */
[----:B------:R-:W-:Y:S01]  /*111a0*/  IADD3.X R59, P0, PT, R10, R59, RZ, P0, !PT ;  /* 0x0000003b0a3b7210 */ /* 0x000fe2000071e4ff */
[----:B------:R0:W-:Y:S02]  /*111b0*/  STL.64 [R14], R64 ;  /* 0x000000400e007387 */ /* 0x0001e40000100a00 */
[----:B------:R-:W-:Y:S02]  /*111c0*/  IMAD R12, R63, R4, RZ ;  /* 0x000000043f0c7224 */ /* 0x000fe400078e02ff */
[----:B------:R-:W-:Y:S01]  /*111d0*/  IMAD.X R11, RZ, RZ, R11, P0 ;  /* 0x000000ffff0b7224 */ /* 0x000fe200000e060b */
[----:B------:R-:W-:Y:S02]  /*111e0*/  ISETP.NE.AND P0, PT, R7, -0xf, PT ;  /* 0xfffffff10700780c */ /* 0x000fe40003f05270 */
[----:B------:R-:W-:-:S05]  /*111f0*/  IADD3.X R12, P1, PT, R12, R59, RZ, P1, !PT ;  /* 0x0000003b0c0c7210 */ /* 0x000fca0000f3e4ff */
[----:B------:R-:W-:Y:S02]  /*11200*/  IMAD.X R11, RZ, RZ, R11, P1 ;  /* 0x000000ffff0b7224 */ /* 0x000fe400008e060b */
[----:B0-----:R-:W-:Y:S02]  /*11210*/  IMAD.MOV.U32 R64, RZ, RZ, R12 ;  /* 0x000000ffff407224 */ /* 0x001fe400078e000c */
[----:B------:R-:W-:Y:S02]  /*11220*/  IMAD.MOV.U32 R65, RZ, RZ, R11 ;  /* 0x000000ffff417224 */ /* 0x000fe400078e000b */
[----:B------:R-:W-:Y:S05]  /*11230*/  @P0 BRA `(.L_x_1101) ;  /* 0xfffffffc00900947 */ /* 0x000fea000383ffff */
[----:B------:R-:W-:Y:S05]  /*11240*/  BSYNC.RECONVERGENT B1 ;  /* 0x0000000000017941 */ /* 0x000fea0003800200 */
.L_x_1100:
[----:B------:R-:W-:-:S07]  /*11250*/  IMAD.MOV.U32 R9, RZ, RZ, R5 ;  /* 0x000000ffff097224 */ /* 0x000fce00078e0005 */
.L_x_1099:
[----:B------:R-:W-:Y:S05]  /*11260*/  BSYNC.RECONVERGENT B0 ;  /* 0x0000000000007941 */ /* 0x000fea0003800200 */
.L_x_1098:
        /* <DEDUP_REMOVED lines=19> */
[--C-:B------:R-:W-:Y:S02]  /*113a0*/  @P0 SHF.R.U64 R59, R8, R0, R3.reuse ;  /* 0x00000000083b0219 */ /* 0x100fe40000001203 */
[----:B------:R-:W-:Y:S02]  /*113b0*/  @P0 LOP3.LUT R5, R9, R14, RZ, 0xfc, !PT ;  /* 0x0000000e09050212 */ /* 0x000fe400078efcff */
[----:B------:R-:W-:Y:S01]  /*113c0*/  @P0 SHF.R.U32.HI R8, RZ, R0, R3 ;  /* 0x00000000ff080219 */ /* 0x000fe20000011603 */
[----:B------:R-:W-:Y:S01]  /*113d0*/  IMAD.SHL.U32 R0, R4, 0x4, RZ ;  /* 0x0000000404007824 */ /* 0x000fe200078e00ff */
[----:B------:R-:W-:-:S02]  /*113e0*/  @P0 SHF.L.U64.HI R15, R6, R15, R7 ;  /* 0x0000000f060f0219 */ /* 0x000fc40000010207 */
[----:B------:R-:W-:Y:S02]  /*113f0*/  @P0 LOP3.LUT R6, R12, R59, RZ, 0xfc, !PT ;  /* 0x0000003b0c060212 */ /* 0x000fe400078efcff */
[----:B------:R-:W-:Y:S02]  /*11400*/  SHF.L.U64.HI R4, R4, 0x2, R5 ;  /* 0x0000000204047819 */ /* 0x000fe40000010205 */
[----:B------:R-:W-:Y:S02]  /*11410*/  @P0 LOP3.LUT R7, R15, R8, RZ, 0xfc, !PT ;  /* 0x000000080f070212 */ /* 0x000fe400078efcff */
[----:B------:R-:W-:Y:S02]  /*11420*/  SHF.L.W.U32.HI R5, R5, 0x2, R6 ;  /* 0x0000000205057819 */ /* 0x000fe40000010e06 */
[----:B------:R-:W-:Y:S02]  /*11430*/  IADD3 RZ, P0, PT, RZ, -R0, RZ ;  /* 0x80000000ffff7210 */ /* 0x000fe40007f1e0ff */
[----:B------:R-:W-:-:S02]  /*11440*/  LOP3.LUT R9, RZ, R4, RZ, 0x33, !PT ;  /* 0x00000004ff097212 */ /* 0x000fc400078e33ff */
[----:B------:R-:W-:Y:S02]  /*11450*/  SHF.L.W.U32.HI R6, R6, 0x2, R7 ;  /* 0x0000000206067819 */ /* 0x000fe40000010e07 */
[----:B------:R-:W-:Y:S02]  /*11460*/  LOP3.LUT R8, RZ, R5, RZ, 0x33, !PT ;  /* 0x00000005ff087212 */ /* 0x000fe400078e33ff */
[----:B------:R-:W-:Y:S02]  /*11470*/  IADD3.X R9, P0, PT, RZ, R9, RZ, P0, !PT ;  /* 0x00000009ff097210 */ /* 0x000fe4000071e4ff */
[----:B------:R-:W-:Y:S02]  /*11480*/  LOP3.LUT R3, RZ, R6, RZ, 0x33, !PT ;  /* 0x00000006ff037212 */ /* 0x000fe400078e33ff */
[----:B------:R-:W-:Y:S02]  /*11490*/  IADD3.X R8, P1, PT, RZ, R8, RZ, P0, !PT ;  /* 0x00000008ff087210 */ /* 0x000fe4000073e4ff */
[----:B------:R-:W-:-:S03]  /*114a0*/  ISETP.GT.U32.AND P2, PT, R5, -0x1, PT ;  /* 0xffffffff0500780c */ /* 0x000fc60003f44070 */
[----:B------:R-:W-:Y:S01]  /*114b0*/  IMAD.X R3, RZ, RZ, R3, P1 ;  /* 0x000000ffff037224 */ /* 0x000fe200008e0603 */
[----:B------:R-:W-:-:S04]  /*114c0*/  ISETP.GT.AND.EX P0, PT, R6, -0x1, PT, P2 ;  /* 0xffffffff0600780c */ /* 0x000fc80003f04320 */
[----:B------:R-:W-:Y:S02]  /*114d0*/  SEL R3, R6, R3, P0 ;  /* 0x0000000306037207 */ /* 0x000fe40000000000 */
[----:B------:R-:W-:Y:S02]  /*114e0*/  SEL R8, R5, R8, P0 ;  /* 0x0000000805087207 */ /* 0x000fe40000000000 */
[----:B------:R-:W-:Y:S02]  /*114f0*/  ISETP.NE.U32.AND P1, PT, R3, RZ, PT ;  /* 0x000000ff0300720c */ /* 0x000fe40003f25070 */
[----:B------:R-:W-:Y:S02]  /*11500*/  SEL R9, R4, R9, P0 ;  /* 0x0000000904097207 */ /* 0x000fe40000000000 */
[----:B------:R-:W-:Y:S02]  /*11510*/  SEL R11, R8, R3, !P1 ;  /* 0x00000003080b7207 */ /* 0x000fe40004800000 */
[----:B------:R-:W-:-:S02]  /*11520*/  @!P0 IADD3 R0, PT, PT, -R0, RZ, RZ ;  /* 0x000000ff00008210 */ /* 0x000fc40007ffe1ff */
[----:B------:R-:W1:Y:S02]  /*11530*/  FLO.U32 R10, R11 ;  /* 0x0000000b000a7300 */ /* 0x000e6400000e0000 */
[C---:B-1----:R-:W-:Y:S02]  /*11540*/  IADD3 R5, PT, PT, -R10.reuse, 0x1f, RZ ;  /* 0x0000001f0a057810 */ /* 0x042fe40007ffe1ff */
[----:B------:R-:W-:-:S03]  /*11550*/  IADD3 R10, PT, PT, -R10, 0x3f, RZ ;  /* 0x0000003f0a0a7810 */ /* 0x000fc60007ffe1ff */
[----:B------:R-:W-:-:S05]  /*11560*/  @P1 IMAD.MOV R10, RZ, RZ, R5 ;  /* 0x000000ffff0a1224 */ /* 0x000fca00078e0205 */
[----:B------:R-:W-:-:S13]  /*11570*/  ISETP.NE.AND P1, PT, R10, RZ, PT ;  /* 0x000000ff0a00720c */ /* 0x000fda0003f25270 */
[----:B0-----:R-:W-:Y:S05]  /*11580*/  @!P1 BRA `(.L_x_1103) ;  /* 0x0000000000289947 */ /* 0x001fea0003800000 */
[----:B------:R-:W-:Y:S02]  /*11590*/  LOP3.LUT R5, R10, 0x3f, RZ, 0xc0, !PT ;  /* 0x0000003f0a057812 */ /* 0x000fe400078ec0ff */
[--C-:B------:R-:W-:Y:S02]  /*115a0*/  SHF.R.U64 R0, R0, 0x1, R9.reuse ;  /* 0x0000000100007819 */ /* 0x100fe40000001209 */
[----:B------:R-:W-:Y:S02]  /*115b0*/  SHF.R.U32.HI R9, RZ, 0x1, R9 ;  /* 0x00000001ff097819 */ /* 0x000fe40000011609 */
[----:B------:R-:W-:Y:S02]  /*115c0*/  LOP3.LUT R4, R10, 0x3f, RZ, 0xc, !PT ;  /* 0x0000003f0a047812 */ /* 0x000fe400078e0cff */
[CC--:B------:R-:W-:Y:S02]  /*115d0*/  SHF.L.U64.HI R3, R8.reuse, R5.reuse, R3 ;  /* 0x0000000508037219 */ /* 0x0c0fe40000010203 */
[----:B------:R-:W-:-:S02]  /*115e0*/  SHF.L.U32 R8, R8, R5, RZ ;  /* 0x0000000508087219 */ /* 0x000fc400000006ff */
[-CC-:B------:R-:W-:Y:S02]  /*115f0*/  SHF.R.U64 R5, R0, R4.reuse, R9.reuse ;  /* 0x0000000400057219 */ /* 0x180fe40000001209 */
[----:B------:R-:W-:Y:S02]  /*11600*/  SHF.R.U32.HI R4, RZ, R4, R9 ;  /* 0x00000004ff047219 */ /* 0x000fe40000011609 */
[----:B------:R-:W-:Y:S02]  /*11610*/  LOP3.LUT R8, R8, R5, RZ, 0xfc, !PT ;  /* 0x0000000508087212 */ /* 0x000fe400078efcff */
[----:B------:R-:W-:-:S07]  /*11620*/  LOP3.LUT R3, R3, R4, RZ, 0xfc, !PT ;  /* 0x0000000403037212 */ /* 0x000fce00078efcff */
.L_x_1103:
[----:B------:R-:W-:Y:S05]  /*11630*/  BSYNC.RECONVERGENT B0 ;  /* 0x0000000000007941 */ /* 0x000fea0003800200 */
.L_x_1102:
        /* <DEDUP_REMOVED lines=8> */
[C---:B------:R-:W-:Y:S02]  /*116c0*/  IMAD R4, R3.reuse, -0x36f0255e, RZ ;  /* 0xc90fdaa203047824 */ /* 0x040fe400078e02ff */
[----:B------:R-:W-:-:S04]  /*116d0*/  IMAD.WIDE.U32 R8, P2, R3, 0x2168c235, R8 ;  /* 0x2168c23503087825 */ /* 0x000fc80007840008 */
[----:B------:R-:W-:Y:S01]  /*116e0*/  IMAD.X R0, RZ, RZ, R0, P2 ;  /* 0x000000ffff007224 */ /* 0x000fe200010e0600 */
[----:B------:R-:W-:Y:S02]  /*116f0*/  IADD3 R4, P2, PT, R4, R9, RZ ;  /* 0x0000000904047210 */ /* 0x000fe40007f5e0ff */
[----:B------:R-:W-:Y:S02]  /*11700*/  IADD3.X RZ, P1, PT, R8, R8, RZ, P1, !PT ;  /* 0x0000000808ff7210 */ /* 0x000fe40000f3e4ff */
[C---:B------:R-:W-:Y:S01]  /*11710*/  ISETP.GT.U32.AND P3, PT, R4.reuse, RZ, PT ;  /* 0x000000ff0400720c */ /* 0x040fe20003f64070 */
[----:B------:R-:W-:Y:S01]  /*11720*/  IMAD.X R5, RZ, RZ, R0, P2 ;  /* 0x000000ffff057224 */ /* 0x000fe200010e0600 */
[----:B------:R-:W-:-:S04]  /*11730*/  IADD3.X R3, P2, PT, R4, R4, RZ, P1, !PT ;  /* 0x0000000404037210 */ /* 0x000fc80000f5e4ff */
[C---:B------:R-:W-:Y:S01]  /*11740*/  ISETP.GT.AND.EX P1, PT, R5.reuse, RZ, PT, P3 ;  /* 0x000000ff0500720c */ /* 0x040fe20003f24330 */
[----:B------:R-:W-:-:S03]  /*11750*/  IMAD.X R0, R5, 0x1, R5, P2 ;  /* 0x0000000105007824 */ /* 0x000fc600010e0605 */
[----:B------:R-:W-:Y:S02]  /*11760*/  SEL R3, R3, R4, P1 ;  /* 0x0000000403037207 */ /* 0x000fe40000800000 */
[----:B------:R-:W-:Y:S02]  /*11770*/  SEL R0, R0, R5, P1 ;  /* 0x0000000500007207 */ /* 0x000fe40000800000 */
[----:B------:R-:W-:-:S05]  /*11780*/  IADD3 R3, P2, PT, R3, 0x1, RZ ;  /* 0x0000000103037810 */ /* 0x000fca0007f5e0ff */
[----:B------:R-:W-:-:S05]  /*11790*/  IMAD.X R0, RZ, RZ, R0, P2 ;  /* 0x000000ffff007224 */ /* 0x000fca00010e0600 */
[----:B------:R-:W-:-:S04]  /*117a0*/  SHF.R.U64 R3, R3, 0xa, R0 ;  /* 0x0000000a03037819 */ /* 0x000fc80000001200 */
[----:B------:R-:W-:Y:S02]  /*117b0*/  IADD3 R5, P2, PT, R3, 0x1, RZ ;  /* 0x0000000103057810 */ /* 0x000fe40007f5e0ff */
[----:B------:R-:W-:Y:S02]  /*117c0*/  SEL R3, RZ, 0xffffffff, !P1 ;  /* 0xffffffffff037807 */ /* 0x000fe40004800000 */
[----:B------:R-:W-:Y:S02]  /*117d0*/  LEA.HI.X R0, R0, RZ, RZ, 0x16, P2 ;  /* 0x000000ff00007211 */ /* 0x000fe400010fb4ff */
[----:B------:R-:W-:Y:S01]  /*117e0*/  LOP3.LUT P1, R4, R13, 0x80000000, RZ, 0xc0, !PT ;  /* 0x800000000d047812 */ /* 0x000fe2000782c0ff */
[----:B------:R-:W-:Y:S01]  /*117f0*/  IMAD.IADD R3, R3, 0x1, -R10 ;  /* 0x0000000103037824 */ /* 0x000fe200078e0a0a */
[--C-:B------:R-:W-:Y:S02]  /*11800*/  SHF.R.U64 R5, R5, 0x1, R0.reuse ;  /* 0x0000000105057819 */ /* 0x100fe40000001200 */
[----:B------:R-:W-:Y:S01]  /*11810*/  SHF.R.U32.HI R0, RZ, 0x1, R0 ;  /* 0x00000001ff007819 */ /* 0x000fe20000011600 */
[----:B------:R-:W-:Y:S01]  /*11820*/  IMAD.SHL.U32 R3, R3, 0x100000, RZ ;  /* 0x0010000003037824 */ /* 0x000fe200078e00ff */
[----:B------:R-:W-:-:S02]  /*11830*/  IADD3 R8, P2, P3, RZ, RZ, R5 ;  /* 0x000000ffff087210 */ /* 0x000fc40007b5e005 */
[----:B------:R-:W-:Y:S02]  /*11840*/  @!P0 LOP3.LUT R4, R4, 0x80000000, RZ, 0x3c, !PT ;  /* 0x8000000004048812 */ /* 0x000fe400078e3cff */
[----:B------:R-:W-:-:S03]  /*11850*/  IADD3.X R3, PT, PT, R3, 0x3fe00000, R0, P2, P3 ;  /* 0x3fe0000003037810 */ /* 0x000fc600017e6400 */
[----:B------:R-:W-:Y:S01]  /*11860*/  @P1 IMAD.MOV R6, RZ, RZ, -R6 ;  /* 0x000000ffff061224 */ /* 0x000fe200078e0a06 */
[----:B------:R-:W-:-:S07]  /*11870*/  LOP3.LUT R13, R3, R4, RZ, 0xfc, !PT ;  /* 0x00000004030d7212 */ /* 0x000fce00078efcff */
.L_x_1097:
[----:B------:R-:W-:Y:S02]  /*11880*/  IMAD.MOV.U32 R59, RZ, RZ, 0x0 ;  /* 0x00000000ff3b7424 */ /* 0x000fe400078e00ff */
[----:B------:R-:W-:Y:S02]  /*11890*/  IMAD.MOV.U32 R9, RZ, RZ, R13 ;  /* 0x000000ffff097224 */ /* 0x000fe400078e000d */
[----:B------:R-:W-:Y:S05]  /*118a0*/  RET.REL.NODEC R58 `(_Z14optimizeKernelIN4util6AckleyILi2EEELi2ELj256EEvddPdPiS3_S3_iib) ;  /* 0xfffffee43ad47950 */ /* 0x000fea0003c3ffff */
.L_x_1104:
        /* <DEDUP_REMOVED lines=13> */
.L_x_1716:


//--------------------- .text._Z14optimizeKernelIN4util6AckleyILi2EEELi2ELj128EEvddPdPiS3_S3_iib --------------------------
	.section	.text._Z14optimizeKernelIN4util6AckleyILi2EEELi2ELj128EEvddPdPiS3_S3_iib,"ax",@progbits
	.align	128
        .global         _Z14optimizeKernelIN4util6AckleyILi2EEELi2ELj128EEvddPdPiS3_S3_iib
        .type           _Z14optimizeKernelIN4util6AckleyILi2EEELi2ELj128EEvddPdPiS3_S3_iib,@function
        .size           _Z14optimizeKernelIN4util6AckleyILi2EEELi2ELj128EEvddPdPiS3_S3_iib,(.L_x_1721 - _Z14optimizeKernelIN4util6AckleyILi2EEELi2ELj128EEvddPdPiS3_S3_iib)
        .other          _Z14optimizeKernelIN4util6AckleyILi2EEELi2ELj128EEvddPdPiS3_S3_iib,@"STO_CUDA_ENTRY STV_DEFAULT"
_Z14optimizeKernelIN4util6AckleyILi2EEELi2ELj128EEvddPdPiS3_S3_iib:
.text._Z14optimizeKernelIN4util6AckleyILi2EEELi2ELj128EEvddPdPiS3_S3_iib:
        /* <DEDUP_REMOVED lines=23> */
.L_x_1116:
        /* <DEDUP_REMOVED lines=18> */
.L_x_1115:
        /* <DEDUP_REMOVED lines=11> */
.L_x_1110:
[----:B------:R-:W-:-:S06]  /*0340*/  IMAD R25, R24, 0x4, R1 ;  /* 0x0000000418197824 */ /* 0x000fcc00078e0201 */
[----:B------:R-:W5:Y:S01]  /*0350*/  LDL R25, [R25+0x4] ;  /* 0x0000040019197983 */ /* 0x000f620000100800 */
[----:B------:R-:W-:Y:S01]  /*0360*/  IMAD.SHL.U32 R26, R24, 0x20, RZ ;  /* 0x00000020181a7824 */ /* 0x000fe200078e00ff */
[----:B------:R-:W-:-:S06]  /*0370*/  UMOV UR4, URZ ;  /* 0x000000ff00047c82 */ /* 0x000fcc0008000000 */
.L_x_1109:
        /* <DEDUP_REMOVED lines=190> */
.L_x_1112:
[----:B------:R-:W-:-:S06]  /*0f60*/  IMAD R25, R24, 0x4, R1 ;  /* 0x0000000418197824 */ /* 0x000fcc00078e0201 */
[----:B------:R-:W5:Y:S01]  /*0f70*/  LDL R25, [R25+0x4] ;  /* 0x0000040019197983 */ /* 0x000f620000100800 */
[----:B------:R-:W-:Y:S01]  /*0f80*/  SHF.L.U32 R26, R24, 0x5, RZ ;  /* 0x00000005181a7819 */ /* 0x000fe200000006ff */
[----:B------:R-:W-:-:S06]  /*0f90*/  UMOV UR4, URZ ;  /* 0x000000ff00047c82 */ /* 0x000fcc0008000000 */
.L_x_1111:
        /* <DEDUP_REMOVED lines=190> */
.L_x_1114:
[----:B------:R-:W-:-:S06]  /*1b80*/  IMAD R25, R24, 0x4, R1 ;  /* 0x0000000418197824 */ /* 0x000fcc00078e0201 */
[----:B------:R-:W5:Y:S01]  /*1b90*/  LDL R25, [R25+0x4] ;  /* 0x0000040019197983 */ /* 0x000f620000100800 */
[----:B------:R-:W-:Y:S01]  /*1ba0*/  IMAD.SHL.U32 R26, R24, 0x20, RZ ;  /* 0x00000020181a7824 */ /* 0x000fe200078e00ff */
[----:B------:R-:W-:-:S06]  /*1bb0*/  UMOV UR4, URZ ;  /* 0x000000ff00047c82 */ /* 0x000fcc0008000000 */
.L_x_1113:
        /* <DEDUP_REMOVED lines=179> */
.L_x_1108:
[----:B------:R-:W-:Y:S05]  /*26f0*/  BSYNC.RECONVERGENT B1 ;  /* 0x0000000000017941 */ /* 0x000fea0003800200 */
.L_x_1107:
[----:B------:R-:W-:Y:S01]  /*2700*/  ISETP.GT.U32.AND P0, PT, R20, 0x3, PT ;  /* 0x000000031400780c */ /* 0x000fe20003f04070 */
[----:B------:R-:W-:Y:S01]  /*2710*/  VIADD R4, R4, 0x1 ;  /* 0x0000000104047836 */ /* 0x000fe20000000000 */
[--C-:B------:R-:W-:Y:S02]  /*2720*/  SHF.R.U64 R20, R20, 0x2, R21.reuse ;  /* 0x0000000214147819 */ /* 0x100fe40000001215 */
[----:B------:R-:W-:Y:S02]  /*2730*/  ISETP.GT.U32.AND.EX P0, PT, R21, RZ, PT, P0 ;  /* 0x000000ff1500720c */ /* 0x000fe40003f04100 */
[----:B------:R-:W-:-:S11]  /*2740*/  SHF.R.U32.HI R21, RZ, 0x2, R21 ;  /* 0x00000002ff157819 */ /* 0x000fd60000011615 */
[----:B------:R-:W-:Y:S05]  /*2750*/  @P0 BRA `(.L_x_1115) ;  /* 0xffffffd800cc0947 */ /* 0x000fea000383ffff */
.L_x_1106:
[----:B------:R-:W-:Y:S05]  /*2760*/  BSYNC.RECONVERGENT B0 ;  /* 0x0000000000007941 */ /* 0x000fea0003800200 */
.L_x_1105:
        /* <DEDUP_REMOVED lines=57> */
[----:B------:R-:W-:Y:S05]  /*2b00*/  CALL.REL.NOINC `($_Z14optimizeKernelIN4util6AckleyILi2EEELi2ELj128EEvddPdPiS3_S3_iib$__internal_trig_reduction_slowpathd) ;  /* 0x000000e000fc7944 */ /* 0x000fea0003c00000 */
[----:B------:R-:W-:-:S07]  /*2b10*/  IMAD.MOV.U32 R0, RZ, RZ, R6 ;  /* 0x000000ffff007224 */ /* 0x000fce00078e0006 */
.L_x_1120:
[----:B------:R-:W-:Y:S05]  /*2b20*/  BSYNC.RECONVERGENT B3 ;  /* 0x0000000000037941 */ /* 0x000fea0003800200 */
.L_x_1119:
[----:B------:R-:W-:-:S07]  /*2b30*/  VIADD R0, R0, 0x1 ;  /* 0x0000000100007836 */ /* 0x000fce0000000000 */
.L_x_1118:
[----:B------:R-:W-:Y:S05]  /*2b40*/  BSYNC.RECONVERGENT B2 ;  /* 0x0000000000027941 */ /* 0x000fea0003800200 */
.L_x_1117:
        /* <DEDUP_REMOVED lines=59> */
[----:B------:R-:W-:Y:S02]  /*2f00*/  IMAD.MOV.U32 R0, RZ, RZ, R6 ;  /* 0x000000ffff007224 */ /* 0x000fe400078e0006 */
[----:B------:R-:W-:Y:S02]  /*2f10*/  IMAD.MOV.U32 R24, RZ, RZ, R8 ;  /* 0x000000ffff187224 */ /* 0x000fe400078e0008 */
[----:B------:R-:W-:-:S07]  /*2f20*/  IMAD.MOV.U32 R25, RZ, RZ, R9 ;  /* 0x000000ffff197224 */ /* 0x000fce00078e0009 */
.L_x_1124:
[----:B------:R-:W-:Y:S05]  /*2f30*/  BSYNC.RECONVERGENT B3 ;  /* 0x0000000000037941 */ /* 0x000fea0003800200 */
.L_x_1123:
[----:B------:R-:W-:Y:S01]  /*2f40*/  VIADD R0, R0, 0x1 ;  /* 0x0000000100007836 */ /* 0x000fe20000000000 */
[----:B------:R-:W-:Y:S06]  /*2f50*/  BRA `(.L_x_1125) ;  /* 0x0000000000087947 */ /* 0x000fec0003800000 */
.L_x_1122:
[----:B------:R-:W-:Y:S01]  /*2f60*/  DMUL R24, RZ, R30 ;  /* 0x0000001eff187228 */ /* 0x000fe20000000000 */
[----:B------:R-:W-:-:S10]  /*2f70*/  IMAD.MOV.U32 R0, RZ, RZ, 0x1 ;  /* 0x00000001ff007424 */ /* 0x000fd400078e00ff */
.L_x_1125:
[----:B------:R-:W-:Y:S05]  /*2f80*/  BSYNC.RECONVERGENT B2 ;  /* 0x0000000000027941 */ /* 0x000fea0003800200 */
.L_x_1121:
        /* <DEDUP_REMOVED lines=58> */
[----:B------:R-:W-:Y:S05]  /*3330*/  CALL.REL.NOINC `($__internal_22_$__cuda_sm20_dsqrt_rn_f64_mediumpath_v1) ;  /* 0x000000d400ec7944 */ /* 0x000fea0003c00000 */
[----:B------:R-:W-:Y:S01]  /*3340*/  MOV R10, R6 ;  /* 0x00000006000a7202 */ /* 0x000fe20000000f00 */
[----:B------:R-:W-:-:S07]  /*3350*/  IMAD.MOV.U32 R11, RZ, RZ, R7 ;  /* 0x000000ffff0b7224 */ /* 0x000fce00078e0007 */
.L_x_1127:
[----:B------:R-:W-:Y:S05]  /*3360*/  BSYNC.RECONVERGENT B0 ;  /* 0x0000000000007941 */ /* 0x000fea0003800200 */
.L_x_1126:
        /* <DEDUP_REMOVED lines=80> */
.L_x_1129:
[----:B------:R-:W-:Y:S05]  /*3870*/  BSYNC.RECONVERGENT B0 ;  /* 0x0000000000007941 */ /* 0x000fea0003800200 */
.L_x_1128:
        /* <DEDUP_REMOVED lines=19> */
.L_x_1131:
[----:B------:R-:W-:Y:S05]  /*39b0*/  BSYNC.RECONVERGENT B0 ;  /* 0x0000000000007941 */ /* 0x000fea0003800200 */
.L_x_1130:
        /* <DEDUP_REMOVED lines=37> */
.L_x_1133:
[----:B------:R-:W-:Y:S05]  /*3c10*/  BSYNC.RECONVERGENT B6 ;  /* 0x0000000000067941 */ /* 0x000fea0003800200 */
.L_x_1132:
        /* <DEDUP_REMOVED lines=92> */
.L_x_1135:
[----:B------:R-:W-:Y:S05]  /*41e0*/  BSYNC.RECONVERGENT B0 ;  /* 0x0000000000007941 */ /* 0x000fea0003800200 */
.L_x_1134:
        /* <DEDUP_REMOVED lines=14> */
.L_x_1137:
[----:B------:R-:W-:Y:S05]  /*42d0*/  BSYNC.RECONVERGENT B0 ;  /* 0x0000000000007941 */ /* 0x000fea0003800200 */
.L_x_1136:
        /* <DEDUP_REMOVED lines=29> */
.L_x_1141:
        /* <DEDUP_REMOVED lines=12> */
.L_x_1140:
        /* <DEDUP_REMOVED lines=31> */
.L_x_1139:
[----:B------:R-:W-:Y:S05]  /*4760*/  BSYNC.RECONVERGENT B0 ;  /* 0x0000000000007941 */ /* 0x000fea0003800200 */
.L_x_1138:
        /* <DEDUP_REMOVED lines=36> */
.L_x_1145:
        /* <DEDUP_REMOVED lines=12> */
.L_x_1144:
        /* <DEDUP_REMOVED lines=31> */
.L_x_1143:
[----:B------:R-:W-:Y:S05]  /*4c60*/  BSYNC.RECONVERGENT B0 ;  /* 0x0000000000007941 */ /* 0x000fea0003800200 */
.L_x_1142:
        /* <DEDUP_REMOVED lines=88> */
.L_x_1148:
[----:B------:R-:W-:-:S07]  /*51f0*/  FADD R19, R9, 2 ;  /* 0x4000000009137421 */ /* 0x000fce0000000000 */
.L_x_1147:
[----:B------:R-:W-:Y:S05]  /*5200*/  BSYNC.RECONVERGENT B0 ;  /* 0x0000000000007941 */ /* 0x000fea0003800200 */
.L_x_1146:
        /* <DEDUP_REMOVED lines=35> */
.L_x_1152:
[----:B------:R-:W-:Y:S01]  /*5440*/  FADD R0, R9, R9 ;  /* 0x0000000909007221 */ /* 0x000fe20000000000 */
[----:B------:R-:W-:Y:S06]  /*5450*/  BRA `(.L_x_1150) ;  /* 0x0000000000047947 */ /* 0x000fec0003800000 */
.L_x_1151:
[----:B------:R-:W-:-:S07]  /*5460*/  FADD R0, R9, 1 ;  /* 0x3f80000009007421 */ /* 0x000fce0000000000 */
.L_x_1150:
[----:B------:R-:W-:Y:S05]  /*5470*/  BSYNC.RECONVERGENT B0 ;  /* 0x0000000000007941 */ /* 0x000fea0003800200 */
.L_x_1149:
        /* <DEDUP_REMOVED lines=30> */
.L_x_1157:
        /* <DEDUP_REMOVED lines=12> */
.L_x_1156:
        /* <DEDUP_REMOVED lines=32> */
.L_x_1155:
[----:B------:R-:W-:Y:S01]  /*5920*/  FMUL R0, RZ, R12 ;  /* 0x0000000cff007220 */ /* 0x000fe20000400000 */
[----:B------:R-:W-:-:S07]  /*5930*/  IMAD.MOV.U32 R36, RZ, RZ, RZ ;  /* 0x000000ffff247224 */ /* 0x000fce00078e00ff */
.L_x_1154:
[----:B------:R-:W-:Y:S05]  /*5940*/  BSYNC.RECONVERGENT B0 ;  /* 0x0000000000007941 */ /* 0x000fea0003800200 */
.L_x_1153:
        /* <DEDUP_REMOVED lines=31> */
.L_x_1162:
        /* <DEDUP_REMOVED lines=13> */
.L_x_1161:
        /* <DEDUP_REMOVED lines=32> */
.L_x_1160:
[----:B------:R-:W-:Y:S01]  /*5e10*/  FMUL R0, RZ, R12 ;  /* 0x0000000cff007220 */ /* 0x000fe20000400000 */
[----:B------:R-:W-:-:S07]  /*5e20*/  IMAD.MOV.U32 R19, RZ, RZ, RZ ;  /* 0x000000ffff137224 */ /* 0x000fce00078e00ff */
.L_x_1159:
[----:B------:R-:W-:Y:S05]  /*5e30*/  BSYNC.RECONVERGENT B0 ;  /* 0x0000000000007941 */ /* 0x000fea0003800200 */
.L_x_1158:
        /* <DEDUP_REMOVED lines=34> */
[----:B01-3--:R-:W-:Y:S05]  /*6060*/  CALL.REL.NOINC `($__internal_23_$__cuda_sm20_sqrt_rn_f32_slowpath) ;  /* 0x000000ac004c7944 */ /* 0x00bfea0003c00000 */
[----:B------:R-:W-:Y:S05]  /*6070*/  BRA `(.L_x_1165) ;  /* 0x0000000000107947 */ /* 0x000fea0003800000 */
.L_x_1164:
[----:B---3--:R-:W-:Y:S01]  /*6080*/  FMUL.FTZ R57, R38, R19 ;  /* 0x0000001326397220 */ /* 0x008fe20000410000 */
[----:B------:R-:W-:-:S03]  /*6090*/  FMUL.FTZ R15, R19, 0.5 ;  /* 0x3f000000130f7820 */ /* 0x000fc60000410000 */
[----:B------:R-:W-:-:S04]  /*60a0*/  FFMA R0, -R57, R57, R38 ;  /* 0x0000003939007223 */ /* 0x000fc80000000126 */
[----:B------:R-:W-:-:S07]  /*60b0*/  FFMA R57, R0, R15, R57 ;  /* 0x0000000f00397223 */ /* 0x000fce0000000039 */
.L_x_1165:
[----:B------:R-:W-:Y:S05]  /*60c0*/  BSYNC.RECONVERGENT B0 ;  /* 0x0000000000007941 */ /* 0x000fea0003800200 */
.L_x_1163:
        /* <DEDUP_REMOVED lines=30> */
[----:B01----:R-:W-:Y:S05]  /*62b0*/  CALL.REL.NOINC `($__internal_21_$__cuda_sm20_div_rn_f64_full) ;  /* 0x000000a000847944 */ /* 0x003fea0003c00000 */
.L_x_1167:
[----:B------:R-:W-:Y:S05]  /*62c0*/  BSYNC.RECONVERGENT B0 ;  /* 0x0000000000007941 */ /* 0x000fea0003800200 */
.L_x_1166:
        /* <DEDUP_REMOVED lines=49> */
.L_x_1170:
[----:B------:R-:W-:-:S07]  /*65e0*/  FADD R32, R5, 2 ;  /* 0x4000000005207421 */ /* 0x000fce0000000000 */
.L_x_1169:
[----:B------:R-:W-:Y:S05]  /*65f0*/  BSYNC.RECONVERGENT B0 ;  /* 0x0000000000007941 */ /* 0x000fea0003800200 */
.L_x_1168:
        /* <DEDUP_REMOVED lines=14> */
.L_x_1174:
[----:B------:R-:W-:Y:S01]  /*66e0*/  FADD R4, R5, R5 ;  /* 0x0000000505047221 */ /* 0x000fe20000000000 */
[----:B------:R-:W-:Y:S06]  /*66f0*/  BRA `(.L_x_1172) ;  /* 0x0000000000047947 */ /* 0x000fec0003800000 */
.L_x_1173:
[----:B------:R-:W-:-:S07]  /*6700*/  FADD R4, R5, 1 ;  /* 0x3f80000005047421 */ /* 0x000fce0000000000 */
.L_x_1172:
[----:B------:R-:W-:Y:S05]  /*6710*/  BSYNC.RECONVERGENT B0 ;  /* 0x0000000000007941 */ /* 0x000fea0003800200 */
.L_x_1171:
        /* <DEDUP_REMOVED lines=20> */
.L_x_1179:
        /* <DEDUP_REMOVED lines=14> */
.L_x_1178:
        /* <DEDUP_REMOVED lines=32> */
.L_x_1177:
[----:B------:R-:W-:Y:S01]  /*6b40*/  FMUL R0, RZ, R6 ;  /* 0x00000006ff007220 */ /* 0x000fe20000400000 */
[----:B------:R-:W-:-:S07]  /*6b50*/  IMAD.MOV.U32 R5, RZ, RZ, RZ ;  /* 0x000000ffff057224 */ /* 0x000fce00078e00ff */
.L_x_1176:
[----:B------:R-:W-:Y:S05]  /*6b60*/  BSYNC.RECONVERGENT B0 ;  /* 0x0000000000007941 */ /* 0x000fea0003800200 */
.L_x_1175:
        /* <DEDUP_REMOVED lines=32> */
.L_x_1184:
        /* <DEDUP_REMOVED lines=12> */
.L_x_1183:
        /* <DEDUP_REMOVED lines=32> */
.L_x_1182:
[----:B------:R-:W-:Y:S01]  /*7030*/  FMUL R7, RZ, R6 ;  /* 0x00000006ff077220 */ /* 0x000fe20000400000 */
[----:B------:R-:W-:-:S07]  /*7040*/  IMAD.MOV.U32 R8, RZ, RZ, RZ ;  /* 0x000000ffff087224 */ /* 0x000fce00078e00ff */
.L_x_1181:
[----:B------:R-:W-:Y:S05]  /*7050*/  BSYNC.RECONVERGENT B0 ;  /* 0x0000000000007941 */ /* 0x000fea0003800200 */
.L_x_1180:
        /* <DEDUP_REMOVED lines=31> */
.L_x_1187:
[----:B------:R-:W-:-:S07]  /*7250*/  FADD R6, R9, 2 ;  /* 0x4000000009067421 */ /* 0x000fce0000000000 */
.L_x_1186:
[----:B------:R-:W-:Y:S05]  /*7260*/  BSYNC.RECONVERGENT B0 ;  /* 0x0000000000007941 */ /* 0x000fea0003800200 */
.L_x_1185:
        /* <DEDUP_REMOVED lines=13> */
.L_x_1191:
[----:B------:R-:W-:Y:S01]  /*7340*/  FADD R4, R9, R9 ;  /* 0x0000000909047221 */ /* 0x000fe20000000000 */
[----:B------:R-:W-:Y:S06]  /*7350*/  BRA `(.L_x_1189) ;  /* 0x0000000000047947 */ /* 0x000fec0003800000 */
.L_x_1190:
[----:B------:R-:W-:-:S07]  /*7360*/  FADD R4, R9, 1 ;  /* 0x3f80000009047421 */ /* 0x000fce0000000000 */
.L_x_1189:
[----:B------:R-:W-:Y:S05]  /*7370*/  BSYNC.RECONVERGENT B0 ;  /* 0x0000000000007941 */ /* 0x000fea0003800200 */
.L_x_1188:
        /* <DEDUP_REMOVED lines=22> */
.L_x_1196:
        /* <DEDUP_REMOVED lines=12> */
.L_x_1195:
        /* <DEDUP_REMOVED lines=32> */
.L_x_1194:
[----:B------:R-:W-:Y:S01]  /*77a0*/  FMUL R0, RZ, R12 ;  /* 0x0000000cff007220 */ /* 0x000fe20000400000 */
[----:B------:R-:W-:-:S07]  /*77b0*/  IMAD.MOV.U32 R5, RZ, RZ, RZ ;  /* 0x000000ffff057224 */ /* 0x000fce00078e00ff */
.L_x_1193:
[----:B------:R-:W-:Y:S05]  /*77c0*/  BSYNC.RECONVERGENT B0 ;  /* 0x0000000000007941 */ /* 0x000fea0003800200 */
.L_x_1192:
        /* <DEDUP_REMOVED lines=24> */
.L_x_1201:
        /* <DEDUP_REMOVED lines=12> */
.L_x_1200:
        /* <DEDUP_REMOVED lines=32> */
.L_x_1199:
[----:B------:R-:W-:Y:S01]  /*7c10*/  FMUL R13, RZ, R12 ;  /* 0x0000000cff0d7220 */ /* 0x000fe20000400000 */
[----:B------:R-:W-:-:S07]  /*7c20*/  IMAD.MOV.U32 R14, RZ, RZ, RZ ;  /* 0x000000ffff0e7224 */ /* 0x000fce00078e00ff */
.L_x_1198:
[----:B------:R-:W-:Y:S05]  /*7c30*/  BSYNC.RECONVERGENT B0 ;  /* 0x0000000000007941 */ /* 0x000fea0003800200 */
.L_x_1197:
        /* <DEDUP_REMOVED lines=34> */
[----:B0-23--:R-:W-:Y:S05]  /*7e60*/  CALL.REL.NOINC `($__internal_23_$__cuda_sm20_sqrt_rn_f32_slowpath) ;  /* 0x0000008c00cc7944 */ /* 0x00dfea0003c00000 */
[----:B------:R-:W-:Y:S05]  /*7e70*/  BRA `(.L_x_1204) ;  /* 0x0000000000107947 */ /* 0x000fea0003800000 */
.L_x_1203:
[----:B---3--:R-:W-:Y:S01]  /*7e80*/  FMUL.FTZ R57, R8, R9 ;  /* 0x0000000908397220 */ /* 0x008fe20000410000 */
[----:B------:R-:W-:-:S03]  /*7e90*/  FMUL.FTZ R3, R9, 0.5 ;  /* 0x3f00000009037820 */ /* 0x000fc60000410000 */
[----:B------:R-:W-:-:S04]  /*7ea0*/  FFMA R0, -R57, R57, R8 ;  /* 0x0000003939007223 */ /* 0x000fc80000000108 */
[----:B------:R-:W-:-:S07]  /*7eb0*/  FFMA R57, R0, R3, R57 ;  /* 0x0000000300397223 */ /* 0x000fce0000000039 */
.L_x_1204:
[----:B------:R-:W-:Y:S05]  /*7ec0*/  BSYNC.RECONVERGENT B0 ;  /* 0x0000000000007941 */ /* 0x000fea0003800200 */
.L_x_1202:
        /* <DEDUP_REMOVED lines=20> */
[----:B0-----:R-:W-:Y:S05]  /*8010*/  CALL.REL.NOINC `($__internal_21_$__cuda_sm20_div_rn_f64_full) ;  /* 0x00000084002c7944 */ /* 0x001fea0003c00000 */
.L_x_1206:
[----:B------:R-:W-:Y:S05]  /*8020*/  BSYNC.RECONVERGENT B0 ;  /* 0x0000000000007941 */ /* 0x000fea0003800200 */
.L_x_1205:
        /* <DEDUP_REMOVED lines=47> */
.L_x_1325:
        /* <DEDUP_REMOVED lines=27> */
[----:B0-----:R-:W-:Y:S05]  /*84d0*/  CALL.REL.NOINC `($__internal_22_$__cuda_sm20_dsqrt_rn_f64_mediumpath_v1) ;  /* 0x0000008400847944 */ /* 0x001fea0003c00000 */
.L_x_1209:
[----:B------:R-:W-:Y:S05]  /*84e0*/  BSYNC.RECONVERGENT B0 ;  /* 0x0000000000007941 */ /* 0x000fea0003800200 */
.L_x_1208:
        /* <DEDUP_REMOVED lines=14> */
.L_x_1228:
        /* <DEDUP_REMOVED lines=28> */
[----:B0-----:R-:W-:Y:S05]  /*8790*/  CALL.REL.NOINC `($_Z14optimizeKernelIN4util6AckleyILi2EEELi2ELj128EEvddPdPiS3_S3_iib$__internal_trig_reduction_slowpathd) ;  /* 0x0000008400d87944 */ /* 0x001fea0003c00000 */
[----:B------:R-:W-:Y:S02]  /*87a0*/  IMAD.MOV.U32 R0, RZ, RZ, R6 ;  /* 0x000000ffff007224 */ /* 0x000fe400078e0006 */
[----:B------:R-:W-:Y:S02]  /*87b0*/  IMAD.MOV.U32 R54, RZ, RZ, R8 ;  /* 0x000000ffff367224 */ /* 0x000fe400078e0008 */
[----:B------:R-:W-:-:S07]  /*87c0*/  IMAD.MOV.U32 R55, RZ, RZ, R9 ;  /* 0x000000ffff377224 */ /* 0x000fce00078e0009 */
.L_x_1215:
[----:B------:R-:W-:Y:S05]  /*87d0*/  BSYNC.RECONVERGENT B4 ;  /* 0x0000000000047941 */ /* 0x000fea0003800200 */
.L_x_1214:
[----:B------:R-:W-:-:S07]  /*87e0*/  VIADD R0, R0, 0x1 ;  /* 0x0000000100007836 */ /* 0x000fce0000000000 */
.L_x_1213:
[----:B------:R-:W-:Y:S05]  /*87f0*/  BSYNC.RECONVERGENT B3 ;  /* 0x0000000000037941 */ /* 0x000fea0003800200 */
.L_x_1212:
        /* <DEDUP_REMOVED lines=61> */
.L_x_1219:
[----:B------:R-:W-:Y:S05]  /*8bd0*/  BSYNC.RECONVERGENT B4 ;  /* 0x0000000000047941 */ /* 0x000fea0003800200 */
.L_x_1218:
[----:B------:R-:W-:Y:S01]  /*8be0*/  VIADD R0, R0, 0x1 ;  /* 0x0000000100007836 */ /* 0x000fe20000000000 */
[----:B------:R-:W-:Y:S06]  /*8bf0*/  BRA `(.L_x_1220) ;  /* 0x0000000000087947 */ /* 0x000fec0003800000 */
.L_x_1217:
[----:B------:R-:W-:Y:S01]  /*8c00*/  DMUL R58, RZ, R12 ;  /* 0x0000000cff3a7228 */ /* 0x000fe20000000000 */
[----:B------:R-:W-:-:S10]  /*8c10*/  IMAD.MOV.U32 R0, RZ, RZ, 0x1 ;  /* 0x00000001ff007424 */ /* 0x000fd400078e00ff */
.L_x_1220:
[----:B------:R-:W-:Y:S05]  /*8c20*/  BSYNC.RECONVERGENT B3 ;  /* 0x0000000000037941 */ /* 0x000fea0003800200 */
.L_x_1216:
        /* <DEDUP_REMOVED lines=54> */
[----:B0-----:R-:W-:Y:S05]  /*8f90*/  CALL.REL.NOINC `($__internal_22_$__cuda_sm20_dsqrt_rn_f64_mediumpath_v1) ;  /* 0x0000007800d47944 */ /* 0x001fea0003c00000 */
[----:B------:R-:W-:Y:S02]  /*8fa0*/  IMAD.MOV.U32 R14, RZ, RZ, R6 ;  /* 0x000000ffff0e7224 */ /* 0x000fe400078e0006 */
[----:B------:R-:W-:-:S07]  /*8fb0*/  IMAD.MOV.U32 R15, RZ, RZ, R7 ;  /* 0x000000ffff0f7224 */ /* 0x000fce00078e0007 */
.L_x_1222:
[----:B------:R-:W-:Y:S05]  /*8fc0*/  BSYNC.RECONVERGENT B0 ;  /* 0x0000000000007941 */ /* 0x000fea0003800200 */
.L_x_1221:
        /* <DEDUP_REMOVED lines=61> */
.L_x_1224:
[----:B------:R-:W-:Y:S05]  /*93a0*/  BSYNC.RECONVERGENT B0 ;  /* 0x0000000000007941 */ /* 0x000fea0003800200 */
.L_x_1223:
        /* <DEDUP_REMOVED lines=34> */
.L_x_1226:
[----:B------:R-:W-:Y:S05]  /*95d0*/  BSYNC.RECONVERGENT B0 ;  /* 0x0000000000007941 */ /* 0x000fea0003800200 */
.L_x_1225:
        /* <DEDUP_REMOVED lines=13> */
.L_x_1227:
[----:B------:R-:W-:Y:S05]  /*96b0*/  BSYNC.RECONVERGENT B2 ;  /* 0x0000000000027941 */ /* 0x000fea0003800200 */
.L_x_1211:
        /* <DEDUP_REMOVED lines=15> */
.L_x_1231:
[----:B------:R-:W-:Y:S02]  /*97b0*/  IMAD.MOV.U32 R50, RZ, RZ, -0x2d0e5604 ;  /* 0xd2f1a9fcff327424 */ /* 0x000fe400078e00ff */
[----:B------:R-:W-:-:S07]  /*97c0*/  IMAD.MOV.U32 R51, RZ, RZ, 0x3f50624d ;  /* 0x3f50624dff337424 */ /* 0x000fce00078e00ff */
.L_x_1230:
[----:B------:R-:W-:Y:S05]  /*97d0*/  BSYNC.RECONVERGENT B7 ;  /* 0x0000000000077941 */ /* 0x000fea0003800200 */
.L_x_1229:
        /* <DEDUP_REMOVED lines=31> */
[----:B0-----:R-:W-:Y:S05]  /*99d0*/  CALL.REL.NOINC `($_Z14optimizeKernelIN4util6AckleyILi2EEELi2ELj128EEvddPdPiS3_S3_iib$__internal_trig_reduction_slowpathd) ;  /* 0x0000007400487944 */ /* 0x001fea0003c00000 */
[----:B------:R-:W-:Y:S02]  /*99e0*/  IMAD.MOV.U32 R0, RZ, RZ, R6 ;  /* 0x000000ffff007224 */ /* 0x000fe400078e0006 */
[----:B------:R-:W-:Y:S02]  /*99f0*/  IMAD.MOV.U32 R52, RZ, RZ, R8 ;  /* 0x000000ffff347224 */ /* 0x000fe400078e0008 */
[----:B------:R-:W-:-:S07]  /*9a00*/  IMAD.MOV.U32 R53, RZ, RZ, R9 ;  /* 0x000000ffff357224 */ /* 0x000fce00078e0009 */
.L_x_1235:
[----:B------:R-:W-:Y:S05]  /*9a10*/  BSYNC.RECONVERGENT B3 ;  /* 0x0000000000037941 */ /* 0x000fea0003800200 */
.L_x_1234:
[----:B------:R-:W-:-:S07]  /*9a20*/  VIADD R0, R0, 0x1 ;  /* 0x0000000100007836 */ /* 0x000fce0000000000 */
.L_x_1233:
[----:B------:R-:W-:Y:S05]  /*9a30*/  BSYNC.RECONVERGENT B2 ;  /* 0x0000000000027941 */ /* 0x000fea0003800200 */
.L_x_1232:
        /* <DEDUP_REMOVED lines=61> */
.L_x_1239:
[----:B------:R-:W-:Y:S05]  /*9e10*/  BSYNC.RECONVERGENT B3 ;  /* 0x0000000000037941 */ /* 0x000fea0003800200 */
.L_x_1238:
[----:B------:R-:W-:Y:S01]  /*9e20*/  VIADD R0, R0, 0x1 ;  /* 0x0000000100007836 */ /* 0x000fe20000000000 */
[----:B------:R-:W-:Y:S06]  /*9e30*/  BRA `(.L_x_1240) ;  /* 0x0000000000087947 */ /* 0x000fec0003800000 */
.L_x_1237:
[----:B------:R-:W-:Y:S01]  /*9e40*/  DMUL R58, RZ, R52 ;  /* 0x00000034ff3a7228 */ /* 0x000fe20000000000 */
[----:B------:R-:W-:-:S10]  /*9e50*/  IMAD.MOV.U32 R0, RZ, RZ, 0x1 ;  /* 0x00000001ff007424 */ /* 0x000fd400078e00ff */
.L_x_1240:
[----:B------:R-:W-:Y:S05]  /*9e60*/  BSYNC.RECONVERGENT B2 ;  /* 0x0000000000027941 */ /* 0x000fea0003800200 */
.L_x_1236:
        /* <DEDUP_REMOVED lines=57> */
.L_x_1242:
[----:B------:R-:W-:Y:S05]  /*a200*/  BSYNC.RECONVERGENT B0 ;  /* 0x0000000000007941 */ /* 0x000fea0003800200 */
.L_x_1241:
        /* <DEDUP_REMOVED lines=61> */
.L_x_1244:
[----:B------:R-:W-:Y:S05]  /*a5e0*/  BSYNC.RECONVERGENT B0 ;  /* 0x0000000000007941 */ /* 0x000fea0003800200 */
.L_x_1243:
        /* <DEDUP_REMOVED lines=89> */
.L_x_1246:
[----:B------:R-:W-:Y:S05]  /*ab80*/  BSYNC.RECONVERGENT B0 ;  /* 0x0000000000007941 */ /* 0x000fea0003800200 */
.L_x_1245:
        /* <DEDUP_REMOVED lines=39> */
.L_x_1248:
[----:B------:R-:W-:Y:S05]  /*ae00*/  BSYNC.RECONVERGENT B0 ;  /* 0x0000000000007941 */ /* 0x000fea0003800200 */
.L_x_1247:
        /* <DEDUP_REMOVED lines=14> */
.L_x_1250:
[----:B------:R-:W-:Y:S05]  /*aef0*/  BSYNC.RECONVERGENT B0 ;  /* 0x0000000000007941 */ /* 0x000fea0003800200 */
.L_x_1249:
        /* <DEDUP_REMOVED lines=27> */
.L_x_1254:
        /* <DEDUP_REMOVED lines=12> */
.L_x_1253:
        /* <DEDUP_REMOVED lines=31> */
.L_x_1252:
[----:B------:R-:W-:Y:S05]  /*b360*/  BSYNC.RECONVERGENT B0 ;  /* 0x0000000000007941 */ /* 0x000fea0003800200 */
.L_x_1251:
        /* <DEDUP_REMOVED lines=33> */
.L_x_1258:
        /* <DEDUP_REMOVED lines=12> */
.L_x_1257:
        /* <DEDUP_REMOVED lines=31> */
.L_x_1256:
[----:B------:R-:W-:Y:S05]  /*b830*/  BSYNC.RECONVERGENT B0 ;  /* 0x0000000000007941 */ /* 0x000fea0003800200 */
.L_x_1255:
        /* <DEDUP_REMOVED lines=86> */
.L_x_1261:
[----:B------:R-:W-:-:S07]  /*bda0*/  FADD R67, R8, 2 ;  /* 0x4000000008437421 */ /* 0x000fce0000000000 */
.L_x_1260:
[----:B------:R-:W-:Y:S05]  /*bdb0*/  BSYNC.RECONVERGENT B0 ;  /* 0x0000000000007941 */ /* 0x000fea0003800200 */
.L_x_1259:
        /* <DEDUP_REMOVED lines=35> */
.L_x_1265:
[----:B------:R-:W-:Y:S01]  /*bff0*/  FADD R21, R8, R8 ;  /* 0x0000000808157221 */ /* 0x000fe20000000000 */
[----:B------:R-:W-:Y:S06]  /*c000*/  BRA `(.L_x_1263) ;  /* 0x0000000000047947 */ /* 0x000fec0003800000 */
.L_x_1264:
[----:B------:R-:W-:-:S07]  /*c010*/  FADD R21, R8, 1 ;  /* 0x3f80000008157421 */ /* 0x000fce0000000000 */
.L_x_1263:
[----:B------:R-:W-:Y:S05]  /*c020*/  BSYNC.RECONVERGENT B0 ;  /* 0x0000000000007941 */ /* 0x000fea0003800200 */
.L_x_1262:
        /* <DEDUP_REMOVED lines=27> */
.L_x_1270:
        /* <DEDUP_REMOVED lines=12> */
.L_x_1269:
        /* <DEDUP_REMOVED lines=32> */
.L_x_1268:
[----:B------:R-:W-:Y:S01]  /*c4a0*/  FMUL R14, RZ, R52 ;  /* 0x00000034ff0e7220 */ /* 0x000fe20000400000 */
[----:B------:R-:W-:-:S07]  /*c4b0*/  IMAD.MOV.U32 R68, RZ, RZ, RZ ;  /* 0x000000ffff447224 */ /* 0x000fce00078e00ff */
.L_x_1267:
[----:B------:R-:W-:Y:S05]  /*c4c0*/  BSYNC.RECONVERGENT B0 ;  /* 0x0000000000007941 */ /* 0x000fea0003800200 */
.L_x_1266:
        /* <DEDUP_REMOVED lines=27> */
.L_x_1275:
        /* <DEDUP_REMOVED lines=12> */
.L_x_1274:
        /* <DEDUP_REMOVED lines=32> */
.L_x_1273:
[----:B------:R-:W-:Y:S01]  /*c940*/  FMUL R14, RZ, R52 ;  /* 0x00000034ff0e7220 */ /* 0x000fe20000400000 */
[----:B------:R-:W-:-:S07]  /*c950*/  IMAD.MOV.U32 R67, RZ, RZ, RZ ;  /* 0x000000ffff437224 */ /* 0x000fce00078e00ff */
.L_x_1272:
[----:B------:R-:W-:Y:S05]  /*c960*/  BSYNC.RECONVERGENT B0 ;  /* 0x0000000000007941 */ /* 0x000fea0003800200 */
.L_x_1271:
        /* <DEDUP_REMOVED lines=34> */
[----:B0-23--:R-:W-:Y:S05]  /*cb90*/  CALL.REL.NOINC `($__internal_23_$__cuda_sm20_sqrt_rn_f32_slowpath) ;  /* 0x0000004000807944 */ /* 0x00dfea0003c00000 */
[----:B------:R-:W-:Y:S05]  /*cba0*/  BRA `(.L_x_1278) ;  /* 0x0000000000107947 */ /* 0x000fea0003800000 */
.L_x_1277:
[----:B---3--:R-:W-:Y:S01]  /*cbb0*/  FMUL.FTZ R57, R0, R59 ;  /* 0x0000003b00397220 */ /* 0x008fe20000410000 */
[----:B------:R-:W-:-:S03]  /*cbc0*/  FMUL.FTZ R53, R59, 0.5 ;  /* 0x3f0000003b357820 */ /* 0x000fc60000410000 */
[----:B--2---:R-:W-:-:S04]  /*cbd0*/  FFMA R0, -R57, R57, R0 ;  /* 0x0000003939007223 */ /* 0x004fc80000000100 */
[----:B------:R-:W-:-:S07]  /*cbe0*/  FFMA R57, R0, R53, R57 ;  /* 0x0000003500397223 */ /* 0x000fce0000000039 */
.L_x_1278:
[----:B------:R-:W-:Y:S05]  /*cbf0*/  BSYNC.RECONVERGENT B0 ;  /* 0x0000000000007941 */ /* 0x000fea0003800200 */
.L_x_1276:
        /* <DEDUP_REMOVED lines=21> */
.L_x_1280:
[----:B------:R-:W-:Y:S05]  /*cd50*/  BSYNC.RECONVERGENT B0 ;  /* 0x0000000000007941 */ /* 0x000fea0003800200 */
.L_x_1279:
        /* <DEDUP_REMOVED lines=48> */
.L_x_1283:
[----:B------:R-:W-:-:S07]  /*d060*/  FADD R60, R3, 2 ;  /* 0x40000000033c7421 */ /* 0x000fce0000000000 */
.L_x_1282:
[----:B------:R-:W-:Y:S05]  /*d070*/  BSYNC.RECONVERGENT B0 ;  /* 0x0000000000007941 */ /* 0x000fea0003800200 */
.L_x_1281:
        /* <DEDUP_REMOVED lines=13> */
.L_x_1287:
[----:B------:R-:W-:Y:S01]  /*d150*/  FADD R4, R3, R3 ;  /* 0x0000000303047221 */ /* 0x000fe20000000000 */
[----:B------:R-:W-:Y:S06]  /*d160*/  BRA `(.L_x_1285) ;  /* 0x0000000000047947 */ /* 0x000fec0003800000 */
.L_x_1286:
[----:B------:R-:W-:-:S07]  /*d170*/  FADD R4, R3, 1 ;  /* 0x3f80000003047421 */ /* 0x000fce0000000000 */
.L_x_1285:
[----:B------:R-:W-:Y:S05]  /*d180*/  BSYNC.RECONVERGENT B0 ;  /* 0x0000000000007941 */ /* 0x000fea0003800200 */
.L_x_1284:
        /* <DEDUP_REMOVED lines=15> */
.L_x_1292:
        /* <DEDUP_REMOVED lines=12> */
.L_x_1291:
        /* <DEDUP_REMOVED lines=32> */
.L_x_1290:
[----:B------:R-:W-:Y:S01]  /*d540*/  FMUL R0, RZ, R20 ;  /* 0x00000014ff007220 */ /* 0x000fe20000400000 */
[----:B------:R-:W-:-:S07]  /*d550*/  IMAD.MOV.U32 R5, RZ, RZ, RZ ;  /* 0x000000ffff057224 */ /* 0x000fce00078e00ff */
.L_x_1289:
[----:B------:R-:W-:Y:S05]  /*d560*/  BSYNC.RECONVERGENT B0 ;  /* 0x0000000000007941 */ /* 0x000fea0003800200 */
.L_x_1288:
        /* <DEDUP_REMOVED lines=28> */
.L_x_1297:
        /* <DEDUP_REMOVED lines=12> */
.L_x_1296:
        /* <DEDUP_REMOVED lines=32> */
.L_x_1295:
[----:B------:R-:W-:Y:S01]  /*d9f0*/  FMUL R6, RZ, R20 ;  /* 0x00000014ff067220 */ /* 0x000fe20000400000 */
[----:B------:R-:W-:-:S07]  /*da00*/  IMAD.MOV.U32 R7, RZ, RZ, RZ ;  /* 0x000000ffff077224 */ /* 0x000fce00078e00ff */
.L_x_1294:
[----:B------:R-:W-:Y:S05]  /*da10*/  BSYNC.RECONVERGENT B0 ;  /* 0x0000000000007941 */ /* 0x000fea0003800200 */
.L_x_1293:
        /* <DEDUP_REMOVED lines=28> */
.L_x_1300:
[----:B------:R-:W-:-:S07]  /*dbe0*/  FADD R62, R8, 2 ;  /* 0x40000000083e7421 */ /* 0x000fce0000000000 */
.L_x_1299:
[----:B------:R-:W-:Y:S05]  /*dbf0*/  BSYNC.RECONVERGENT B0 ;  /* 0x0000000000007941 */ /* 0x000fea0003800200 */
.L_x_1298:
        /* <DEDUP_REMOVED lines=13> */
.L_x_1304:
[----:B------:R-:W-:Y:S01]  /*dcd0*/  FADD R4, R8, R8 ;  /* 0x0000000808047221 */ /* 0x000fe20000000000 */
[----:B------:R-:W-:Y:S06]  /*dce0*/  BRA `(.L_x_1302) ;  /* 0x0000000000047947 */ /* 0x000fec0003800000 */
.L_x_1303:
[----:B------:R-:W-:-:S07]  /*dcf0*/  FADD R4, R8, 1 ;  /* 0x3f80000008047421 */ /* 0x000fce0000000000 */
.L_x_1302:
[----:B------:R-:W-:Y:S05]  /*dd00*/  BSYNC.RECONVERGENT B0 ;  /* 0x0000000000007941 */ /* 0x000fea0003800200 */
.L_x_1301:
        /* <DEDUP_REMOVED lines=18> */
.L_x_1309:
        /* <DEDUP_REMOVED lines=12> */
.L_x_1308:
        /* <DEDUP_REMOVED lines=32> */
.L_x_1307:
[----:B------:R-:W-:Y:S01]  /*e0f0*/  FMUL R0, RZ, R52 ;  /* 0x00000034ff007220 */ /* 0x000fe20000400000 */
[----:B------:R-:W-:-:S07]  /*e100*/  IMAD.MOV.U32 R5, RZ, RZ, RZ ;  /* 0x000000ffff057224 */ /* 0x000fce00078e00ff */
.L_x_1306:
[----:B------:R-:W-:Y:S05]  /*e110*/  BSYNC.RECONVERGENT B0 ;  /* 0x0000000000007941 */ /* 0x000fea0003800200 */
.L_x_1305:
        /* <DEDUP_REMOVED lines=25> */
.L_x_1314:
        /* <DEDUP_REMOVED lines=12> */
.L_x_1313:
        /* <DEDUP_REMOVED lines=32> */
.L_x_1312:
[----:B------:R-:W-:Y:S01]  /*e570*/  FMUL R11, RZ, R52 ;  /* 0x00000034ff0b7220 */ /* 0x000fe20000400000 */
[----:B------:R-:W-:-:S07]  /*e580*/  IMAD.MOV.U32 R21, RZ, RZ, RZ ;  /* 0x000000ffff157224 */ /* 0x000fce00078e00ff */
.L_x_1311:
[----:B------:R-:W-:Y:S05]  /*e590*/  BSYNC.RECONVERGENT B0 ;  /* 0x0000000000007941 */ /* 0x000fea0003800200 */
.L_x_1310:
        /* <DEDUP_REMOVED lines=33> */
[----:B0-23--:R-:W-:Y:S05]  /*e7b0*/  CALL.REL.NOINC `($__internal_23_$__cuda_sm20_sqrt_rn_f32_slowpath) ;  /* 0x0000002400787944 */ /* 0x00dfea0003c00000 */
[----:B------:R-:W-:Y:S05]  /*e7c0*/  BRA `(.L_x_1317) ;  /* 0x0000000000107947 */ /* 0x000fea0003800000 */
.L_x_1316:
[----:B---3--:R-:W-:Y:S01]  /*e7d0*/  FMUL.FTZ R57, R0, R9 ;  /* 0x0000000900397220 */ /* 0x008fe20000410000 */
[----:B------:R-:W-:-:S03]  /*e7e0*/  FMUL.FTZ R3, R9, 0.5 ;  /* 0x3f00000009037820 */ /* 0x000fc60000410000 */
[----:B--2---:R-:W-:-:S04]  /*e7f0*/  FFMA R0, -R57, R57, R0 ;  /* 0x0000003939007223 */ /* 0x004fc80000000100 */
[----:B------:R-:W-:-:S07]  /*e800*/  FFMA R57, R0, R3, R57 ;  /* 0x0000000300397223 */ /* 0x000fce0000000039 */
.L_x_1317:
[----:B------:R-:W-:Y:S05]  /*e810*/  BSYNC.RECONVERGENT B0 ;  /* 0x0000000000007941 */ /* 0x000fea0003800200 */
.L_x_1315:
        /* <DEDUP_REMOVED lines=21> */
.L_x_1319:
[----:B------:R-:W-:Y:S05]  /*e970*/  BSYNC.RECONVERGENT B0 ;  /* 0x0000000000007941 */ /* 0x000fea0003800200 */
.L_x_1318:
        /* <DEDUP_REMOVED lines=59> */
[----:B0-----:R-:W-:Y:S05]  /*ed30*/  CALL.REL.NOINC `($__internal_20_$__cuda_sm20_dblrcp_rn_slowpath_v3) ;  /* 0x0000001400347944 */ /* 0x001fea0003c00000 */
.L_x_1323:
[----:B------:R-:W-:Y:S05]  /*ed40*/  BSYNC.RECONVERGENT B1 ;  /* 0x0000000000017941 */ /* 0x000fea0003800200 */
.L_x_1322:
        /* <DEDUP_REMOVED lines=35> */
.L_x_1321:
[----:B------:R-:W-:Y:S05]  /*ef80*/  BSYNC.RECONVERGENT B0 ;  /* 0x0000000000007941 */ /* 0x000fea0003800200 */
.L_x_1320:
        /* <DEDUP_REMOVED lines=22> */
.L_x_1324:
[----:B------:R-:W1:Y:S01]  /*f0f0*/  LDCU UR4, c[0x0][0x3b4] ;  /* 0x00007680ff0477ac */ /* 0x000e620008000800 */
[----:B------:R-:W-:-:S05]  /*f100*/  VIADD R19, R19, 0x1 ;  /* 0x0000000113137836 */ /* 0x000fca0000000000 */
[----:B-1----:R-:W-:-:S13]  /*f110*/  ISETP.NE.AND P0, PT, R19, UR4, PT ;  /* 0x0000000413007c0c */ /* 0x002fda000bf05270 */
[----:B------:R-:W-:Y:S05]  /*f120*/  @P0 BRA `(.L_x_1325) ;  /* 0xffffff90007c0947 */ /* 0x000fea000383ffff */
.L_x_1210:
[----:B------:R-:W-:Y:S05]  /*f130*/  BSYNC.RECONVERGENT B6 ;  /* 0x0000000000067941 */ /* 0x000fea0003800200 */
.L_x_1207:
        /* <DEDUP_REMOVED lines=27> */
[----:B------:R-:W-:Y:S05]  /*f2f0*/  CALL.REL.NOINC `($_Z14optimizeKernelIN4util6AckleyILi2EEELi2ELj128EEvddPdPiS3_S3_iib$__internal_trig_reduction_slowpathd) ;  /* 0x0000001c00007944 */ /* 0x000fea0003c00000 */
[----:B------:R-:W-:Y:S02]  /*f300*/  IMAD.MOV.U32 R0, RZ, RZ, R6 ;  /* 0x000000ffff007224 */ /* 0x000fe400078e0006 */
[----:B------:R-:W-:Y:S02]  /*f310*/  IMAD.MOV.U32 R2, RZ, RZ, R8 ;  /* 0x000000ffff027224 */ /* 0x000fe400078e0008 */
[----:B------:R-:W-:-:S07]  /*f320*/  IMAD.MOV.U32 R3, RZ, RZ, R9 ;  /* 0x000000ffff037224 */ /* 0x000fce00078e0009 */
.L_x_1329:
[----:B------:R-:W-:Y:S05]  /*f330*/  BSYNC.RECONVERGENT B3 ;  /* 0x0000000000037941 */ /* 0x000fea0003800200 */
.L_x_1328:
[----:B------:R-:W-:-:S07]  /*f340*/  VIADD R0, R0, 0x1 ;  /* 0x0000000100007836 */ /* 0x000fce0000000000 */
.L_x_1327:
[----:B------:R-:W-:Y:S05]  /*f350*/  BSYNC.RECONVERGENT B2 ;  /* 0x0000000000027941 */ /* 0x000fea0003800200 */
.L_x_1326:
        /* <DEDUP_REMOVED lines=58> */
[----:B------:R-:W-:-:S07]  /*f700*/  IMAD.MOV.U32 R21, RZ, RZ, R9 ;  /* 0x000000ffff157224 */ /* 0x000fce00078e0009 */
.L_x_1333:
[----:B------:R-:W-:Y:S05]  /*f710*/  BSYNC.RECONVERGENT B3 ;  /* 0x0000000000037941 */ /* 0x000fea0003800200 */
.L_x_1332:
[----:B------:R-:W-:Y:S01]  /*f720*/  VIADD R0, R6, 0x1 ;  /* 0x0000000106007836 */ /* 0x000fe20000000000 */
[----:B------:R-:W-:Y:S06]  /*f730*/  BRA `(.L_x_1334) ;  /* 0x0000000000087947 */ /* 0x000fec0003800000 */
.L_x_1331:
[----:B------:R-:W-:Y:S01]  /*f740*/  DMUL R20, RZ, R8 ;  /* 0x00000008ff147228 */ /* 0x000fe20000000000 */
[----:B------:R-:W-:-:S10]  /*f750*/  IMAD.MOV.U32 R0, RZ, RZ, 0x1 ;  /* 0x00000001ff007424 */ /* 0x000fd400078e00ff */
.L_x_1334:
[----:B------:R-:W-:Y:S05]  /*f760*/  BSYNC.RECONVERGENT B2 ;  /* 0x0000000000027941 */ /* 0x000fea0003800200 */
.L_x_1330:
        /* <DEDUP_REMOVED lines=57> */
[----:B------:R-:W-:Y:S05]  /*fb00*/  CALL.REL.NOINC `($__internal_22_$__cuda_sm20_dsqrt_rn_f64_mediumpath_v1) ;  /* 0x0000000c00f87944 */ /* 0x000fea0003c00000 */
.L_x_1336:
[----:B------:R-:W-:Y:S05]  /*fb10*/  BSYNC.RECONVERGENT B0 ;  /* 0x0000000000007941 */ /* 0x000fea0003800200 */
.L_x_1335:
        /* <DEDUP_REMOVED lines=82> */
.L_x_1338:
[----:B------:R-:W-:Y:S05]  /*10040*/  BSYNC.RECONVERGENT B0 ;  /* 0x0000000000007941 */ /* 0x000fea0003800200 */
.L_x_1337:
        /* <DEDUP_REMOVED lines=17> */
.L_x_1340:
[----:B------:R-:W-:Y:S05]  /*10160*/  BSYNC.RECONVERGENT B0 ;  /* 0x0000000000007941 */ /* 0x000fea0003800200 */
.L_x_1339:
        /* <DEDUP_REMOVED lines=10> */
        .weak           $__internal_20_$__cuda_sm20_dblrcp_rn_slowpath_v3
        .type           $__internal_20_$__cuda_sm20_dblrcp_rn_slowpath_v3,@function
        .size           $__internal_20_$__cuda_sm20_dblrcp_rn_slowpath_v3,($__internal_21_$__cuda_sm20_div_rn_f64_full - $__internal_20_$__cuda_sm20_dblrcp_rn_slowpath_v3)
$__internal_20_$__cuda_sm20_dblrcp_rn_slowpath_v3:
        /* <DEDUP_REMOVED lines=26> */
.L_x_1344:
        /* <DEDUP_REMOVED lines=10> */
.L_x_1342:
[----:B------:R-:W-:Y:S01]  /*10450*/  LOP3.LUT R21, R11, 0x80000, RZ, 0xfc, !PT ;  /* 0x000800000b157812 */ /* 0x000fe200078efcff */
[----:B------:R-:W-:-:S07]  /*10460*/  IMAD.MOV.U32 R20, RZ, RZ, R10 ;  /* 0x000000ffff147224 */ /* 0x000fce00078e000a */
.L_x_1343:
[----:B------:R-:W-:Y:S05]  /*10470*/  BSYNC.RECONVERGENT B2 ;  /* 0x0000000000027941 */ /* 0x000fea0003800200 */
.L_x_1341:
[----:B------:R-:W-:Y:S02]  /*10480*/  IMAD.MOV.U32 R10, RZ, RZ, R0 ;  /* 0x000000ffff0a7224 */ /* 0x000fe400078e0000 */
[----:B------:R-:W-:Y:S02]  /*10490*/  IMAD.MOV.U32 R11, RZ, RZ, 0x0 ;  /* 0x00000000ff0b7424 */ /* 0x000fe400078e00ff */
[----:B------:R-:W-:Y:S02]  /*104a0*/  IMAD.MOV.U32 R58, RZ, RZ, R20 ;  /* 0x000000ffff3a7224 */ /* 0x000fe400078e0014 */
[----:B------:R-:W-:Y:S01]  /*104b0*/  IMAD.MOV.U32 R59, RZ, RZ, R21 ;  /* 0x000000ffff3b7224 */ /* 0x000fe200078e0015 */
[----:B------:R-:W-:Y:S06]  /*104c0*/  RET.REL.NODEC R10 `(_Z14optimizeKernelIN4util6AckleyILi2EEELi2ELj128EEvddPdPiS3_S3_iib) ;  /* 0xfffffef80acc7950 */ /* 0x000fec0003c3ffff */
        .weak           $__internal_21_$__cuda_sm20_div_rn_f64_full
        .type           $__internal_21_$__cuda_sm20_div_rn_f64_full,@function
        .size           $__internal_21_$__cuda_sm20_div_rn_f64_full,($__internal_22_$__cuda_sm20_dsqrt_rn_f64_mediumpath_v1 - $__internal_21_$__cuda_sm20_div_rn_f64_full)
$__internal_21_$__cuda_sm20_div_rn_f64_full:
        /* <DEDUP_REMOVED lines=68> */
.L_x_1346:
        /* <DEDUP_REMOVED lines=17> */
.L_x_1349:
[----:B------:R-:W-:Y:S01]  /*10a20*/  LOP3.LUT R53, R61, 0x80000, RZ, 0xfc, !PT ;  /* 0x000800003d357812 */ /* 0x000fe200078efcff */
[----:B------:R-:W-:-:S04]  /*10a30*/  IMAD.MOV.U32 R72, RZ, RZ, R60 ;  /* 0x000000ffff487224 */ /* 0x000fc800078e003c */
[----:B------:R-:W-:Y:S01]  /*10a40*/  IMAD.MOV.U32 R73, RZ, RZ, R53 ;  /* 0x000000ffff497224 */ /* 0x000fe200078e0035 */
[----:B------:R-:W-:Y:S06]  /*10a50*/  BRA `(.L_x_1347) ;  /* 0x00000000000c7947 */ /* 0x000fec0003800000 */
.L_x_1348:
[----:B------:R-:W-:Y:S01]  /*10a60*/  LOP3.LUT R53, R63, 0x80000, RZ, 0xfc, !PT ;  /* 0x000800003f357812 */ /* 0x000fe200078efcff */
[----:B------:R-:W-:-:S04]  /*10a70*/  IMAD.MOV.U32 R72, RZ, RZ, R62 ;  /* 0x000000ffff487224 */ /* 0x000fc800078e003e */
[----:B------:R-:W-:-:S07]  /*10a80*/  IMAD.MOV.U32 R73, RZ, RZ, R53 ;  /* 0x000000ffff497224 */ /* 0x000fce00078e0035 */
.L_x_1347:
[----:B------:R-:W-:Y:S05]  /*10a90*/  BSYNC.RECONVERGENT B1 ;  /* 0x0000000000017941 */ /* 0x000fea0003800200 */
.L_x_1345:
[----:B------:R-:W-:Y:S01]  /*10aa0*/  IMAD.MOV.U32 R60, RZ, RZ, R0 ;  /* 0x000000ffff3c7224 */ /* 0x000fe200078e0000 */
[----:B------:R-:W-:Y:S01]  /*10ab0*/  MOV R61, 0x0 ;  /* 0x00000000003d7802 */ /* 0x000fe20000000f00 */
[----:B------:R-:W-:Y:S02]  /*10ac0*/  IMAD.MOV.U32 R58, RZ, RZ, R72 ;  /* 0x000000ffff3a7224 */ /* 0x000fe400078e0048 */
[----:B------:R-:W-:Y:S01]  /*10ad0*/  IMAD.MOV.U32 R59, RZ, RZ, R73 ;  /* 0x000000ffff3b7224 */ /* 0x000fe200078e0049 */
[----:B------:R-:W-:Y:S06]  /*10ae0*/  RET.REL.NODEC R60 `(_Z14optimizeKernelIN4util6AckleyILi2EEELi2ELj128EEvddPdPiS3_S3_iib) ;  /* 0xfffffef43c447950 */ /* 0x000fec0003c3ffff */
        .weak           $__internal_22_$__cuda_sm20_dsqrt_rn_f64_mediumpath_v1
        .type           $__internal_22_$__cuda_sm20_dsqrt_rn_f64_mediumpath_v1,@function
        .size           $__internal_22_$__cuda_sm20_dsqrt_rn_f64_mediumpath_v1,($__internal_23_$__cuda_sm20_sqrt_rn_f32_slowpath - $__internal_22_$__cuda_sm20_dsqrt_rn_f64_mediumpath_v1)
$__internal_22_$__cuda_sm20_dsqrt_rn_f64_mediumpath_v1:
        /* <DEDUP_REMOVED lines=14> */
.L_x_1351:
        /* <DEDUP_REMOVED lines=24> */
.L_x_1353:
[----:B------:R-:W-:-:S11]  /*10d50*/  DADD R6, R4, R4 ;  /* 0x0000000004067229 */ /* 0x000fd60000000004 */
.L_x_1352:
[----:B------:R-:W-:Y:S05]  /*10d60*/  BSYNC.RECONVERGENT B1 ;  /* 0x0000000000017941 */ /* 0x000fea0003800200 */
.L_x_1350:
[----:B------:R-:W-:Y:S01]  /*10d70*/  IMAD.MOV.U32 R4, RZ, RZ, R0 ;  /* 0x000000ffff047224 */ /* 0x000fe200078e0000 */
[----:B------:R-:W-:-:S04]  /*10d80*/  MOV R5, 0x0 ;  /* 0x0000000000057802 */ /* 0x000fc80000000f00 */
[----:B------:R-:W-:Y:S05]  /*10d90*/  RET.REL.NODEC R4 `(_Z14optimizeKernelIN4util6AckleyILi2EEELi2ELj128EEvddPdPiS3_S3_iib) ;  /* 0xfffffef004987950 */ /* 0x000fea0003c3ffff */
        .weak           $__internal_23_$__cuda_sm20_sqrt_rn_f32_slowpath
        .type           $__internal_23_$__cuda_sm20_sqrt_rn_f32_slowpath,@function
        .size           $__internal_23_$__cuda_sm20_sqrt_rn_f32_slowpath,($_Z14optimizeKernelIN4util6AckleyILi2EEELi2ELj128EEvddPdPiS3_S3_iib$__internal_trig_reduction_slowpathd - $__internal_23_$__cuda_sm20_sqrt_rn_f32_slowpath)
$__internal_23_$__cuda_sm20_sqrt_rn_f32_slowpath:
        /* <DEDUP_REMOVED lines=19> */
.L_x_1354:
[----:B------:R-:W-:Y:S02]  /*10ed0*/  IMAD.MOV.U32 R58, RZ, RZ, R56 ;  /* 0x000000ffff3a7224 */ /* 0x000fe400078e0038 */
[----:B------:R-:W-:-:S04]  /*10ee0*/  IMAD.MOV.U32 R59, RZ, RZ, 0x0 ;  /* 0x00000000ff3b7424 */ /* 0x000fc800078e00ff */
[----:B------:R-:W-:Y:S05]  /*10ef0*/  RET.REL.NODEC R58 `(_Z14optimizeKernelIN4util6AckleyILi2EEELi2ELj128EEvddPdPiS3_S3_iib) ;  /* 0xfffffef03a407950 */ /* 0x000fea0003c3ffff */
        .type           $_Z14optimizeKernelIN4util6AckleyILi2EEELi2ELj128EEvddPdPiS3_S3_iib$__internal_trig_reduction_slowpathd,@function
        .size           $_Z14optimizeKernelIN4util6AckleyILi2EEELi2ELj128EEvddPdPiS3_S3_iib$__internal_trig_reduction_slowpathd,(.L_x_1721 - $_Z14optimizeKernelIN4util6AckleyILi2EEELi2ELj128EEvddPdPiS3_S3_iib$__internal_trig_reduction_slowpathd)
$_Z14optimizeKernelIN4util6AckleyILi2EEELi2ELj128EEvddPdPiS3_S3_iib$__internal_trig_reduction_slowpathd:
        /* <DEDUP_REMOVED lines=24> */
.L_x_1359:
        /* <DEDUP_REMOVED lines=29> */
.L_x_1358:
[----:B------:R-:W-:-:S07]  /*11250*/  IMAD.MOV.U32 R9, RZ, RZ, R5 ;  /* 0x000000ffff097224 */ /* 0x000fce00078e0005 */
.L_x_1357:
[----:B------:R-:W-:Y:S05]  /*11260*/  BSYNC.RECONVERGENT B0 ;  /* 0x0000000000007941 */ /* 0x000fea0003800200 */
.L_x_1356:
        /* <DEDUP_REMOVED lines=60> */
.L_x_1361:
[----:B------:R-:W-:Y:S05]  /*11630*/  BSYNC.RECONVERGENT B0 ;  /* 0x0000000000007941 */ /* 0x000fea0003800200 */
.L_x_1360:
        /* <DEDUP_REMOVED lines=36> */
.L_x_1355:
[----:B------:R-:W-:Y:S02]  /*11880*/  IMAD.MOV.U32 R59, RZ, RZ, 0x0 ;  /* 0x00000000ff3b7424 */ /* 0x000fe400078e00ff */
[----:B------:R-:W-:Y:S02]  /*11890*/  IMAD.MOV.U32 R9, RZ, RZ, R13 ;  /* 0x000000ffff097224 */ /* 0x000fe400078e000d */
[----:B------:R-:W-:Y:S05]  /*118a0*/  RET.REL.NODEC R58 `(_Z14optimizeKernelIN4util6AckleyILi2EEELi2ELj128EEvddPdPiS3_S3_iib) ;  /* 0xfffffee43ad47950 */ /* 0x000fea0003c3ffff */
.L_x_1362:
        /* <DEDUP_REMOVED lines=13> */
.L_x_1721:


//--------------------- .text._Z14optimizeKernelIN4util9RastriginILi2EEELi2ELj256EEvddPdPiS3_S3_iib --------------------------
	.section	.text._Z14optimizeKernelIN4util9RastriginILi2EEELi2ELj256EEvddPdPiS3_S3_iib,"ax",@progbits
	.align	128
        .global         _Z14optimizeKernelIN4util9RastriginILi2EEELi2ELj256EEvddPdPiS3_S3_iib
        .type           _Z14optimizeKernelIN4util9RastriginILi2EEELi2ELj256EEvddPdPiS3_S3_iib,@function
        .size           _Z14optimizeKernelIN4util9RastriginILi2EEELi2ELj256EEvddPdPiS3_S3_iib,(.L_x_1723 - _Z14optimizeKernelIN4util9RastriginILi2EEELi2ELj256EEvddPdPiS3_S3_iib)
        .other          _Z14optimizeKernelIN4util9RastriginILi2EEELi2ELj256EEvddPdPiS3_S3_iib,@"STO_CUDA_ENTRY STV_DEFAULT"
_Z14optimizeKernelIN4util9RastriginILi2EEELi2ELj256EEvddPdPiS3_S3_iib:
.text._Z14optimizeKernelIN4util9RastriginILi2EEELi2ELj256EEvddPdPiS3_S3_iib:
        /* <DEDUP_REMOVED lines=23> */
.L_x_1374:
[----:B------:R-:W-:Y:S01]  /*0170*/  IMAD.IADD R0, R9, 0x1, R15 ;  /* 0x0000000109007824 */ /* 0x000fe200078e020f */
[----:B------:R-:W-:Y:S01]  /*0180*/  ISETP.NE.AND P0, PT, R41, RZ, PT ;  /* 0x000000ff2900720c */ /* 0x000fe20003f05270 */
[----:B0-----:R-:W-:Y:S01]  /*0190*/  IMAD.MOV.U32 R7, RZ, RZ, -0x75bd8fc ;  /* 0xf8a42704ff077424 */ /* 0x001fe200078e00ff */
        /* <DEDUP_REMOVED lines=12> */
[----:B------:R-:W-:Y:S02]  /*0260*/  IMAD.MOV.U32 R16, RZ, RZ, RZ ;  /* 0x000000ffff107224 */ /* 0x000fe400078e00ff */
[----:B------:R-:W-:Y:S02]  /*0270*/  IMAD.MOV.U32 R17, RZ, RZ, R41 ;  /* 0x000000ffff117224 */ /* 0x000fe400078e0029 */
[----:B0-----:R-:W-:-:S07]  /*0280*/  IMAD.MOV.U32 R4, RZ, RZ, R8 ;  /* 0x000000ffff047224 */ /* 0x001fce00078e0008 */
.L_x_1373:
        /* <DEDUP_REMOVED lines=11> */
.L_x_1368:
[----:B------:R-:W-:-:S06]  /*0340*/  IMAD R21, R20, 0x4, R1 ;  /* 0x0000000414157824 */ /* 0x000fcc00078e0201 */
[----:B------:R-:W5:Y:S01]  /*0350*/  LDL R21, [R21+0x4] ;  /* 0x0000040015157983 */ /* 0x000f620000100800 */
[----:B------:R-:W-:Y:S01]  /*0360*/  IMAD.SHL.U32 R22, R20, 0x20, RZ ;  /* 0x0000002014167824 */ /* 0x000fe200078e00ff */
[----:B------:R-:W-:-:S06]  /*0370*/  UMOV UR4, URZ ;  /* 0x000000ff00047c82 */ /* 0x000fcc0008000000 */
.L_x_1367:
        /* <DEDUP_REMOVED lines=36> */
[----:B------:R-:W2:Y:S01]  /*05c0*/  @P4 LDG.E R28, desc[UR36][R18.64+0x50] ;  /* 0x00005024121c4981 */ /* 0x000ea2000c1e1900 */
[----:B------:R-:W-:-:S03]  /*05d0*/  @!P0 LOP3.LUT R7, R7, R26, RZ, 0x3c, !PT ;  /* 0x0000001a07078212 */ /* 0x000fc600078e3cff */
[----:B------:R-:W2:Y:S01]  /*05e0*/  @P3 LDG.E R26, desc[UR36][R18.64+0x3c] ;  /* 0x00003c24121a3981 */ /* 0x000ea2000c1e1900 */
[----:B------:R-:W-:Y:S02]  /*05f0*/  @P1 LOP3.LUT R2, R2, R31, RZ, 0x3c, !PT ;  /* 0x0000001f02021212 */ /* 0x000fe400078e3cff */
[----:B------:R-:W-:Y:S01]  /*0600*/  @P1 LOP3.LUT R6, R6, R29, RZ, 0x3c, !PT ;  /* 0x0000001d06061212 */ /* 0x000fe200078e3cff */
[----:B------:R-:W2:Y:S01]  /*0610*/  @P4 LDG.E R31, desc[UR36][R18.64+0x54] ;  /* 0x00005424121f4981 */ /* 0x000ea2000c1e1900 */
[----:B------:R-:W-:-:S03]  /*0620*/  LOP3.LUT P0, RZ, R35, 0x80, RZ, 0xc0, !PT ;  /* 0x0000008023ff7812 */ /* 0x000fc6000780c0ff */
[----:B------:R-:W2:Y:S01]  /*0630*/  @P3 LDG.E R29, desc[UR36][R18.64+0x48] ;  /* 0x00004824121d3981 */ /* 0x000ea2000c1e1900 */
[----:B------:R-:W-:Y:S02]  /*0640*/  @P1 LOP3.LUT R3, R3, R34, RZ, 0x3c, !PT ;  /* 0x0000002203031212 */ /* 0x000fe400078e3cff */
[----:B------:R-:W-:Y:S01]  /*0650*/  @P2 LOP3.LUT R2, R2, R33, RZ, 0x3c, !PT ;  /* 0x0000002102022212 */ /* 0x000fe200078e3cff */
[----:B------:R-:W2:Y:S01]  /*0660*/  @P5 LDG.E R34, desc[UR36][R18.64+0x6c] ;  /* 0x00006c2412225981 */ /* 0x000ea2000c1e1900 */
[----:B------:R-:W-:-:S03]  /*0670*/  @P1 LOP3.LUT R5, R5, R30, RZ, 0x3c, !PT ;  /* 0x0000001e05051212 */ /* 0x000fc600078e3cff */
[----:B------:R-:W2:Y:S04]  /*0680*/  @P4 LDG.E R33, desc[UR36][R18.64+0x5c] ;  /* 0x00005c2412214981 */ /* 0x000ea8000c1e1900 */
[----:B------:R-:W2:Y:S01]  /*0690*/  @P4 LDG.E R30, desc[UR36][R18.64+0x58] ;  /* 0x00005824121e4981 */ /* 0x000ea2000c1e1900 */
[----:B------:R-:W-:Y:S02]  /*06a0*/  @P2 LOP3.LUT R3, R3, R42, RZ, 0x3c, !PT ;  /* 0x0000002a03032212 */ /* 0x000fe400078e3cff */
[----:B------:R-:W-:Y:S01]  /*06b0*/  @P1 LOP3.LUT R7, R7, R32, RZ, 0x3c, !PT ;  /* 0x0000002007071212 */ /* 0x000fe200078e3cff */
[----:B------:R-:W2:Y:S04]  /*06c0*/  @P6 LDG.E R42, desc[UR36][R18.64+0x80] ;  /* 0x00008024122a6981 */ /* 0x000ea8000c1e1900 */
[----:B------:R-:W2:Y:S01]  /*06d0*/  @P5 LDG.E R32, desc[UR36][R18.64+0x64] ;  /* 0x0000642412205981 */ /* 0x000ea2000c1e1900 */
[----:B------:R-:W-:-:S02]  /*06e0*/  @P3 LOP3.LUT R3, R3, R46, RZ, 0x3c, !PT ;  /* 0x0000002e03033212 */ /* 0x000fc400078e3cff */
[----:B------:R-:W-:Y:S01]  /*06f0*/  @P2 LOP3.LUT R7, R7, R36, RZ, 0x3c, !PT ;  /* 0x0000002407072212 */ /* 0x000fe200078e3cff */
[----:B------:R-:W2:Y:S04]  /*0700*/  @P0 LDG.E R46, desc[UR36][R18.64+0x94] ;  /* 0x00009424122e0981 */ /* 0x000ea8000c1e1900 */
[----:B------:R-:W2:Y:S01]  /*0710*/  @P6 LDG.E R36, desc[UR36][R18.64+0x78] ;  /* 0x0000782412246981 */ /* 0x000ea2000c1e1900 */
[----:B------:R-:W-:Y:S02]  /*0720*/  @P4 LOP3.LUT R3, R3, R48, RZ, 0x3c, !PT ;  /* 0x0000003003034212 */ /* 0x000fe400078e3cff */
[----:B------:R-:W-:Y:S01]  /*0730*/  @P3 LOP3.LUT R7, R7, R44, RZ, 0x3c, !PT ;  /* 0x0000002c07073212 */ /* 0x000fe200078e3cff */
[----:B------:R-:W2:Y:S04]  /*0740*/  @P0 LDG.E R51, desc[UR36][R18.64+0x98] ;  /* 0x0000982412330981 */ /* 0x000ea8000c1e1900 */
[----:B------:R-:W2:Y:S04]  /*0750*/  @P0 LDG.E R48, desc[UR36][R18.64+0x9c] ;  /* 0x00009c2412300981 */ /* 0x000ea8000c1e1900 */
[----:B------:R-:W2:Y:S04]  /*0760*/  @P0 LDG.E R44, desc[UR36][R18.64+0x8c] ;  /* 0x00008c24122c0981 */ /* 0x000ea8000c1e1900 */
[----:B------:R-:W2:Y:S01]  /*0770*/  @P0 LDG.E R49, desc[UR36][R18.64+0x90] ;  /* 0x0000902412310981 */ /* 0x000ea2000c1e1900 */
[----:B------:R-:W-:-:S04]  /*0780*/  @P5 LOP3.LUT R3, R3, R50, RZ, 0x3c, !PT ;  /* 0x0000003203035212 */ /* 0x000fc800078e3cff */
[----:B------:R-:W-:Y:S02]  /*0790*/  @P6 LOP3.LUT R3, R3, R52, RZ, 0x3c, !PT ;  /* 0x0000003403036212 */ /* 0x000fe400078e3cff */
[----:B---3--:R-:W-:Y:S02]  /*07a0*/  @P2 LOP3.LUT R5, R5, R24, RZ, 0x3c, !PT ;  /* 0x0000001805052212 */ /* 0x008fe400078e3cff */
[----:B----4-:R-:W-:-:S04]  /*07b0*/  @P2 LOP3.LUT R6, R6, R23, RZ, 0x3c, !PT ;  /* 0x0000001706062212 */ /* 0x010fc800078e3cff */
[----:B--2---:R-:W-:Y:S02]  /*07c0*/  @P3 LOP3.LUT R6, R6, R25, RZ, 0x3c, !PT ;  /* 0x0000001906063212 */ /* 0x004fe400078e3cff */
[----:B------:R-:W-:-:S04]  /*07d0*/  @P3 LOP3.LUT R5, R5, R26, RZ, 0x3c, !PT ;  /* 0x0000001a05053212 */ /* 0x000fc800078e3cff */
        /* <DEDUP_REMOVED lines=48> */
[----:B------:R-:W-:Y:S02]  /*0ae0*/  @P0 LOP3.LUT R3, R3, R30, RZ, 0x3c, !PT ;  /* 0x0000001e03030212 */ /* 0x000fe400078e3cff */
[----:B------:R-:W-:Y:S01]  /*0af0*/  @P2 LOP3.LUT R2, R2, R31, RZ, 0x3c, !PT ;  /* 0x0000001f02022212 */ /* 0x000fe200078e3cff */
[----:B------:R-:W4:Y:S01]  /*0b00*/  @P4 LDG.E R30, desc[UR36][R18.64+0xf0] ;  /* 0x0000f024121e4981 */ /* 0x000f22000c1e1900 */
[----:B------:R-:W-:Y:S02]  /*0b10*/  LOP3.LUT P0, RZ, R35, 0x8000, RZ, 0xc0, !PT ;  /* 0x0000800023ff7812 */ /* 0x000fe4000780c0ff */
[----:B------:R-:W-:Y:S01]  /*0b20*/  @P1 LOP3.LUT R7, R7, R32, RZ, 0x3c, !PT ;  /* 0x0000002007071212 */ /* 0x000fe200078e3cff */
[----:B------:R-:W4:Y:S01]  /*0b30*/  @P4 LDG.E R31, desc[UR36][R18.64+0xf4] ;  /* 0x0000f424121f4981 */ /* 0x000f22000c1e1900 */
[----:B------:R-:W-:-:S03]  /*0b40*/  @P1 LOP3.LUT R3, R3, R34, RZ, 0x3c, !PT ;  /* 0x0000002203031212 */ /* 0x000fc600078e3cff */
[----:B------:R-:W4:Y:S01]  /*0b50*/  @P4 LDG.E R32, desc[UR36][R18.64+0x100] ;  /* 0x0001002412204981 */ /* 0x000f22000c1e1900 */
[----:B------:R-:W-:-:S03]  /*0b60*/  @P3 LOP3.LUT R2, R2, R33, RZ, 0x3c, !PT ;  /* 0x0000002102023212 */ /* 0x000fc600078e3cff */
[----:B------:R-:W4:Y:S04]  /*0b70*/  @P5 LDG.E R34, desc[UR36][R18.64+0x104] ;  /* 0x0001042412225981 */ /* 0x000f28000c1e1900 */
[----:B------:R-:W4:Y:S01]  /*0b80*/  @P4 LDG.E R33, desc[UR36][R18.64+0xfc] ;  /* 0x0000fc2412214981 */ /* 0x000f22000c1e1900 */
[----:B------:R-:W-:Y:S02]  /*0b90*/  @P2 LOP3.LUT R7, R7, R36, RZ, 0x3c, !PT ;  /* 0x0000002407072212 */ /* 0x000fe400078e3cff */
[----:B------:R-:W-:Y:S01]  /*0ba0*/  @P2 LOP3.LUT R3, R3, R42, RZ, 0x3c, !PT ;  /* 0x0000002a03032212 */ /* 0x000fe200078e3cff */
[----:B------:R-:W4:Y:S04]  /*0bb0*/  @P5 LDG.E R36, desc[UR36][R18.64+0x10c] ;  /* 0x00010c2412245981 */ /* 0x000f28000c1e1900 */
[----:B------:R-:W4:Y:S01]  /*0bc0*/  @P5 LDG.E R42, desc[UR36][R18.64+0x114] ;  /* 0x00011424122a5981 */ /* 0x000f22000c1e1900 */
[----:B------:R-:W-:-:S03]  /*0bd0*/  @P3 LOP3.LUT R7, R7, R44, RZ, 0x3c, !PT ;  /* 0x0000002c07073212 */ /* 0x000fc600078e3cff */
[----:B------:R-:W4:Y:S01]  /*0be0*/  @P5 LDG.E R35, desc[UR36][R18.64+0x108] ;  /* 0x0001082412235981 */ /* 0x000f22000c1e1900 */
[----:B------:R-:W-:Y:S02]  /*0bf0*/  @P3 LOP3.LUT R3, R3, R46, RZ, 0x3c, !PT ;  /* 0x0000002e03033212 */ /* 0x000fe400078e3cff */
[----:B------:R-:W-:Y:S01]  /*0c00*/  @P1 LOP3.LUT R5, R5, R24, RZ, 0x3c, !PT ;  /* 0x0000001805051212 */ /* 0x000fe200078e3cff */
[----:B------:R-:W4:Y:S04]  /*0c10*/  @P6 LDG.E R44, desc[UR36][R18.64+0x120] ;  /* 0x00012024122c6981 */ /* 0x000f28000c1e1900 */
        /* <DEDUP_REMOVED lines=8> */
[----:B------:R-:W-:-:S04]  /*0ca0*/  UIADD3 UR4, UPT, UPT, UR4, 0x10, URZ ;  /* 0x0000001004047890 */ /* 0x000fc8000fffe0ff */
[----:B------:R-:W-:Y:S01]  /*0cb0*/  UISETP.NE.AND UP0, UPT, UR4, 0x20, UPT ;  /* 0x000000200400788c */ /* 0x000fe2000bf05270 */
[----:B---3--:R-:W-:-:S04]  /*0cc0*/  @P1 LOP3.LUT R6, R6, R23, RZ, 0x3c, !PT ;  /* 0x0000001706061212 */ /* 0x008fc800078e3cff */
[----:B--2---:R-:W-:Y:S02]  /*0cd0*/  @P2 LOP3.LUT R6, R6, R25, RZ, 0x3c, !PT ;  /* 0x0000001906062212 */ /* 0x004fe400078e3cff */
[----:B----4-:R-:W-:Y:S02]  /*0ce0*/  @P2 LOP3.LUT R5, R5, R26, RZ, 0x3c, !PT ;  /* 0x0000001a05052212 */ /* 0x010fe400078e3cff */
[----:B------:R-:W-:Y:S02]  /*0cf0*/  @P3 LOP3.LUT R6, R6, R29, RZ, 0x3c, !PT ;  /* 0x0000001d06063212 */ /* 0x000fe400078e3cff */
        /* <DEDUP_REMOVED lines=38> */
.L_x_1370:
[----:B------:R-:W-:-:S06]  /*0f60*/  IMAD R21, R20, 0x4, R1 ;  /* 0x0000000414157824 */ /* 0x000fcc00078e0201 */
[----:B------:R-:W5:Y:S01]  /*0f70*/  LDL R21, [R21+0x4] ;  /* 0x0000040015157983 */ /* 0x000f620000100800 */
[----:B------:R-:W-:Y:S01]  /*0f80*/  IMAD.SHL.U32 R22, R20, 0x20, RZ ;  /* 0x0000002014167824 */ /* 0x000fe200078e00ff */
[----:B------:R-:W-:-:S06]  /*0f90*/  UMOV UR4, URZ ;  /* 0x000000ff00047c82 */ /* 0x000fcc0008000000 */
.L_x_1369:
        /* <DEDUP_REMOVED lines=190> */
.L_x_1372:
[----:B------:R-:W-:-:S06]  /*1b80*/  IMAD R21, R20, 0x4, R1 ;  /* 0x0000000414157824 */ /* 0x000fcc00078e0201 */
[----:B------:R-:W5:Y:S01]  /*1b90*/  LDL R21, [R21+0x4] ;  /* 0x0000040015157983 */ /* 0x000f620000100800 */
[----:B------:R-:W-:Y:S01]  /*1ba0*/  IMAD.SHL.U32 R22, R20, 0x20, RZ ;  /* 0x0000002014167824 */ /* 0x000fe200078e00ff */
[----:B------:R-:W-:-:S06]  /*1bb0*/  UMOV UR4, URZ ;  /* 0x000000ff00047c82 */ /* 0x000fcc0008000000 */
.L_x_1371:
        /* <DEDUP_REMOVED lines=8> */
[----:B------:R-:W3:Y:S04]  /*1c40*/  @P1 LDG.E R34, desc[UR36][R18.64+0x24] ;  /* 0x0000242412221981 */ /* 0x000ee8000c1e1900 */
[----:B------:R-:W4:Y:S04]  /*1c50*/  @!P0 LDG.E R25, desc[UR36][R18.64+0xc] ;  /* 0x00000c2412198981 */ /* 0x000f28000c1e1900 */
[----:B------:R-:W4:Y:S04]  /*1c60*/  @!P0 LDG.E R24, desc[UR36][R18.64] ;  /* 0x0000002412188981 */ /* 0x000f28000c1e1900 */
[----:B------:R-:W4:Y:S04]  /*1c70*/  @!P0 LDG.E R23, desc[UR36][R18.64+0x4] ;  /* 0x0000042412178981 */ /* 0x000f28000c1e1900 */
[----:B------:R-:W4:Y:S04]  /*1c80*/  @P2 LDG.E R42, desc[UR36][R18.64+0x38] ;  /* 0x00003824122a2981 */ /* 0x000f28000c1e1900 */
        /* <DEDUP_REMOVED lines=17> */
[----:B---3--:R-:W-:-:S03]  /*1da0*/  @P1 LOP3.LUT R3, R3, R34, RZ, 0x3c, !PT ;  /* 0x0000002203031212 */ /* 0x008fc600078e3cff */
[----:B------:R-:W3:Y:S01]  /*1db0*/  @P5 LDG.E R34, desc[UR36][R18.64+0x64] ;  /* 0x0000642412225981 */ /* 0x000ee2000c1e1900 */
[----:B----4-:R-:W-:-:S03]  /*1dc0*/  @!P0 LOP3.LUT R2, R2, R25, RZ, 0x3c, !PT ;  /* 0x0000001902028212 */ /* 0x010fc600078e3cff */
[----:B------:R-:W4:Y:S01]  /*1dd0*/  @P3 LDG.E R25, desc[UR36][R18.64+0x40] ;  /* 0x0000402412193981 */ /* 0x000f22000c1e1900 */
[----:B------:R-:W-:-:S03]  /*1de0*/  @!P0 LOP3.LUT R5, R5, R24, RZ, 0x3c, !PT ;  /* 0x0000001805058212 */ /* 0x000fc600078e3cff */
[----:B------:R-:W3:Y:S01]  /*1df0*/  @P2 LDG.E R24, desc[UR36][R18.64+0x28] ;  /* 0x0000282412182981 */ /* 0x000ee2000c1e1900 */
[----:B------:R-:W-:-:S03]  /*1e00*/  @!P0 LOP3.LUT R6, R6, R23, RZ, 0x3c, !PT ;  /* 0x0000001706068212 */ /* 0x000fc600078e3cff */
[----:B------:R-:W4:Y:S01]  /*1e10*/  @P2 LDG.E R23, desc[UR36][R18.64+0x2c] ;  /* 0x00002c2412172981 */ /* 0x000f22000c1e1900 */
[----:B------:R-:W-:-:S03]  /*1e20*/  @P2 LOP3.LUT R3, R3, R42, RZ, 0x3c, !PT ;  /* 0x0000002a03032212 */ /* 0x000fc600078e3cff */
[----:B------:R-:W4:Y:S01]  /*1e30*/  @P6 LDG.E R42, desc[UR36][R18.64+0x78] ;  /* 0x00007824122a6981 */ /* 0x000f22000c1e1900 */
[----:B------:R-:W-:-:S03]  /*1e40*/  @!P0 LOP3.LUT R7, R7, R26, RZ, 0x3c, !PT ;  /* 0x0000001a07078212 */ /* 0x000fc600078e3cff */
        /* <DEDUP_REMOVED lines=23> */
[----:B------:R-:W4:Y:S01]  /*1fc0*/  @P0 LDG.E R47, desc[UR36][R18.64+0x90] ;  /* 0x00009024122f0981 */ /* 0x000f22000c1e1900 */
[----:B--2---:R-:W-:Y:S02]  /*1fd0*/  @P3 LOP3.LUT R7, R7, R28, RZ, 0x3c, !PT ;  /* 0x0000001c07073212 */ /* 0x004fe400078e3cff */
[----:B---3--:R-:W-:-:S02]  /*1fe0*/  @P2 LOP3.LUT R5, R5, R24, RZ, 0x3c, !PT ;  /* 0x0000001805052212 */ /* 0x008fc400078e3cff */
[----:B----4-:R-:W-:-:S04]  /*1ff0*/  @P2 LOP3.LUT R6, R6, R23, RZ, 0x3c, !PT ;  /* 0x0000001706062212 */ /* 0x010fc800078e3cff */
        /* <DEDUP_REMOVED lines=52> */
[----:B------:R-:W-:Y:S02]  /*2340*/  @P1 LOP3.LUT R7, R7, R32, RZ, 0x3c, !PT ;  /* 0x0000002007071212 */ /* 0x000fe400078e3cff */
[----:B------:R-:W-:Y:S01]  /*2350*/  @P2 LOP3.LUT R2, R2, R29, RZ, 0x3c, !PT ;  /* 0x0000001d02022212 */ /* 0x000fe200078e3cff */
[----:B------:R-:W2:Y:S01]  /*2360*/  @P4 LDG.E R32, desc[UR36][R18.64+0xf0] ;  /* 0x0000f02412204981 */ /* 0x000ea2000c1e1900 */
[----:B------:R-:W-:Y:S02]  /*2370*/  LOP3.LUT P0, RZ, R33, 0x8000, RZ, 0xc0, !PT ;  /* 0x0000800021ff7812 */ /* 0x000fe4000780c0ff */
[----:B------:R-:W-:Y:S01]  /*2380*/  @P1 LOP3.LUT R3, R3, R34, RZ, 0x3c, !PT ;  /* 0x0000002203031212 */ /* 0x000fe200078e3cff */
[----:B------:R-:W2:Y:S01]  /*2390*/  @P4 LDG.E R29, desc[UR36][R18.64+0xf4] ;  /* 0x0000f424121d4981 */ /* 0x000ea2000c1e1900 */
[----:B------:R-:W-:-:S03]  /*23a0*/  @P2 LOP3.LUT R7, R7, R36, RZ, 0x3c, !PT ;  /* 0x0000002407072212 */ /* 0x000fc600078e3cff */
        /* <DEDUP_REMOVED lines=23> */
[----:B------:R-:W-:-:S04]  /*2520*/  @P2 LOP3.LUT R6, R6, R25, RZ, 0x3c, !PT ;  /* 0x0000001906062212 */ /* 0x000fc800078e3cff */
        /* <DEDUP_REMOVED lines=28> */
.L_x_1366:
[----:B------:R-:W-:Y:S05]  /*26f0*/  BSYNC.RECONVERGENT B1 ;  /* 0x0000000000017941 */ /* 0x000fea0003800200 */
.L_x_1365:
[C---:B------:R-:W-:Y:S01]  /*2700*/  ISETP.GT.U32.AND P0, PT, R17.reuse, 0x3, PT ;  /* 0x000000031100780c */ /* 0x040fe20003f04070 */
[----:B------:R-:W-:Y:S01]  /*2710*/  VIADD R16, R16, 0x1 ;  /* 0x0000000110107836 */ /* 0x000fe20000000000 */
[--C-:B------:R-:W-:Y:S02]  /*2720*/  SHF.R.U64 R17, R17, 0x2, R4.reuse ;  /* 0x0000000211117819 */ /* 0x100fe40000001204 */
[----:B------:R-:W-:Y:S02]  /*2730*/  ISETP.GT.U32.AND.EX P0, PT, R4, RZ, PT, P0 ;  /* 0x000000ff0400720c */ /* 0x000fe40003f04100 */
[----:B------:R-:W-:-:S11]  /*2740*/  SHF.R.U32.HI R4, RZ, 0x2, R4 ;  /* 0x00000002ff047819 */ /* 0x000fd60000011604 */
[----:B------:R-:W-:Y:S05]  /*2750*/  @P0 BRA `(.L_x_1373) ;  /* 0xffffffd800cc0947 */ /* 0x000fea000383ffff */
.L_x_1364:
[----:B------:R-:W-:Y:S05]  /*2760*/  BSYNC.RECONVERGENT B0 ;  /* 0x0000000000007941 */ /* 0x000fea0003800200 */
.L_x_1363:
        /* <DEDUP_REMOVED lines=28> */
[----:B------:R-:W0:Y:S01]  /*2930*/  LDL.64 R36, [R1+0x30] ;  /* 0x0000300001247983 */ /* 0x000e220000100a00 */
[----:B------:R-:W-:Y:S01]  /*2940*/  UMOV UR8, 0x54442d18 ;  /* 0x54442d1800087882 */ /* 0x000fe20000000000 */
[----:B------:R-:W-:Y:S01]  /*2950*/  UMOV UR9, 0x401921fb ;  /* 0x401921fb00097882 */ /* 0x000fe20000000000 */
[----:B------:R-:W-:Y:S01]  /*2960*/  BSSY.RECONVERGENT B0, `(.L_x_1375) ;  /* 0x0000044000007945 */ /* 0x000fe20003800200 */
[----:B0-----:R-:W-:-:S10]  /*2970*/  DMUL R2, R36, UR8 ;  /* 0x0000000824027c28 */ /* 0x001fd40008000000 */
[----:B------:R-:W0:Y:S02]  /*2980*/  F2F.F32.F64 R2, R2 ;  /* 0x0000000200027310 */ /* 0x000e240000301000 */
[C---:B0-----:R-:W-:Y:S01]  /*2990*/  FMUL R0, R2.reuse, 0.63661974668502807617 ;  /* 0x3f22f98302007820 */ /* 0x041fe20000400000 */
[----:B------:R-:W-:-:S05]  /*29a0*/  FSETP.GE.AND P0, PT, |R2|, 105615, PT ;  /* 0x47ce47800200780b */ /* 0x000fca0003f06200 */
[----:B------:R-:W0:Y:S02]  /*29b0*/  F2I.NTZ R6, R0 ;  /* 0x0000000000067305 */ /* 0x000e240000203100 */
[----:B0-----:R-:W-:Y:S01]  /*29c0*/  I2FP.F32.S32 R5, R6 ;  /* 0x0000000600057245 */ /* 0x001fe20000201400 */
[----:B------:R-:W-:-:S04]  /*29d0*/  IMAD.MOV.U32 R26, RZ, RZ, R6 ;  /* 0x000000ffff1a7224 */ /* 0x000fc800078e0006 */
[----:B------:R-:W-:-:S04]  /*29e0*/  FFMA R4, R5, -1.5707962512969970703, R2 ;  /* 0xbfc90fda05047823 */ /* 0x000fc80000000002 */
[----:B------:R-:W-:-:S04]  /*29f0*/  FFMA R4, R5, -7.5497894158615963534e-08, R4 ;  /* 0xb3a2216805047823 */ /* 0x000fc80000000004 */
[----:B------:R-:W-:-:S04]  /*2a00*/  FFMA R24, R5, -5.3903029534742383927e-15, R4 ;  /* 0xa7c234c505187823 */ /* 0x000fc80000000004 */
[----:B------:R-:W-:Y:S01]  /*2a10*/  IMAD.MOV.U32 R14, RZ, RZ, R24 ;  /* 0x000000ffff0e7224 */ /* 0x000fe200078e0018 */
[----:B------:R-:W-:Y:S06]  /*2a20*/  @!P0 BRA `(.L_x_1376) ;  /* 0x0000000000dc8947 */ /* 0x000fec0003800000 */
[----:B------:R-:W-:-:S13]  /*2a30*/  FSETP.NEU.AND P0, PT, |R2|, +INF , PT ;  /* 0x7f8000000200780b */ /* 0x000fda0003f0d200 */
[----:B------:R-:W-:Y:S01]  /*2a40*/  @!P0 FMUL R14, RZ, R2 ;  /* 0x00000002ff0e8220 */ /* 0x000fe20000400000 */
[----:B------:R-:W-:Y:S01]  /*2a50*/  @!P0 IMAD.MOV.U32 R6, RZ, RZ, RZ ;  /* 0x000000ffff068224 */ /* 0x000fe200078e00ff */
[----:B------:R-:W-:Y:S06]  /*2a60*/  @!P0 BRA `(.L_x_1376) ;  /* 0x0000000000cc8947 */ /* 0x000fec0003800000 */
[----:B------:R-:W-:Y:S01]  /*2a70*/  IMAD.SHL.U32 R3, R2, 0x100, RZ ;  /* 0x0000010002037824 */ /* 0x000fe200078e00ff */
[----:B------:R-:W0:Y:S01]  /*2a80*/  LDCU.64 UR6, c[0x4][0x190] ;  /* 0x01003200ff0677ac */ /* 0x000e220008000a00 */
[----:B------:R-:W-:Y:S02]  /*2a90*/  IMAD.MOV.U32 R6, RZ, RZ, RZ ;  /* 0x000000ffff067224 */ /* 0x000fe400078e00ff */
[----:B------:R-:W-:Y:S01]  /*2aa0*/  IMAD.MOV.U32 R0, RZ, RZ, R1 ;  /* 0x000000ffff007224 */ /* 0x000fe200078e0001 */
[----:B------:R-:W-:Y:S01]  /*2ab0*/  LOP3.LUT R3, R3, 0x80000000, RZ, 0xfc, !PT ;  /* 0x8000000003037812 */ /* 0x000fe200078efcff */
[----:B------:R-:W-:Y:S01]  /*2ac0*/  UMOV UR5, URZ ;  /* 0x000000ff00057c82 */ /* 0x000fe20008000000 */
[----:B------:R-:W-:-:S05]  /*2ad0*/  UMOV UR4, URZ ;  /* 0x000000ff00047c82 */ /* 0x000fca0008000000 */
.L_x_1377:
[----:B0-----:R-:W-:Y:S02]  /*2ae0*/  IMAD.U32 R10, RZ, RZ, UR6 ;  /* 0x00000006ff0a7e24 */ /* 0x001fe4000f8e00ff */
[----:B------:R-:W-:-:S05]  /*2af0*/  IMAD.U32 R11, RZ, RZ, UR7 ;  /* 0x00000007ff0b7e24 */ /* 0x000fca000f8e00ff */
[----:B------:R-:W2:Y:S01]  /*2b00*/  LDG.E.CONSTANT R4, desc[UR36][R10.64] ;  /* 0x000000240a047981 */ /* 0x000ea2000c1e9900 */
[----:B------:R-:W-:Y:S02]  /*2b10*/  UIADD3 UR6, UP0, UPT, UR6, 0x4, URZ ;  /* 0x0000000406067890 */ /* 0x000fe4000ff1e0ff */
[----:B------:R-:W-:Y:S02]  /*2b20*/  UIADD3 UR4, UPT, UPT, UR4, 0x1, URZ ;  /* 0x0000000104047890 */ /* 0x000fe4000fffe0ff */
[----:B------:R-:W-:Y:S02]  /*2b30*/  UIADD3.X UR7, UPT, UPT, URZ, UR7, URZ, UP0, !UPT ;  /* 0x00000007ff077290 */ /* 0x000fe400087fe4ff */
[----:B------:R-:W-:Y:S01]  /*2b40*/  UISETP.NE.AND UP0, UPT, UR4, 0x6, UPT ;  /* 0x000000060400788c */ /* 0x000fe2000bf05270 */
[----:B--2---:R-:W-:-:S03]  /*2b50*/  IMAD.WIDE.U32 R4, R4, R3, RZ ;  /* 0x0000000304047225 */ /* 0x004fc600078e00ff */
[----:B------:R-:W-:-:S04]  /*2b60*/  IADD3 R7, P0, PT, R4, R6, RZ ;  /* 0x0000000604077210 */ /* 0x000fc80007f1e0ff */
[----:B------:R-:W-:Y:S01]  /*2b70*/  IADD3.X R6, PT, PT, R5, UR5, RZ, P0, !PT ;  /* 0x0000000505067c10 */ /* 0x000fe200087fe4ff */
[----:B------:R0:W-:Y:S02]  /*2b80*/  STL [R0], R7 ;  /* 0x0000000700007387 */ /* 0x0001e40000100800 */
[----:B0-----:R-:W-:Y:S01]  /*2b90*/  VIADD R0, R0, 0x4 ;  /* 0x0000000400007836 */ /* 0x001fe20000000000 */
[----:B------:R-:W-:Y:S06]  /*2ba0*/  BRA.U UP0, `(.L_x_1377) ;  /* 0xfffffffd00cc7547 */ /* 0x000fec000b83ffff */
        /* <DEDUP_REMOVED lines=18> */
[----:B0-----:R-:W-:Y:S02]  /*2cd0*/  SHF.R.U32.HI R6, RZ, 0x1e, R3 ;  /* 0x0000001eff067819 */ /* 0x001fe40000011603 */
[----:B------:R-:W-:-:S02]  /*2ce0*/  SHF.R.S32.HI R0, RZ, 0x1f, R5 ;  /* 0x0000001fff007819 */ /* 0x000fc40000011405 */
[C---:B------:R-:W-:Y:S02]  /*2cf0*/  LEA.HI R6, R5.reuse, R6, RZ, 0x1 ;  /* 0x0000000605067211 */ /* 0x040fe400078f08ff */
[C---:B------:R-:W-:Y:S02]  /*2d00*/  LOP3.LUT R10, R0.reuse, R4, RZ, 0x3c, !PT ;  /* 0x00000004000a7212 */ /* 0x040fe400078e3cff */
[----:B------:R-:W-:Y:S02]  /*2d10*/  LOP3.LUT R11, R0, R5, RZ, 0x3c, !PT ;  /* 0x00000005000b7212 */ /* 0x000fe400078e3cff */
[----:B------:R-:W-:-:S04]  /*2d20*/  LOP3.LUT R0, R5, R2, RZ, 0x3c, !PT ;  /* 0x0000000205007212 */ /* 0x000fc800078e3cff */
[----:B------:R-:W0:Y:S01]  /*2d30*/  I2F.F64.S64 R10, R10 ;  /* 0x0000000a000a7312 */ /* 0x000e220000301c00 */
[----:B------:R-:W-:Y:S01]  /*2d40*/  ISETP.GE.AND P1, PT, R0, RZ, PT ;  /* 0x000000ff0000720c */ /* 0x000fe20003f26270 */
[----:B------:R-:W-:-:S04]  /*2d50*/  IMAD.MOV R0, RZ, RZ, -R6 ;  /* 0x000000ffff007224 */ /* 0x000fc800078e0a06 */
[----:B------:R-:W-:Y:S01]  /*2d60*/  @!P0 IMAD.MOV.U32 R6, RZ, RZ, R0 ;  /* 0x000000ffff068224 */ /* 0x000fe200078e0000 */
[----:B0-----:R-:W-:-:S10]  /*2d70*/  DMUL R12, R10, UR4 ;  /* 0x000000040a0c7c28 */ /* 0x001fd40008000000 */
[----:B------:R-:W0:Y:S02]  /*2d80*/  F2F.F32.F64 R12, R12 ;  /* 0x0000000c000c7310 */ /* 0x000e240000301000 */
[----:B0-----:R-:W-:-:S07]  /*2d90*/  FSEL R14, -R12, R12, !P1 ;  /* 0x0000000c0c0e7208 */ /* 0x001fce0004800100 */
.L_x_1376:
[----:B------:R-:W-:Y:S05]  /*2da0*/  BSYNC.RECONVERGENT B0 ;  /* 0x0000000000007941 */ /* 0x000fea0003800200 */
.L_x_1375:
[----:B------:R-:W2:Y:S01]  /*2db0*/  LDL.64 R18, [R1+0x38] ;  /* 0x0000380001127983 */ /* 0x000ea20000100a00 */
[----:B------:R-:W-:Y:S01]  /*2dc0*/  LOP3.LUT R3, R6, 0x1, RZ, 0xc0, !PT ;  /* 0x0000000106037812 */ /* 0x000fe200078ec0ff */
[----:B------:R-:W-:Y:S02]  /*2dd0*/  IMAD.MOV.U32 R0, RZ, RZ, 0x37cbac00 ;  /* 0x37cbac00ff007424 */ /* 0x000fe400078e00ff */
[----:B------:R-:W-:Y:S01]  /*2de0*/  FMUL R7, R14, R14 ;  /* 0x0000000e0e077220 */ /* 0x000fe20000400000 */
[----:B------:R-:W-:Y:S01]  /*2df0*/  VIADD R5, R6, 0x1 ;  /* 0x0000000106057836 */ /* 0x000fe20000000000 */
[----:B------:R-:W-:Y:S01]  /*2e00*/  ISETP.NE.U32.AND P0, PT, R3, 0x1, PT ;  /* 0x000000010300780c */ /* 0x000fe20003f05070 */
[----:B------:R-:W-:Y:S02]  /*2e10*/  IMAD.MOV.U32 R3, RZ, RZ, 0x3c0885e4 ;  /* 0x3c0885e4ff037424 */ /* 0x000fe400078e00ff */
[----:B------:R-:W-:Y:S01]  /*2e20*/  FFMA R9, R7, R0, -0.0013887860113754868507 ;  /* 0xbab607ed07097423 */ /* 0x000fe20000000000 */
[----:B------:R-:W-:Y:S01]  /*2e30*/  IMAD.MOV.U32 R4, RZ, RZ, 0x3e2aaaa8 ;  /* 0x3e2aaaa8ff047424 */ /* 0x000fe200078e00ff */
[----:B------:R-:W-:Y:S01]  /*2e40*/  LOP3.LUT P1, RZ, R5, 0x2, RZ, 0xc0, !PT ;  /* 0x0000000205ff7812 */ /* 0x000fe2000782c0ff */
[----:B------:R-:W-:Y:S01]  /*2e50*/  BSSY.RECONVERGENT B0, `(.L_x_1378) ;  /* 0x0000051000007945 */ /* 0x000fe20003800200 */
[----:B------:R-:W-:-:S02]  /*2e60*/  FSEL R12, R3, 0.041666727513074874878, !P0 ;  /* 0x3d2aaabb030c7808 */ /* 0x000fc40004000000 */
[----:B------:R-:W-:Y:S02]  /*2e70*/  FSEL R6, R9, -0.00019574658654164522886, P0 ;  /* 0xb94d415309067808 */ /* 0x000fe40000000000 */
[----:B------:R-:W-:-:S03]  /*2e80*/  FSEL R5, -R4, -0.4999999701976776123, !P0 ;  /* 0xbeffffff04057808 */ /* 0x000fc60004000100 */
[----:B------:R-:W-:Y:S01]  /*2e90*/  FFMA R12, R7, R6, R12 ;  /* 0x00000006070c7223 */ /* 0x000fe2000000000c */
[----:B------:R-:W-:-:S03]  /*2ea0*/  FSEL R6, R14, 1, !P0 ;  /* 0x3f8000000e067808 */ /* 0x000fc60004000000 */
[C---:B------:R-:W-:Y:S02]  /*2eb0*/  FFMA R5, R7.reuse, R12, R5 ;  /* 0x0000000c07057223 */ /* 0x040fe40000000005 */
[----:B------:R-:W-:-:S04]  /*2ec0*/  FFMA R7, R7, R6, RZ ;  /* 0x0000000607077223 */ /* 0x000fc800000000ff */
[----:B------:R-:W-:-:S04]  /*2ed0*/  FFMA R5, R7, R5, R6 ;  /* 0x0000000507057223 */ /* 0x000fc80000000006 */
[----:B------:R-:W-:-:S04]  /*2ee0*/  @P1 FADD R5, RZ, -R5 ;  /* 0x80000005ff051221 */ /* 0x000fc80000000000 */
[----:B------:R-:W0:Y:S02]  /*2ef0*/  F2F.F64.F32 R6, R5 ;  /* 0x0000000500067310 */ /* 0x000e240000201800 */
[----:B0-----:R-:W-:-:S08]  /*2f00*/  DMUL R6, R6, -10 ;  /* 0xc024000006067828 */ /* 0x001fd00000000000 */
[----:B------:R-:W-:Y:S02]  /*2f10*/  DFMA R12, R36, R36, R6 ;  /* 0x00000024240c722b */ /* 0x000fe40000000006 */
[----:B--2---:R-:W-:-:S06]  /*2f20*/  DMUL R10, R18, UR8 ;  /* 0x00000008120a7c28 */ /* 0x004fcc0008000000 */
        /* <DEDUP_REMOVED lines=13> */
[----:B------:R-:W-:Y:S01]  /*3000*/  IMAD.SHL.U32 R6, R25, 0x100, RZ ;  /* 0x0000010019067824 */ /* 0x000fe200078e00ff */
[----:B------:R-:W0:Y:S01]  /*3010*/  LDCU.64 UR6, c[0x4][0x190] ;  /* 0x01003200ff0677ac */ /* 0x000e220008000a00 */
[----:B------:R-:W-:Y:S02]  /*3020*/  IMAD.MOV.U32 R14, RZ, RZ, RZ ;  /* 0x000000ffff0e7224 */ /* 0x000fe400078e00ff */
[----:B------:R-:W-:Y:S01]  /*3030*/  IMAD.MOV.U32 R5, RZ, RZ, R1 ;  /* 0x000000ffff057224 */ /* 0x000fe200078e0001 */
[----:B------:R-:W-:Y:S01]  /*3040*/  LOP3.LUT R9, R6, 0x80000000, RZ, 0xfc, !PT ;  /* 0x8000000006097812 */ /* 0x000fe200078efcff */
[----:B------:R-:W-:Y:S01]  /*3050*/  UMOV UR5, URZ ;  /* 0x000000ff00057c82 */ /* 0x000fe20008000000 */
[----:B------:R-:W-:-:S05]  /*3060*/  UMOV UR4, URZ ;  /* 0x000000ff00047c82 */ /* 0x000fca0008000000 */
.L_x_1381:
        /* <DEDUP_REMOVED lines=43> */
[----:B0-----:R-:W-:Y:S01]  /*3320*/  FSEL R6, -R14, R14, !P1 ;  /* 0x0000000e0e067208 */ /* 0x001fe20004800100 */
[----:B------:R-:W-:Y:S06]  /*3330*/  BRA `(.L_x_1379) ;  /* 0x0000000000087947 */ /* 0x000fec0003800000 */
.L_x_1380:
[----:B------:R-:W-:Y:S01]  /*3340*/  FMUL R6, RZ, R25 ;  /* 0x00000019ff067220 */ /* 0x000fe20000400000 */
[----:B------:R-:W-:-:S07]  /*3350*/  IMAD.MOV.U32 R9, RZ, RZ, RZ ;  /* 0x000000ffff097224 */ /* 0x000fce00078e00ff */
.L_x_1379:
[----:B------:R-:W-:Y:S05]  /*3360*/  BSYNC.RECONVERGENT B0 ;  /* 0x0000000000007941 */ /* 0x000fea0003800200 */
.L_x_1378:
[----:B------:R-:W-:Y:S01]  /*3370*/  FMUL R5, R6, R6 ;  /* 0x0000000606057220 */ /* 0x000fe20000400000 */
[----:B------:R-:W-:Y:S01]  /*3380*/  LOP3.LUT R7, R9, 0x1, RZ, 0xc0, !PT ;  /* 0x0000000109077812 */ /* 0x000fe200078ec0ff */
[----:B------:R-:W0:Y:S01]  /*3390*/  LDCU.64 UR4, c[0x0][0x390] ;  /* 0x00007200ff0477ac */ /* 0x000e220008000a00 */
[----:B------:R-:W-:Y:S01]  /*33a0*/  DADD R12, R12, 20 ;  /* 0x403400000c0c7429 */ /* 0x000fe20000000000 */
[----:B------:R-:W-:Y:S01]  /*33b0*/  FFMA R0, R5, R0, -0.0013887860113754868507 ;  /* 0xbab607ed05007423 */ /* 0x000fe20000000000 */
[----:B------:R-:W-:Y:S01]  /*33c0*/  ISETP.NE.U32.AND P0, PT, R7, 0x1, PT ;  /* 0x000000010700780c */ /* 0x000fe20003f05070 */
[----:B------:R-:W-:Y:S01]  /*33d0*/  VIADD R7, R9, 0x1 ;  /* 0x0000000109077836 */ /* 0x000fe20000000000 */
[----:B------:R-:W-:Y:S02]  /*33e0*/  BSSY.RECONVERGENT B6, `(.L_x_1382) ;  /* 0x000001e000067945 */ /* 0x000fe40003800200 */
[----:B------:R-:W-:Y:S02]  /*33f0*/  FSEL R14, R3, 0.041666727513074874878, !P0 ;  /* 0x3d2aaabb030e7808 */ /* 0x000fe40004000000 */
[----:B------:R-:W-:-:S02]  /*3400*/  FSEL R10, R0, -0.00019574658654164522886, P0 ;  /* 0xb94d4153000a7808 */ /* 0x000fc40000000000 */
[----:B------:R-:W-:Y:S02]  /*3410*/  LOP3.LUT P1, RZ, R7, 0x2, RZ, 0xc0, !PT ;  /* 0x0000000207ff7812 */ /* 0x000fe4000782c0ff */
[----:B------:R-:W-:Y:S01]  /*3420*/  FSEL R0, R6, 1, !P0 ;  /* 0x3f80000006007808 */ /* 0x000fe20004000000 */
[----:B------:R-:W-:Y:S01]  /*3430*/  FFMA R10, R5, R10, R14 ;  /* 0x0000000a050a7223 */ /* 0x000fe2000000000e */
[----:B------:R-:W-:-:S03]  /*3440*/  FSEL R7, -R4, -0.4999999701976776123, !P0 ;  /* 0xbeffffff04077808 */ /* 0x000fc60004000100 */
[----:B------:R-:W-:Y:S01]  /*3450*/  FFMA R3, R5, R0, RZ ;  /* 0x0000000005037223 */ /* 0x000fe200000000ff */
[----:B0-----:R-:W-:Y:S01]  /*3460*/  LEA R6, P0, R41, UR4, 0x3 ;  /* 0x0000000429067c11 */ /* 0x001fe2000f8018ff */
[----:B------:R-:W-:-:S04]  /*3470*/  FFMA R7, R5, R10, R7 ;  /* 0x0000000a05077223 */ /* 0x000fc80000000007 */
[----:B------:R-:W-:Y:S01]  /*3480*/  FFMA R0, R3, R7, R0 ;  /* 0x0000000703007223 */ /* 0x000fe20000000000 */
[C---:B------:R-:W-:Y:S02]  /*3490*/  LEA.HI.X R7, R41.reuse, UR5, R8, 0x3, P0 ;  /* 0x0000000529077c11 */ /* 0x040fe400080f1c08 */
[----:B------:R-:W-:Y:S01]  /*34a0*/  ISETP.NE.AND P0, PT, R41, RZ, PT ;  /* 0x000000ff2900720c */ /* 0x000fe20003f05270 */
[----:B------:R-:W-:-:S04]  /*34b0*/  @P1 FADD R0, RZ, -R0 ;  /* 0x80000000ff001221 */ /* 0x000fc80000000000 */
[----:B------:R-:W0:Y:S02]  /*34c0*/  F2F.F64.F32 R4, R0 ;  /* 0x0000000000047310 */ /* 0x000e240000201800 */
[----:B0-----:R-:W-:-:S08]  /*34d0*/  DMUL R4, R4, -10 ;  /* 0xc024000004047828 */ /* 0x001fd00000000000 */
[----:B------:R-:W-:-:S08]  /*34e0*/  DFMA R4, R18, R18, R4 ;  /* 0x000000121204722b */ /* 0x000fd00000000004 */
[----:B------:R-:W-:-:S07]  /*34f0*/  DADD R16, R4, R12 ;  /* 0x0000000004107229 */ /* 0x000fce000000000c */
[----:B------:R0:W-:Y:S01]  /*3500*/  STG.E.64 desc[UR36][R6.64], R16 ;  /* 0x0000001006007986 */ /* 0x0001e2000c101b24 */
        /* <DEDUP_REMOVED lines=11> */
.L_x_1383:
[----:B------:R-:W-:Y:S05]  /*35c0*/  BSYNC.RECONVERGENT B6 ;  /* 0x0000000000067941 */ /* 0x000fea0003800200 */
.L_x_1382:
[----:B------:R-:W-:Y:S01]  /*35d0*/  FSETP.GE.AND P0, PT, |R2|, 105615, PT ;  /* 0x47ce47800200780b */ /* 0x000fe20003f06200 */
[----:B------:R-:W-:Y:S01]  /*35e0*/  BSSY.RECONVERGENT B0, `(.L_x_1384) ;  /* 0x000003d000007945 */ /* 0x000fe20003800200 */
[----:B------:R-:W-:Y:S02]  /*35f0*/  IMAD.MOV.U32 R5, RZ, RZ, R26 ;  /* 0x000000ffff057224 */ /* 0x000fe400078e001a */
[----:B------:R-:W-:-:S09]  /*3600*/  IMAD.MOV.U32 R0, RZ, RZ, R24 ;  /* 0x000000ffff007224 */ /* 0x000fd200078e0018 */
[----:B------:R-:W-:Y:S05]  /*3610*/  @!P0 BRA `(.L_x_1385) ;  /* 0x0000000000e48947 */ /* 0x000fea0003800000 */
[----:B------:R-:W-:-:S13]  /*3620*/  FSETP.NEU.AND P1, PT, |R2|, +INF , PT ;  /* 0x7f8000000200780b */ /* 0x000fda0003f2d200 */
[----:B------:R-:W-:Y:S01]  /*3630*/  @!P1 FMUL R0, RZ, R2 ;  /* 0x00000002ff009220 */ /* 0x000fe20000400000 */
[----:B------:R-:W-:Y:S01]  /*3640*/  @!P1 IMAD.MOV.U32 R5, RZ, RZ, RZ ;  /* 0x000000ffff059224 */ /* 0x000fe200078e00ff */
[----:B------:R-:W-:Y:S06]  /*3650*/  @!P1 BRA `(.L_x_1385) ;  /* 0x0000000000d49947 */ /* 0x000fec0003800000 */
[----:B------:R-:W1:Y:S01]  /*3660*/  LDCU.64 UR4, c[0x4][0x190] ;  /* 0x01003200ff0477ac */ /* 0x000e620008000a00 */
[----:B------:R-:W-:Y:S01]  /*3670*/  IMAD.SHL.U32 R4, R2, 0x100, RZ ;  /* 0x0000010002047824 */ /* 0x000fe200078e00ff */
[----:B------:R-:W-:Y:S01]  /*3680*/  BSSY.RECONVERGENT B1, `(.L_x_1386) ;  /* 0x0000013000017945 */ /* 0x000fe20003800200 */
[----:B0-----:R-:W-:Y:S02]  /*3690*/  IMAD.MOV.U32 R6, RZ, RZ, RZ ;  /* 0x000000ffff067224 */ /* 0x001fe400078e00ff */
[----:B------:R-:W-:Y:S01]  /*36a0*/  IMAD.MOV.U32 R11, RZ, RZ, RZ ;  /* 0x000000ffff0b7224 */ /* 0x000fe200078e00ff */
[----:B------:R-:W-:Y:S01]  /*36b0*/  LOP3.LUT R13, R4, 0x80000000, RZ, 0xfc, !PT ;  /* 0x80000000040d7812 */ /* 0x000fe200078efcff */
[----:B------:R-:W-:Y:S02]  /*36c0*/  IMAD.MOV.U32 R3, RZ, RZ, RZ ;  /* 0x000000ffff037224 */ /* 0x000fe400078e00ff */
[----:B------:R-:W-:Y:S02]  /*36d0*/  IMAD.MOV.U32 R0, RZ, RZ, R1 ;  /* 0x000000ffff007224 */ /* 0x000fe400078e0001 */
[----:B-1----:R-:W-:-:S02]  /*36e0*/  IMAD.U32 R8, RZ, RZ, UR4 ;  /* 0x00000004ff087e24 */ /* 0x002fc4000f8e00ff */
[----:B------:R-:W-:-:S07]  /*36f0*/  IMAD.U32 R9, RZ, RZ, UR5 ;  /* 0x00000005ff097e24 */ /* 0x000fce000f8e00ff */
.L_x_1387:
        /* <DEDUP_REMOVED lines=12> */
.L_x_1386:
        /* <DEDUP_REMOVED lines=26> */
[----:B------:R-:W-:-:S04]  /*3960*/  IMAD.MOV R0, RZ, RZ, -R5 ;  /* 0x000000ffff007224 */ /* 0x000fc800078e0a05 */
[----:B------:R-:W-:Y:S01]  /*3970*/  @!P2 IMAD.MOV.U32 R5, RZ, RZ, R0 ;  /* 0x000000ffff05a224 */ /* 0x000fe200078e0000 */
[----:B0-----:R-:W-:-:S10]  /*3980*/  DMUL R6, R8, UR4 ;  /* 0x0000000408067c28 */ /* 0x001fd40008000000 */
[----:B------:R-:W0:Y:S02]  /*3990*/  F2F.F32.F64 R6, R6 ;  /* 0x0000000600067310 */ /* 0x000e240000301000 */
[----:B0-----:R-:W-:-:S07]  /*39a0*/  FSEL R0, -R6, R6, !P1 ;  /* 0x0000000606007208 */ /* 0x001fce0004800100 */
.L_x_1385:
[----:B------:R-:W-:Y:S05]  /*39b0*/  BSYNC.RECONVERGENT B0 ;  /* 0x0000000000007941 */ /* 0x000fea0003800200 */
.L_x_1384:
[----:B------:R-:W-:Y:S02]  /*39c0*/  IMAD.MOV.U32 R15, RZ, RZ, 0x37cbac00 ;  /* 0x37cbac00ff0f7424 */ /* 0x000fe400078e00ff */
[----:B------:R-:W-:Y:S01]  /*39d0*/  FMUL R3, R0, R0 ;  /* 0x0000000000037220 */ /* 0x000fe20000400000 */
[C---:B0-----:R-:W-:Y:S01]  /*39e0*/  LOP3.LUT R6, R5.reuse, 0x1, RZ, 0xc0, !PT ;  /* 0x0000000105067812 */ /* 0x041fe200078ec0ff */
[----:B------:R-:W-:Y:S01]  /*39f0*/  IMAD.MOV.U32 R14, RZ, RZ, 0x3d2aaabb ;  /* 0x3d2aaabbff0e7424 */ /* 0x000fe200078e00ff */
[----:B------:R-:W-:Y:S01]  /*3a00*/  LOP3.LUT P2, RZ, R5, 0x2, RZ, 0xc0, !PT ;  /* 0x0000000205ff7812 */ /* 0x000fe2000784c0ff */
[----:B------:R-:W-:Y:S01]  /*3a10*/  FFMA R4, R3, R15, -0.0013887860113754868507 ;  /* 0xbab607ed03047423 */ /* 0x000fe2000000000f */
[----:B------:R-:W-:Y:S01]  /*3a20*/  ISETP.NE.U32.AND P1, PT, R6, 0x1, PT ;  /* 0x000000010600780c */ /* 0x000fe20003f25070 */
[----:B------:R-:W-:Y:S01]  /*3a30*/  IMAD.MOV.U32 R9, RZ, RZ, 0x3effffff ;  /* 0x3effffffff097424 */ /* 0x000fe200078e00ff */
[----:B------:R-:W-:Y:S01]  /*3a40*/  DMUL R12, RZ, R18 ;  /* 0x00000012ff0c7228 */ /* 0x000fe20000000000 */
[----:B------:R-:W-:Y:S01]  /*3a50*/  BSSY.RECONVERGENT B0, `(.L_x_1388) ;  /* 0x000004f000007945 */ /* 0x000fe20003800200 */
[----:B------:R-:W-:Y:S01]  /*3a60*/  FSEL R4, R4, -0.00019574658654164522886, !P1 ;  /* 0xb94d415304047808 */ /* 0x000fe20004800000 */
[----:B------:R-:W-:Y:S01]  /*3a70*/  DADD R10, R36, R36 ;  /* 0x00000000240a7229 */ /* 0x000fe20000000024 */
[----:B------:R-:W-:-:S02]  /*3a80*/  FSEL R6, R14, 0.0083327032625675201416, !P1 ;  /* 0x3c0885e40e067808 */ /* 0x000fc40004800000 */
[----:B------:R-:W-:Y:S02]  /*3a90*/  FSEL R0, R0, 1, P1 ;  /* 0x3f80000000007808 */ /* 0x000fe40000800000 */
[----:B------:R-:W-:Y:S01]  /*3aa0*/  FSEL R7, -R9, -0.16666662693023681641, !P1 ;  /* 0xbe2aaaa809077808 */ /* 0x000fe20004800100 */
[C---:B------:R-:W-:Y:S01]  /*3ab0*/  FFMA R4, R3.reuse, R4, R6 ;  /* 0x0000000403047223 */ /* 0x040fe20000000006 */
[----:B------:R-:W-:Y:S02]  /*3ac0*/  IMAD.MOV.U32 R6, RZ, RZ, 0x54442d18 ;  /* 0x54442d18ff067424 */ /* 0x000fe400078e00ff */
[----:B------:R-:W-:Y:S01]  /*3ad0*/  FFMA R5, R3, R0, RZ ;  /* 0x0000000003057223 */ /* 0x000fe200000000ff */
[----:B------:R-:W-:Y:S01]  /*3ae0*/  FSETP.GE.AND P1, PT, |R25|, 105615, PT ;  /* 0x47ce47801900780b */ /* 0x000fe20003f26200 */
[----:B------:R-:W-:Y:S01]  /*3af0*/  FFMA R4, R3, R4, R7 ;  /* 0x0000000403047223 */ /* 0x000fe20000000007 */
[----:B------:R-:W-:Y:S01]  /*3b00*/  IMAD.MOV.U32 R7, RZ, RZ, 0x401921fb ;  /* 0x401921fbff077424 */ /* 0x000fe200078e00ff */
[----:B------:R-:W-:Y:S01]  /*3b10*/  DFMA R12, RZ, R18, R12 ;  /* 0x00000012ff0c722b */ /* 0x000fe2000000000c */
[----:B------:R-:W-:-:S02]  /*3b20*/  IMAD.MOV.U32 R3, RZ, RZ, R27 ;  /* 0x000000ffff037224 */ /* 0x000fc400078e001b */
[----:B------:R-:W-:-:S04]  /*3b30*/  FFMA R0, R5, R4, R0 ;  /* 0x0000000405007223 */ /* 0x000fc80000000000 */
[----:B------:R-:W-:-:S04]  /*3b40*/  @P2 FADD R0, RZ, -R0 ;  /* 0x80000000ff002221 */ /* 0x000fc80000000000 */
[----:B------:R-:W0:Y:S02]  /*3b50*/  F2F.F64.F32 R4, R0 ;  /* 0x0000000000047310 */ /* 0x000e240000201800 */
[----:B0-----:R-:W-:-:S08]  /*3b60*/  DMUL R4, R4, R6 ;  /* 0x0000000604047228 */ /* 0x001fd00000000000 */
[----:B------:R-:W-:Y:S01]  /*3b70*/  DFMA R10, R4, 10, R10 ;  /* 0x40240000040a782b */ /* 0x000fe2000000000a */
[----:B------:R-:W-:Y:S01]  /*3b80*/  IMAD.MOV.U32 R4, RZ, RZ, R28 ;  /* 0x000000ffff047224 */ /* 0x000fe200078e001c */
[----:B------:R-:W-:Y:S09]  /*3b90*/  @!P1 BRA `(.L_x_1389) ;  /* 0x0000000000e89947 */ /* 0x000ff20003800000 */
[----:B------:R-:W-:-:S13]  /*3ba0*/  FSETP.NEU.AND P2, PT, |R25|, +INF , PT ;  /* 0x7f8000001900780b */ /* 0x000fda0003f4d200 */
[----:B------:R-:W-:Y:S05]  /*3bb0*/  @!P2 BRA `(.L_x_1390) ;  /* 0x0000000000d8a947 */ /* 0x000fea0003800000 */
        /* <DEDUP_REMOVED lines=10> */
.L_x_1392:
        /* <DEDUP_REMOVED lines=12> */
.L_x_1391:
        /* <DEDUP_REMOVED lines=16> */
[C---:B------:R-:W-:Y:S01]  /*3e20*/  SHF.L.W.U32.HI R4, R3.reuse, 0x2, R0 ;  /* 0x0000000203047819 */ /* 0x040fe20000010e00 */
[----:B------:R-:W-:-:S03]  /*3e30*/  IMAD.SHL.U32 R3, R3, 0x4, RZ ;  /* 0x0000000403037824 */ /* 0x000fc600078e00ff */
[----:B------:R-:W-:-:S04]  /*3e40*/  SHF.R.S32.HI R5, RZ, 0x1f, R4 ;  /* 0x0000001fff057819 */ /* 0x000fc80000011404 */
[C---:B------:R-:W-:Y:S02]  /*3e50*/  LOP3.LUT R20, R5.reuse, R3, RZ, 0x3c, !PT ;  /* 0x0000000305147212 */ /* 0x040fe400078e3cff */
[----:B------:R-:W-:Y:S02]  /*3e60*/  LOP3.LUT R21, R5, R4, RZ, 0x3c, !PT ;  /* 0x0000000405157212 */ /* 0x000fe400078e3cff */
[----:B------:R-:W-:Y:S02]  /*3e70*/  SHF.R.U32.HI R3, RZ, 0x1e, R0 ;  /* 0x0000001eff037819 */ /* 0x000fe40000011600 */
[C---:B------:R-:W-:Y:S02]  /*3e80*/  LOP3.LUT R0, R4.reuse, R25, RZ, 0x3c, !PT ;  /* 0x0000001904007212 */ /* 0x040fe400078e3cff */
[----:B------:R-:W1:Y:S01]  /*3e90*/  I2F.F64.S64 R20, R20 ;  /* 0x0000001400147312 */ /* 0x000e620000301c00 */
[----:B------:R-:W-:Y:S02]  /*3ea0*/  LEA.HI R4, R4, R3, RZ, 0x1 ;  /* 0x0000000304047211 */ /* 0x000fe400078f08ff */
[----:B------:R-:W-:-:S03]  /*3eb0*/  ISETP.GE.AND P2, PT, R0, RZ, PT ;  /* 0x000000ff0000720c */ /* 0x000fc60003f46270 */
[----:B------:R-:W-:-:S04]  /*3ec0*/  IMAD.MOV R0, RZ, RZ, -R4 ;  /* 0x000000ffff007224 */ /* 0x000fc800078e0a04 */
[----:B------:R-:W-:Y:S01]  /*3ed0*/  @!P3 IMAD.MOV.U32 R4, RZ, RZ, R0 ;  /* 0x000000ffff04b224 */ /* 0x000fe200078e0000 */
[----:B-1----:R-:W-:-:S10]  /*3ee0*/  DMUL R22, R20, UR4 ;  /* 0x0000000414167c28 */ /* 0x002fd40008000000 */
[----:B------:R-:W1:Y:S02]  /*3ef0*/  F2F.F32.F64 R22, R22 ;  /* 0x0000001600167310 */ /* 0x000e640000301000 */
[----:B-1----:R-:W-:Y:S01]  /*3f00*/  FSEL R3, -R22, R22, !P2 ;  /* 0x0000001616037208 */ /* 0x002fe20005000100 */
[----:B0-----:R-:W-:Y:S06]  /*3f10*/  BRA `(.L_x_1389) ;  /* 0x0000000000087947 */ /* 0x001fec0003800000 */
.L_x_1390:
[----:B------:R-:W-:Y:S01]  /*3f20*/  FMUL R3, RZ, R25 ;  /* 0x00000019ff037220 */ /* 0x000fe20000400000 */
[----:B------:R-:W-:-:S07]  /*3f30*/  IMAD.MOV.U32 R4, RZ, RZ, RZ ;  /* 0x000000ffff047224 */ /* 0x000fce00078e00ff */
.L_x_1389:
[----:B------:R-:W-:Y:S05]  /*3f40*/  BSYNC.RECONVERGENT B0 ;  /* 0x0000000000007941 */ /* 0x000fea0003800200 */
.L_x_1388:
[----:B------:R-:W-:Y:S01]  /*3f50*/  FMUL R5, R3, R3 ;  /* 0x0000000303057220 */ /* 0x000fe20000400000 */
[C---:B------:R-:W-:Y:S01]  /*3f60*/  LOP3.LUT R8, R4.reuse, 0x1, RZ, 0xc0, !PT ;  /* 0x0000000104087812 */ /* 0x040fe200078ec0ff */
[----:B------:R-:W-:Y:S01]  /*3f70*/  DADD R22, RZ, R10 ;  /* 0x00000000ff167229 */ /* 0x000fe2000000000a */
[----:B------:R-:W-:Y:S01]  /*3f80*/  LOP3.LUT P3, RZ, R4, 0x2, RZ, 0xc0, !PT ;  /* 0x0000000204ff7812 */ /* 0x000fe2000786c0ff */
[----:B------:R-:W-:Y:S01]  /*3f90*/  FFMA R0, R5, R15, -0.0013887860113754868507 ;  /* 0xbab607ed05007423 */ /* 0x000fe2000000000f */
[----:B------:R-:W-:Y:S01]  /*3fa0*/  ISETP.NE.U32.AND P2, PT, R8, 0x1, PT ;  /* 0x000000010800780c */ /* 0x000fe20003f45070 */
[----:B------:R-:W-:Y:S01]  /*3fb0*/  DMUL R10, RZ, R36 ;  /* 0x00000024ff0a7228 */ /* 0x000fe20000000000 */
[----:B------:R-:W-:Y:S02]  /*3fc0*/  BSSY.RECONVERGENT B0, `(.L_x_1393) ;  /* 0x000004a000007945 */ /* 0x000fe40003800200 */
[----:B------:R-:W-:Y:S02]  /*3fd0*/  FSEL R8, R0, -0.00019574658654164522886, !P2 ;  /* 0xb94d415300087808 */ /* 0x000fe40005000000 */
[----:B------:R-:W-:-:S02]  /*3fe0*/  FSEL R20, R14, 0.0083327032625675201416, !P2 ;  /* 0x3c0885e40e147808 */ /* 0x000fc40005000000 */
[----:B------:R-:W-:Y:S01]  /*3ff0*/  FSEL R0, R3, 1, P2 ;  /* 0x3f80000003007808 */ /* 0x000fe20001000000 */
[----:B------:R-:W-:Y:S01]  /*4000*/  DFMA R10, RZ, R36, R10 ;  /* 0x00000024ff0a722b */ /* 0x000fe2000000000a */
[----:B------:R-:W-:Y:S01]  /*4010*/  FSEL R21, -R9, -0.16666662693023681641, !P2 ;  /* 0xbe2aaaa809157808 */ /* 0x000fe20005000100 */
[C---:B------:R-:W-:Y:S02]  /*4020*/  FFMA R8, R5.reuse, R8, R20 ;  /* 0x0000000805087223 */ /* 0x040fe40000000014 */
[C---:B------:R-:W-:Y:S02]  /*4030*/  FFMA R3, R5.reuse, R0, RZ ;  /* 0x0000000005037223 */ /* 0x040fe400000000ff */
[----:B------:R-:W-:-:S04]  /*4040*/  FFMA R8, R5, R8, R21 ;  /* 0x0000000805087223 */ /* 0x000fc80000000015 */
[----:B------:R-:W-:-:S04]  /*4050*/  FFMA R0, R3, R8, R0 ;  /* 0x0000000803007223 */ /* 0x000fc80000000000 */
[----:B------:R-:W-:-:S04]  /*4060*/  @P3 FADD R0, RZ, -R0 ;  /* 0x80000000ff003221 */ /* 0x000fc80000000000 */
[----:B------:R-:W0:Y:S02]  /*4070*/  F2F.F64.F32 R4, R0 ;  /* 0x0000000000047310 */ /* 0x000e240000201800 */
[----:B0-----:R-:W-:-:S08]  /*4080*/  DMUL R4, RZ, R4 ;  /* 0x00000004ff047228 */ /* 0x001fd00000000000 */
[----:B------:R-:W-:-:S08]  /*4090*/  DFMA R4, R4, 10, R12 ;  /* 0x402400000404782b */ /* 0x000fd0000000000c */
[----:B------:R-:W-:Y:S01]  /*40a0*/  DADD R22, R4, R22 ;  /* 0x0000000004167229 */ /* 0x000fe20000000016 */
[----:B------:R-:W-:Y:S10]  /*40b0*/  @!P0 BRA `(.L_x_1394) ;  /* 0x0000000000e88947 */ /* 0x000ff40003800000 */
        /* <DEDUP_REMOVED lines=12> */
.L_x_1397:
        /* <DEDUP_REMOVED lines=12> */
.L_x_1396:
        /* <DEDUP_REMOVED lines=31> */
[----:B0-----:R-:W-:Y:S06]  /*4430*/  BRA `(.L_x_1394) ;  /* 0x0000000000087947 */ /* 0x001fec0003800000 */
.L_x_1395:
[----:B------:R-:W-:Y:S01]  /*4440*/  FMUL R24, RZ, R2 ;  /* 0x00000002ff187220 */ /* 0x000fe20000400000 */
[----:B------:R-:W-:-:S07]  /*4450*/  IMAD.MOV.U32 R26, RZ, RZ, RZ ;  /* 0x000000ffff1a7224 */ /* 0x000fce00078e00ff */
.L_x_1394:
[----:B------:R-:W-:Y:S05]  /*4460*/  BSYNC.RECONVERGENT B0 ;  /* 0x0000000000007941 */ /* 0x000fea0003800200 */
.L_x_1393:
[----:B------:R-:W-:Y:S01]  /*4470*/  FMUL R0, R24, R24 ;  /* 0x0000001818007220 */ /* 0x000fe20000400000 */
[C---:B------:R-:W-:Y:S01]  /*4480*/  LOP3.LUT R3, R26.reuse, 0x1, RZ, 0xc0, !PT ;  /* 0x000000011a037812 */ /* 0x040fe200078ec0ff */
[----:B------:R-:W-:Y:S01]  /*4490*/  BSSY.RECONVERGENT B0, `(.L_x_1398) ;  /* 0x0000047000007945 */ /* 0x000fe20003800200 */
[----:B------:R-:W-:Y:S01]  /*44a0*/  LOP3.LUT P2, RZ, R26, 0x2, RZ, 0xc0, !PT ;  /* 0x000000021aff7812 */ /* 0x000fe2000784c0ff */
[----:B------:R-:W-:Y:S01]  /*44b0*/  FFMA R2, R0, R15, -0.0013887860113754868507 ;  /* 0xbab607ed00027423 */ /* 0x000fe2000000000f */
[----:B------:R-:W-:-:S04]  /*44c0*/  ISETP.NE.U32.AND P0, PT, R3, 0x1, PT ;  /* 0x000000010300780c */ /* 0x000fc80003f05070 */
[----:B------:R-:W-:Y:S02]  /*44d0*/  FSEL R3, R2, -0.00019574658654164522886, !P0 ;  /* 0xb94d415302037808 */ /* 0x000fe40004000000 */
[----:B------:R-:W-:Y:S02]  /*44e0*/  FSEL R5, R14, 0.0083327032625675201416, !P0 ;  /* 0x3c0885e40e057808 */ /* 0x000fe40004000000 */
[----:B------:R-:W-:Y:S02]  /*44f0*/  FSEL R24, R24, 1, P0 ;  /* 0x3f80000018187808 */ /* 0x000fe40000000000 */
        /* <DEDUP_REMOVED lines=8> */
[----:B------:R-:W-:Y:S01]  /*4580*/  DFMA R12, R2, 10, R10 ;  /* 0x40240000020c782b */ /* 0x000fe2000000000a */
        /* <DEDUP_REMOVED lines=9> */
.L_x_1402:
        /* <DEDUP_REMOVED lines=12> */
.L_x_1401:
[----:B0-----:R-:W-:Y:S01]  /*46e0*/  SHF.R.U32.HI R5, RZ, 0x17, R25 ;  /* 0x00000017ff057819 */ /* 0x001fe20000011619 */
        /* <DEDUP_REMOVED lines=14> */
[----:B---3--:R-:W-:Y:S02]  /*47d0*/  @P0 SHF.L.W.U32.HI R3, R2, R5, R3 ;  /* 0x0000000502030219 */ /* 0x008fe40000010e03 */
[--C-:B------:R-:W-:Y:S02]  /*47e0*/  SHF.R.U32.HI R5, RZ, 0x1e, R0.reuse ;  /* 0x0000001eff057819 */ /* 0x100fe40000011600 */
[C---:B------:R-:W-:Y:S01]  /*47f0*/  SHF.L.W.U32.HI R28, R3.reuse, 0x2, R0 ;  /* 0x00000002031c7819 */ /* 0x040fe20000010e00 */
[----:B------:R-:W-:-:S03]  /*4800*/  IMAD.SHL.U32 R3, R3, 0x4, RZ ;  /* 0x0000000403037824 */ /* 0x000fc600078e00ff */
[----:B------:R-:W-:Y:S02]  /*4810*/  SHF.R.S32.HI R2, RZ, 0x1f, R28 ;  /* 0x0000001fff027819 */ /* 0x000fe4000001141c */
[----:B------:R-:W-:Y:S02]  /*4820*/  LOP3.LUT R25, R28, R25, RZ, 0x3c, !PT ;  /* 0x000000191c197212 */ /* 0x000fe400078e3cff */
[C---:B------:R-:W-:Y:S02]  /*4830*/  LOP3.LUT R10, R2.reuse, R3, RZ, 0x3c, !PT ;  /* 0x00000003020a7212 */ /* 0x040fe400078e3cff */
[----:B------:R-:W-:Y:S02]  /*4840*/  LOP3.LUT R11, R2, R28, RZ, 0x3c, !PT ;  /* 0x0000001c020b7212 */ /* 0x000fe400078e3cff */
[----:B------:R-:W-:Y:S02]  /*4850*/  LEA.HI R28, R28, R5, RZ, 0x1 ;  /* 0x000000051c1c7211 */ /* 0x000fe400078f08ff */
[----:B------:R-:W-:-:S02]  /*4860*/  ISETP.GE.AND P0, PT, R25, RZ, PT ;  /* 0x000000ff1900720c */ /* 0x000fc40003f06270 */
[----:B------:R-:W1:Y:S01]  /*4870*/  I2F.F64.S64 R10, R10 ;  /* 0x0000000a000a7312 */ /* 0x000e620000301c00 */
[----:B------:R-:W-:-:S04]  /*4880*/  IMAD.MOV R0, RZ, RZ, -R28 ;  /* 0x000000ffff007224 */ /* 0x000fc800078e0a1c */
[----:B------:R-:W-:Y:S01]  /*4890*/  @!P1 IMAD.MOV.U32 R28, RZ, RZ, R0 ;  /* 0x000000ffff1c9224 */ /* 0x000fe200078e0000 */
[----:B-1----:R-:W-:-:S10]  /*48a0*/  DMUL R2, R10, UR4 ;  /* 0x000000040a027c28 */ /* 0x002fd40008000000 */
[----:B------:R-:W1:Y:S02]  /*48b0*/  F2F.F32.F64 R2, R2 ;  /* 0x0000000200027310 */ /* 0x000e640000301000 */
[----:B-1----:R-:W-:Y:S01]  /*48c0*/  FSEL R27, -R2, R2, !P0 ;  /* 0x00000002021b7208 */ /* 0x002fe20004000100 */
[----:B0-----:R-:W-:Y:S06]  /*48d0*/  BRA `(.L_x_1399) ;  /* 0x0000000000087947 */ /* 0x001fec0003800000 */
.L_x_1400:
[----:B------:R-:W-:Y:S01]  /*48e0*/  FMUL R27, RZ, R25 ;  /* 0x00000019ff1b7220 */ /* 0x000fe20000400000 */
[----:B------:R-:W-:-:S07]  /*48f0*/  IMAD.MOV.U32 R28, RZ, RZ, RZ ;  /* 0x000000ffff1c7224 */ /* 0x000fce00078e00ff */
.L_x_1399:
[----:B------:R-:W-:Y:S05]  /*4900*/  BSYNC.RECONVERGENT B0 ;  /* 0x0000000000007941 */ /* 0x000fea0003800200 */
.L_x_1398:
[----:B------:R-:W-:Y:S01]  /*4910*/  FMUL R0, R27, R27 ;  /* 0x0000001b1b007220 */ /* 0x000fe20000400000 */
[C---:B------:R-:W-:Y:S01]  /*4920*/  LOP3.LUT R2, R28.reuse, 0x1, RZ, 0xc0, !PT ;  /* 0x000000011c027812 */ /* 0x040fe200078ec0ff */
[----:B------:R-:W0:Y:S01]  /*4930*/  LDCU UR4, c[0x0][0x3b4] ;  /* 0x00007680ff0477ac */ /* 0x000e220008000800 */
[----:B------:R-:W-:Y:S01]  /*4940*/  LOP3.LUT P1, RZ, R28, 0x2, RZ, 0xc0, !PT ;  /* 0x000000021cff7812 */ /* 0x000fe2000782c0ff */
[----:B------:R-:W-:Y:S01]  /*4950*/  FFMA R15, R0, R15, -0.0013887860113754868507 ;  /* 0xbab607ed000f7423 */ /* 0x000fe2000000000f */
[----:B------:R-:W-:Y:S01]  /*4960*/  ISETP.NE.U32.AND P0, PT, R2, 0x1, PT ;  /* 0x000000010200780c */ /* 0x000fe20003f05070 */
[----:B------:R-:W-:-:S03]  /*4970*/  DADD R12, RZ, R12 ;  /* 0x00000000ff0c7229 */ /* 0x000fc6000000000c */
[----:B------:R-:W-:Y:S02]  /*4980*/  FSEL R3, R14, 0.0083327032625675201416, !P0 ;  /* 0x3c0885e40e037808 */ /* 0x000fe40004000000 */
[----:B------:R-:W-:Y:S02]  /*4990*/  FSEL R15, R15, -0.00019574658654164522886, !P0 ;  /* 0xb94d41530f0f7808 */ /* 0x000fe40004000000 */
[----:B------:R-:W-:Y:S02]  /*49a0*/  FSEL R27, R27, 1, P0 ;  /* 0x3f8000001b1b7808 */ /* 0x000fe40000000000 */
[----:B------:R-:W-:Y:S01]  /*49b0*/  FSEL R4, -R9, -0.16666662693023681641, !P0 ;  /* 0xbe2aaaa809047808 */ /* 0x000fe20004000100 */
[C---:B------:R-:W-:Y:S02]  /*49c0*/  FFMA R3, R0.reuse, R15, R3 ;  /* 0x0000000f00037223 */ /* 0x040fe40000000003 */
[C---:B------:R-:W-:Y:S02]  /*49d0*/  FFMA R2, R0.reuse, R27, RZ ;  /* 0x0000001b00027223 */ /* 0x040fe400000000ff */
[----:B------:R-:W-:Y:S01]  /*49e0*/  FFMA R3, R0, R3, R4 ;  /* 0x0000000300037223 */ /* 0x000fe20000000004 */
[----:B------:R-:W-:Y:S01]  /*49f0*/  DADD R4, R18, R18 ;  /* 0x0000000012047229 */ /* 0x000fe20000000012 */
[----:B0-----:R-:W-:-:S02]  /*4a00*/  UISETP.GE.AND UP0, UPT, UR4, 0x1, UPT ;  /* 0x000000010400788c */ /* 0x001fc4000bf06270 */
[----:B------:R-:W-:-:S04]  /*4a10*/  FFMA R27, R2, R3, R27 ;  /* 0x00000003021b7223 */ /* 0x000fc8000000001b */
[----:B------:R-:W-:-:S04]  /*4a20*/  @P1 FADD R27, RZ, -R27 ;  /* 0x8000001bff1b1221 */ /* 0x000fc80000000000 */
[----:B------:R-:W0:Y:S02]  /*4a30*/  F2F.F64.F32 R2, R27 ;  /* 0x0000001b00027310 */ /* 0x000e240000201800 */
[----:B0-----:R-:W-:-:S08]  /*4a40*/  DMUL R2, R2, R6 ;  /* 0x0000000602027228 */ /* 0x001fd00000000000 */
[----:B------:R-:W-:-:S08]  /*4a50*/  DFMA R2, R2, 10, R4 ;  /* 0x402400000202782b */ /* 0x000fd00000000004 */
        /* <DEDUP_REMOVED lines=10> */
.L_x_1454:
[----:B------:R-:W-:Y:S01]  /*4b00*/  DMUL R6, R24, R24 ;  /* 0x0000001818067228 */ /* 0x000fe20000000000 */
[----:B------:R-:W-:Y:S01]  /*4b10*/  IMAD.MOV.U32 R10, RZ, RZ, 0x0 ;  /* 0x00000000ff0a7424 */ /* 0x000fe200078e00ff */
[----:B------:R-:W-:Y:S01]  /*4b20*/  BSSY.RECONVERGENT B0, `(.L_x_1404) ;  /* 0x0000013000007945 */ /* 0x000fe20003800200 */
[----:B------:R-:W-:-:S05]  /*4b30*/  IMAD.MOV.U32 R11, RZ, RZ, 0x3fd80000 ;  /* 0x3fd80000ff0b7424 */ /* 0x000fca00078e00ff */
[----:B------:R-:W-:-:S06]  /*4b40*/  DFMA R6, R22, R22, R6 ;  /* 0x000000161606722b */ /* 0x000fcc0000000006 */
[----:B0-----:R-:W0:Y:S04]  /*4b50*/  MUFU.RSQ64H R5, R7 ;  /* 0x0000000700057308 */ /* 0x001e280000001c00 */
        /* <DEDUP_REMOVED lines=12> */
[----:B-1----:R-:W-:Y:S10]  /*4c20*/  @!P0 BRA `(.L_x_1405) ;  /* 0x0000000000088947 */ /* 0x002ff40003800000 */
[----:B------:R-:W-:-:S07]  /*4c30*/  MOV R0, 0x4c50 ;  /* 0x00004c5000007802 */ /* 0x000fce0000000f00 */
[----:B------:R-:W-:Y:S05]  /*4c40*/  CALL.REL.NOINC `($__internal_25_$__cuda_sm20_dsqrt_rn_f64_mediumpath_v1) ;  /* 0x0000004000487944 */ /* 0x000fea0003c00000 */
.L_x_1405:
[----:B------:R-:W-:Y:S05]  /*4c50*/  BSYNC.RECONVERGENT B0 ;  /* 0x0000000000007941 */ /* 0x000fea0003800200 */
.L_x_1404:
        /* <DEDUP_REMOVED lines=14> */
.L_x_1418:
[----:B------:R-:W-:Y:S01]  /*4d40*/  DFMA R12, -R42, R8, R36 ;  /* 0x000000082a0c722b */ /* 0x000fe20000000124 */
[----:B------:R-:W-:Y:S01]  /*4d50*/  IMAD.MOV.U32 R14, RZ, RZ, 0x54442d18 ;  /* 0x54442d18ff0e7424 */ /* 0x000fe200078e00ff */
[----:B------:R-:W-:Y:S01]  /*4d60*/  BSSY.RECONVERGENT B1, `(.L_x_1408) ;  /* 0x0000044000017945 */ /* 0x000fe20003800200 */
[----:B------:R-:W-:-:S06]  /*4d70*/  IMAD.MOV.U32 R15, RZ, RZ, 0x401921fb ;  /* 0x401921fbff0f7424 */ /* 0x000fcc00078e00ff */
[----:B------:R-:W-:-:S06]  /*4d80*/  DMUL R6, R12, R14 ;  /* 0x0000000e0c067228 */ /* 0x000fcc0000000000 */
[----:B------:R-:W0:Y:S02]  /*4d90*/  F2F.F32.F64 R44, R6 ;  /* 0x00000006002c7310 */ /* 0x000e240000301000 */
[C---:B0-----:R-:W-:Y:S01]  /*4da0*/  FMUL R5, R44.reuse, 0.63661974668502807617 ;  /* 0x3f22f9832c057820 */ /* 0x041fe20000400000 */
[----:B------:R-:W-:-:S05]  /*4db0*/  FSETP.GE.AND P0, PT, |R44|, 105615, PT ;  /* 0x47ce47802c00780b */ /* 0x000fca0003f06200 */
[----:B------:R-:W0:Y:S02]  /*4dc0*/  F2I.NTZ R5, R5 ;  /* 0x0000000500057305 */ /* 0x000e240000203100 */
[----:B0-----:R-:W-:-:S05]  /*4dd0*/  I2FP.F32.S32 R3, R5 ;  /* 0x0000000500037245 */ /* 0x001fca0000201400 */
[----:B------:R-:W-:-:S04]  /*4de0*/  FFMA R0, R3, -1.5707962512969970703, R44 ;  /* 0xbfc90fda03007823 */ /* 0x000fc8000000002c */
[----:B------:R-:W-:-:S04]  /*4df0*/  FFMA R0, R3, -7.5497894158615963534e-08, R0 ;  /* 0xb3a2216803007823 */ /* 0x000fc80000000000 */
[----:B------:R-:W-:Y:S01]  /*4e00*/  FFMA R0, R3, -5.3903029534742383927e-15, R0 ;  /* 0xa7c234c503007823 */ /* 0x000fe20000000000 */
[----:B------:R-:W-:Y:S06]  /*4e10*/  @!P0 BRA `(.L_x_1409) ;  /* 0x0000000000e08947 */ /* 0x000fec0003800000 */
[----:B------:R-:W-:-:S13]  /*4e20*/  FSETP.NEU.AND P0, PT, |R44|, +INF , PT ;  /* 0x7f8000002c00780b */ /* 0x000fda0003f0d200 */
[----:B------:R-:W-:Y:S01]  /*4e30*/  @!P0 FMUL R0, RZ, R44 ;  /* 0x0000002cff008220 */ /* 0x000fe20000400000 */
[----:B------:R-:W-:Y:S01]  /*4e40*/  @!P0 IMAD.MOV.U32 R5, RZ, RZ, RZ ;  /* 0x000000ffff058224 */ /* 0x000fe200078e00ff */
[----:B------:R-:W-:Y:S06]  /*4e50*/  @!P0 BRA `(.L_x_1409) ;  /* 0x0000000000d08947 */ /* 0x000fec0003800000 */
[----:B------:R-:W0:Y:S01]  /*4e60*/  LDCU.64 UR4, c[0x4][0x190] ;  /* 0x01003200ff0477ac */ /* 0x000e220008000a00 */
[----:B------:R-:W-:Y:S01]  /*4e70*/  IMAD.SHL.U32 R4, R44, 0x100, RZ ;  /* 0x000001002c047824 */ /* 0x000fe200078e00ff */
[----:B------:R-:W-:Y:S01]  /*4e80*/  BSSY.RECONVERGENT B2, `(.L_x_1410) ;  /* 0x0000012000027945 */ /* 0x000fe20003800200 */
[----:B------:R-:W-:Y:S01]  /*4e90*/  IMAD.MOV.U32 R0, RZ, RZ, RZ ;  /* 0x000000ffff007224 */ /* 0x000fe200078e00ff */
[----:B------:R-:W-:Y:S01]  /*4ea0*/  CS2R R20, SRZ ;  /* 0x0000000000147805 */ /* 0x000fe2000001ff00 */
[----:B------:R-:W-:Y:S01]  /*4eb0*/  IMAD.MOV.U32 R3, RZ, RZ, R1 ;  /* 0x000000ffff037224 */ /* 0x000fe200078e0001 */
[----:B------:R-:W-:Y:S01]  /*4ec0*/  LOP3.LUT R47, R4, 0x80000000, RZ, 0xfc, !PT ;  /* 0x80000000042f7812 */ /* 0x000fe200078efcff */
[----:B0-----:R-:W-:Y:S02]  /*4ed0*/  IMAD.U32 R6, RZ, RZ, UR4 ;  /* 0x00000004ff067e24 */ /* 0x001fe4000f8e00ff */
[----:B------:R-:W-:-:S07]  /*4ee0*/  IMAD.U32 R7, RZ, RZ, UR5 ;  /* 0x00000005ff077e24 */ /* 0x000fce000f8e00ff */
.L_x_1411:
        /* <DEDUP_REMOVED lines=12> */
.L_x_1410:
        /* <DEDUP_REMOVED lines=20> */
[C---:B------:R-:W-:Y:S02]  /*50f0*/  LOP3.LUT R44, R5.reuse, R44, RZ, 0x3c, !PT ;  /* 0x0000002c052c7212 */ /* 0x040fe400078e3cff */
[C---:B------:R-:W-:Y:S02]  /*5100*/  LOP3.LUT R20, R6.reuse, R4, RZ, 0x3c, !PT ;  /* 0x0000000406147212 */ /* 0x040fe400078e3cff */
[----:B------:R-:W-:Y:S02]  /*5110*/  LOP3.LUT R21, R6, R5, RZ, 0x3c, !PT ;  /* 0x0000000506157212 */ /* 0x000fe400078e3cff */
[----:B------:R-:W-:Y:S02]  /*5120*/  LEA.HI R5, R5, R0, RZ, 0x1 ;  /* 0x0000000005057211 */ /* 0x000fe400078f08ff */
[----:B------:R-:W-:Y:S02]  /*5130*/  ISETP.GE.AND P1, PT, R44, RZ, PT ;  /* 0x000000ff2c00720c */ /* 0x000fe40003f26270 */
[----:B------:R-:W0:Y:S01]  /*5140*/  I2F.F64.S64 R20, R20 ;  /* 0x0000001400147312 */ /* 0x000e220000301c00 */
[----:B------:R-:W-:-:S04]  /*5150*/  IMAD.MOV R0, RZ, RZ, -R5 ;  /* 0x000000ffff007224 */ /* 0x000fc800078e0a05 */
[----:B------:R-:W-:Y:S01]  /*5160*/  @!P0 IMAD.MOV.U32 R5, RZ, RZ, R0 ;  /* 0x000000ffff058224 */ /* 0x000fe200078e0000 */
[----:B0-----:R-:W-:-:S10]  /*5170*/  DMUL R6, R20, UR4 ;  /* 0x0000000414067c28 */ /* 0x001fd40008000000 */
[----:B------:R-:W0:Y:S02]  /*5180*/  F2F.F32.F64 R6, R6 ;  /* 0x0000000600067310 */ /* 0x000e240000301000 */
[----:B0-----:R-:W-:-:S07]  /*5190*/  FSEL R0, -R6, R6, !P1 ;  /* 0x0000000606007208 */ /* 0x001fce0004800100 */
.L_x_1409:
[----:B------:R-:W-:Y:S05]  /*51a0*/  BSYNC.RECONVERGENT B1 ;  /* 0x0000000000017941 */ /* 0x000fea0003800200 */
.L_x_1408:
[----:B------:R-:W-:Y:S01]  /*51b0*/  DFMA R6, -R34, R8, R18 ;  /* 0x000000082206722b */ /* 0x000fe20000000112 */
[C---:B------:R-:W-:Y:S01]  /*51c0*/  LOP3.LUT R20, R5.reuse, 0x1, RZ, 0xc0, !PT ;  /* 0x0000000105147812 */ /* 0x040fe200078ec0ff */
[----:B------:R-:W-:Y:S02]  /*51d0*/  IMAD.MOV.U32 R3, RZ, RZ, 0x37cbac00 ;  /* 0x37cbac00ff037424 */ /* 0x000fe400078e00ff */
[----:B------:R-:W-:Y:S01]  /*51e0*/  FMUL R4, R0, R0 ;  /* 0x0000000000047220 */ /* 0x000fe20000400000 */
[----:B------:R-:W-:Y:S01]  /*51f0*/  VIADD R5, R5, 0x1 ;  /* 0x0000000105057836 */ /* 0x000fe20000000000 */
[----:B------:R-:W-:Y:S01]  /*5200*/  ISETP.NE.U32.AND P0, PT, R20, 0x1, PT ;  /* 0x000000011400780c */ /* 0x000fe20003f05070 */
[----:B------:R-:W-:Y:S02]  /*5210*/  IMAD.MOV.U32 R20, RZ, RZ, 0x3c0885e4 ;  /* 0x3c0885e4ff147424 */ /* 0x000fe400078e00ff */
[----:B------:R-:W-:Y:S01]  /*5220*/  FFMA R46, R4, R3, -0.0013887860113754868507 ;  /* 0xbab607ed042e7423 */ /* 0x000fe20000000003 */
[----:B------:R-:W-:Y:S01]  /*5230*/  DMUL R14, R6, R14 ;  /* 0x0000000e060e7228 */ /* 0x000fe20000000000 */
[----:B------:R-:W-:Y:S01]  /*5240*/  IMAD.MOV.U32 R21, RZ, RZ, 0x3e2aaaa8 ;  /* 0x3e2aaaa8ff157424 */ /* 0x000fe200078e00ff */
[----:B------:R-:W-:Y:S01]  /*5250*/  LOP3.LUT P1, RZ, R5, 0x2, RZ, 0xc0, !PT ;  /* 0x0000000205ff7812 */ /* 0x000fe2000782c0ff */
[----:B------:R-:W-:Y:S01]  /*5260*/  BSSY.RECONVERGENT B1, `(.L_x_1412) ;  /* 0x000004b000017945 */ /* 0x000fe20003800200 */
[----:B------:R-:W-:-:S02]  /*5270*/  FSEL R47, R46, -0.00019574658654164522886, P0 ;  /* 0xb94d41532e2f7808 */ /* 0x000fc40000000000 */
[----:B------:R-:W0:Y:S01]  /*5280*/  F2F.F32.F64 R44, R14 ;  /* 0x0000000e002c7310 */ /* 0x000e220000301000 */
[----:B------:R-:W-:Y:S02]  /*5290*/  FSEL R49, R20, 0.041666727513074874878, !P0 ;  /* 0x3d2aaabb14317808 */ /* 0x000fe40004000000 */
[----:B------:R-:W-:Y:S02]  /*52a0*/  FSEL R46, -R21, -0.4999999701976776123, !P0 ;  /* 0xbeffffff152e7808 */ /* 0x000fe40004000100 */
[----:B------:R-:W-:Y:S01]  /*52b0*/  FSEL R0, R0, 1, !P0 ;  /* 0x3f80000000007808 */ /* 0x000fe20004000000 */
[----:B------:R-:W-:-:S04]  /*52c0*/  FFMA R47, R4, R47, R49 ;  /* 0x0000002f042f7223 */ /* 0x000fc80000000031 */
[C---:B------:R-:W-:Y:S01]  /*52d0*/  FFMA R46, R4.reuse, R47, R46 ;  /* 0x0000002f042e7223 */ /* 0x040fe2000000002e */
[----:B------:R-:W-:Y:S01]  /*52e0*/  FFMA R5, R4, R0, RZ ;  /* 0x0000000004057223 */ /* 0x000fe200000000ff */
[----:B0-----:R-:W-:-:S03]  /*52f0*/  FMUL R47, R44, 0.63661974668502807617 ;  /* 0x3f22f9832c2f7820 */ /* 0x001fc60000400000 */
[----:B------:R-:W-:Y:S01]  /*5300*/  FFMA R0, R5, R46, R0 ;  /* 0x0000002e05007223 */ /* 0x000fe20000000000 */
[----:B------:R-:W-:-:S03]  /*5310*/  FSETP.GE.AND P0, PT, |R44|, 105615, PT ;  /* 0x47ce47802c00780b */ /* 0x000fc60003f06200 */
[----:B------:R-:W-:Y:S01]  /*5320*/  @P1 FADD R0, RZ, -R0 ;  /* 0x80000000ff001221 */ /* 0x000fe20000000000 */
[----:B------:R-:W0:Y:S08]  /*5330*/  F2I.NTZ R47, R47 ;  /* 0x0000002f002f7305 */ /* 0x000e300000203100 */
[----:B------:R-:W1:Y:S01]  /*5340*/  F2F.F64.F32 R4, R0 ;  /* 0x0000000000047310 */ /* 0x000e620000201800 */
[----:B0-----:R-:W-:-:S05]  /*5350*/  I2FP.F32.S32 R15, R47 ;  /* 0x0000002f000f7245 */ /* 0x001fca0000201400 */
[----:B------:R-:W-:Y:S01]  /*5360*/  FFMA R14, R15, -1.5707962512969970703, R44 ;  /* 0xbfc90fda0f0e7823 */ /* 0x000fe2000000002c */
[----:B-1----:R-:W-:-:S03]  /*5370*/  DMUL R4, R4, -10 ;  /* 0xc024000004047828 */ /* 0x002fc60000000000 */
[----:B------:R-:W-:-:S05]  /*5380*/  FFMA R14, R15, -7.5497894158615963534e-08, R14 ;  /* 0xb3a221680f0e7823 */ /* 0x000fca000000000e */
[----:B------:R-:W-:Y:S01]  /*5390*/  DFMA R12, R12, R12, R4 ;  /* 0x0000000c0c0c722b */ /* 0x000fe20000000004 */
[----:B------:R-:W-:Y:S01]  /*53a0*/  FFMA R4, R15, -5.3903029534742383927e-15, R14 ;  /* 0xa7c234c50f047823 */ /* 0x000fe2000000000e */
[----:B------:R-:W-:Y:S09]  /*53b0*/  @!P0 BRA `(.L_x_1413) ;  /* 0x0000000000d48947 */ /* 0x000ff20003800000 */
[----:B------:R-:W-:-:S13]  /*53c0*/  FSETP.NEU.AND P0, PT, |R44|, +INF , PT ;  /* 0x7f8000002c00780b */ /* 0x000fda0003f0d200 */
[----:B------:R-:W-:Y:S05]  /*53d0*/  @!P0 BRA `(.L_x_1414) ;  /* 0x0000000000c48947 */ /* 0x000fea0003800000 */
[----:B------:R-:W-:Y:S01]  /*53e0*/  IMAD.SHL.U32 R48, R44, 0x100, RZ ;  /* 0x000001002c307824 */ /* 0x000fe200078e00ff */
[----:B------:R-:W-:Y:S01]  /*53f0*/  BSSY.RECONVERGENT B2, `(.L_x_1415) ;  /* 0x000000f000027945 */ /* 0x000fe20003800200 */
[----:B------:R-:W-:Y:S01]  /*5400*/  IMAD.MOV.U32 R0, RZ, RZ, RZ ;  /* 0x000000ffff007224 */ /* 0x000fe200078e00ff */
[----:B------:R-:W-:Y:S02]  /*5410*/  CS2R R46, SRZ ;  /* 0x00000000002e7805 */ /* 0x000fe4000001ff00 */
[----:B------:R-:W-:-:S07]  /*5420*/  LOP3.LUT R48, R48, 0x80000000, RZ, 0xfc, !PT ;  /* 0x8000000030307812 */ /* 0x000fce00078efcff */
.L_x_1416:
        /* <DEDUP_REMOVED lines=12> */
.L_x_1415:
        /* <DEDUP_REMOVED lines=20> */
[C---:B------:R-:W-:Y:S02]  /*5630*/  LOP3.LUT R44, R47.reuse, R44, RZ, 0x3c, !PT ;  /* 0x0000002c2f2c7212 */ /* 0x040fe400078e3cff */
[C---:B------:R-:W-:Y:S02]  /*5640*/  LOP3.LUT R4, R14.reuse, R5, RZ, 0x3c, !PT ;  /* 0x000000050e047212 */ /* 0x040fe400078e3cff */
[----:B------:R-:W-:Y:S02]  /*5650*/  LOP3.LUT R5, R14, R47, RZ, 0x3c, !PT ;  /* 0x0000002f0e057212 */ /* 0x000fe400078e3cff */
[----:B------:R-:W-:Y:S02]  /*5660*/  LEA.HI R47, R47, R46, RZ, 0x1 ;  /* 0x0000002e2f2f7211 */ /* 0x000fe400078f08ff */
[----:B------:R-:W-:Y:S02]  /*5670*/  ISETP.GE.AND P1, PT, R44, RZ, PT ;  /* 0x000000ff2c00720c */ /* 0x000fe40003f26270 */
[----:B------:R-:W1:Y:S01]  /*5680*/  I2F.F64.S64 R4, R4 ;  /* 0x0000000400047312 */ /* 0x000e620000301c00 */
[----:B0-----:R-:W-:-:S04]  /*5690*/  IMAD.MOV R0, RZ, RZ, -R47 ;  /* 0x000000ffff007224 */ /* 0x001fc800078e0a2f */
[----:B------:R-:W-:Y:S01]  /*56a0*/  @!P0 IMAD.MOV.U32 R47, RZ, RZ, R0 ;  /* 0x000000ffff2f8224 */ /* 0x000fe200078e0000 */
[----:B-1----:R-:W-:-:S10]  /*56b0*/  DMUL R14, R4, UR4 ;  /* 0x00000004040e7c28 */ /* 0x002fd40008000000 */
[----:B------:R-:W0:Y:S02]  /*56c0*/  F2F.F32.F64 R14, R14 ;  /* 0x0000000e000e7310 */ /* 0x000e240000301000 */
[----:B0-----:R-:W-:Y:S01]  /*56d0*/  FSEL R4, -R14, R14, !P1 ;  /* 0x0000000e0e047208 */ /* 0x001fe20004800100 */
[----:B------:R-:W-:Y:S06]  /*56e0*/  BRA `(.L_x_1413) ;  /* 0x0000000000087947 */ /* 0x000fec0003800000 */
.L_x_1414:
[----:B------:R-:W-:Y:S01]  /*56f0*/  FMUL R4, RZ, R44 ;  /* 0x0000002cff047220 */ /* 0x000fe20000400000 */
[----:B------:R-:W-:-:S07]  /*5700*/  IMAD.MOV.U32 R47, RZ, RZ, RZ ;  /* 0x000000ffff2f7224 */ /* 0x000fce00078e00ff */
.L_x_1413:
[----:B------:R-:W-:Y:S05]  /*5710*/  BSYNC.RECONVERGENT B1 ;  /* 0x0000000000017941 */ /* 0x000fea0003800200 */
.L_x_1412:
[----:B------:R-:W-:Y:S01]  /*5720*/  FMUL R5, R4, R4 ;  /* 0x0000000404057220 */ /* 0x000fe20000400000 */
[C---:B------:R-:W-:Y:S01]  /*5730*/  LOP3.LUT R0, R47.reuse, 0x1, RZ, 0xc0, !PT ;  /* 0x000000012f007812 */ /* 0x040fe200078ec0ff */
[----:B------:R-:W-:Y:S01]  /*5740*/  VIADD R47, R47, 0x1 ;  /* 0x000000012f2f7836 */ /* 0x000fe20000000000 */
[----:B------:R-:W-:Y:S01]  /*5750*/  UMOV UR4, 0x33333333 ;  /* 0x3333333300047882 */ /* 0x000fe20000000000 */
[----:B------:R-:W-:Y:S01]  /*5760*/  FFMA R3, R5, R3, -0.0013887860113754868507 ;  /* 0xbab607ed05037423 */ /* 0x000fe20000000003 */
[----:B------:R-:W-:Y:S01]  /*5770*/  ISETP.NE.U32.AND P0, PT, R0, 0x1, PT ;  /* 0x000000010000780c */ /* 0x000fe20003f05070 */
[----:B------:R-:W-:Y:S01]  /*5780*/  UMOV UR5, 0x3fd33333 ;  /* 0x3fd3333300057882 */ /* 0x000fe20000000000 */
[----:B------:R-:W-:Y:S01]  /*5790*/  LOP3.LUT P1, RZ, R47, 0x2, RZ, 0xc0, !PT ;  /* 0x000000022fff7812 */ /* 0x000fe2000782c0ff */
[----:B------:R-:W-:Y:S01]  /*57a0*/  DADD R12, R12, 20 ;  /* 0x403400000c0c7429 */ /* 0x000fe20000000000 */
[----:B------:R-:W-:Y:S02]  /*57b0*/  FSEL R20, R20, 0.041666727513074874878, !P0 ;  /* 0x3d2aaabb14147808 */ /* 0x000fe40004000000 */
[----:B------:R-:W-:-:S02]  /*57c0*/  FSEL R14, R3, -0.00019574658654164522886, P0 ;  /* 0xb94d4153030e7808 */ /* 0x000fc40000000000 */
[----:B------:R-:W-:Y:S02]  /*57d0*/  FSEL R0, R4, 1, !P0 ;  /* 0x3f80000004007808 */ /* 0x000fe40004000000 */
[----:B------:R-:W-:Y:S01]  /*57e0*/  FSEL R21, -R21, -0.4999999701976776123, !P0 ;  /* 0xbeffffff15157808 */ /* 0x000fe20004000100 */
[C---:B------:R-:W-:Y:S02]  /*57f0*/  FFMA R14, R5.reuse, R14, R20 ;  /* 0x0000000e050e7223 */ /* 0x040fe40000000014 */
[C---:B------:R-:W-:Y:S02]  /*5800*/  FFMA R3, R5.reuse, R0, RZ ;  /* 0x0000000005037223 */ /* 0x040fe400000000ff */
[----:B------:R-:W-:-:S04]  /*5810*/  FFMA R14, R5, R14, R21 ;  /* 0x0000000e050e7223 */ /* 0x000fc80000000015 */
[----:B------:R-:W-:Y:S01]  /*5820*/  FFMA R0, R3, R14, R0 ;  /* 0x0000000e03007223 */ /* 0x000fe20000000000 */
[----:B------:R-:W-:-:S03]  /*5830*/  DMUL R14, R8, UR4 ;  /* 0x00000004080e7c28 */ /* 0x000fc60008000000 */
[----:B------:R-:W-:-:S04]  /*5840*/  @P1 FADD R0, RZ, -R0 ;  /* 0x80000000ff001221 */ /* 0x000fc80000000000 */
[----:B------:R-:W0:Y:S01]  /*5850*/  F2F.F64.F32 R4, R0 ;  /* 0x0000000000047310 */ /* 0x000e220000201800 */
[----:B------:R-:W-:Y:S02]  /*5860*/  DFMA R14, R10, R14, R16 ;  /* 0x0000000e0a0e722b */ /* 0x000fe40000000010 */
[----:B0-----:R-:W-:-:S08]  /*5870*/  DMUL R4, R4, -10 ;  /* 0xc024000004047828 */ /* 0x001fd00000000000 */
[----:B------:R-:W-:-:S08]  /*5880*/  DFMA R4, R6, R6, R4 ;  /* 0x000000060604722b */ /* 0x000fd00000000004 */
[----:B------:R-:W-:-:S08]  /*5890*/  DADD R4, R4, R12 ;  /* 0x0000000004047229 */ /* 0x000fd0000000000c */
[----:B------:R-:W-:-:S14]  /*58a0*/  DSETP.GTU.AND P0, PT, R4, R14, PT ;  /* 0x0000000e0400722a */ /* 0x000fdc0003f0c000 */
[----:B------:R-:W-:Y:S05]  /*58b0*/  @!P0 BRA `(.L_x_1417) ;  /* 0x0000000000108947 */ /* 0x000fea0003800000 */
[----:B------:R-:W-:Y:S01]  /*58c0*/  VIADD R45, R45, 0x1 ;  /* 0x000000012d2d7836 */ /* 0x000fe20000000000 */
[----:B------:R-:W-:-:S04]  /*58d0*/  DMUL R8, R8, 0.5 ;  /* 0x3fe0000008087828 */ /* 0x000fc80000000000 */
[----:B------:R-:W-:-:S13]  /*58e0*/  ISETP.NE.AND P0, PT, R45, 0x14, PT ;  /* 0x000000142d00780c */ /* 0x000fda0003f05270 */
[----:B------:R-:W-:Y:S05]  /*58f0*/  @P0 BRA `(.L_x_1418) ;  /* 0xfffffff400100947 */ /* 0x000fea000383ffff */
.L_x_1417:
[----:B------:R-:W-:Y:S05]  /*5900*/  BSYNC.RECONVERGENT B0 ;  /* 0x0000000000007941 */ /* 0x000fea0003800200 */
.L_x_1407:
[----:B------:R-:W-:Y:S01]  /*5910*/  DSETP.NEU.AND P0, PT, R8, RZ, PT ;  /* 0x000000ff0800722a */ /* 0x000fe20003f0d000 */
[----:B------:R-:W-:Y:S01]  /*5920*/  BSSY.RECONVERGENT B6, `(.L_x_1419) ;  /* 0x0000012000067945 */ /* 0x000fe20003800200 */
[----:B------:R-:W-:Y:S02]  /*5930*/  IMAD.MOV.U32 R10, RZ, RZ, R8 ;  /* 0x000000ffff0a7224 */ /* 0x000fe400078e0008 */
[----:B------:R-:W-:-:S10]  /*5940*/  IMAD.MOV.U32 R11, RZ, RZ, R9 ;  /* 0x000000ffff0b7224 */ /* 0x000fd400078e0009 */
        /* <DEDUP_REMOVED lines=13> */
.L_x_1421:
[----:B------:R-:W-:Y:S02]  /*5a20*/  IMAD.MOV.U32 R10, RZ, RZ, -0x2d0e5604 ;  /* 0xd2f1a9fcff0a7424 */ /* 0x000fe400078e00ff */
[----:B------:R-:W-:-:S07]  /*5a30*/  IMAD.MOV.U32 R11, RZ, RZ, 0x3f50624d ;  /* 0x3f50624dff0b7424 */ /* 0x000fce00078e00ff */
.L_x_1420:
[----:B------:R-:W-:Y:S05]  /*5a40*/  BSYNC.RECONVERGENT B6 ;  /* 0x0000000000067941 */ /* 0x000fea0003800200 */
.L_x_1419:
[-C--:B------:R-:W-:Y:S01]  /*5a50*/  DFMA R6, -R42, R10.reuse, R36 ;  /* 0x0000000a2a06722b */ /* 0x080fe20000000124 */
[----:B------:R-:W-:Y:S01]  /*5a60*/  IMAD.MOV.U32 R8, RZ, RZ, 0x54442d18 ;  /* 0x54442d18ff087424 */ /* 0x000fe200078e00ff */
[----:B------:R-:W-:Y:S01]  /*5a70*/  DFMA R34, -R34, R10, R18 ;  /* 0x0000000a2222722b */ /* 0x000fe20000000112 */
[----:B------:R-:W-:Y:S01]  /*5a80*/  IMAD.MOV.U32 R9, RZ, RZ, 0x401921fb ;  /* 0x401921fbff097424 */ /* 0x000fe200078e00ff */
[----:B------:R-:W-:Y:S05]  /*5a90*/  BSSY.RECONVERGENT B0, `(.L_x_1422) ;  /* 0x0000044000007945 */ /* 0x000fea0003800200 */
[----:B------:R-:W-:Y:S02]  /*5aa0*/  DMUL R4, R6, R8 ;  /* 0x0000000806047228 */ /* 0x000fe40000000000 */
[----:B------:R-:W-:-:S04]  /*5ab0*/  DADD R10, -R18, R34 ;  /* 0x00000000120a7229 */ /* 0x000fc80000000122 */
[----:B------:R-:W0:Y:S02]  /*5ac0*/  F2F.F32.F64 R3, R4 ;  /* 0x0000000400037310 */ /* 0x000e240000301000 */
[C---:B0-----:R-:W-:Y:S01]  /*5ad0*/  FMUL R14, R3.reuse, 0.63661974668502807617 ;  /* 0x3f22f983030e7820 */ /* 0x041fe20000400000 */
[----:B------:R-:W-:-:S05]  /*5ae0*/  FSETP.GE.AND P0, PT, |R3|, 105615, PT ;  /* 0x47ce47800300780b */ /* 0x000fca0003f06200 */
[----:B------:R-:W0:Y:S02]  /*5af0*/  F2I.NTZ R14, R14 ;  /* 0x0000000e000e7305 */ /* 0x000e240000203100 */
[----:B0-----:R-:W-:Y:S01]  /*5b00*/  I2FP.F32.S32 R0, R14 ;  /* 0x0000000e00007245 */ /* 0x001fe20000201400 */
[----:B------:R-:W-:-:S04]  /*5b10*/  IMAD.MOV.U32 R44, RZ, RZ, R14 ;  /* 0x000000ffff2c7224 */ /* 0x000fc800078e000e */
[----:B------:R-:W-:-:S04]  /*5b20*/  FFMA R13, R0, -1.5707962512969970703, R3 ;  /* 0xbfc90fda000d7823 */ /* 0x000fc80000000003 */
[----:B------:R-:W-:Y:S01]  /*5b30*/  FFMA R45, R0, -7.5497894158615963534e-08, R13 ;  /* 0xb3a22168002d7823 */ /* 0x000fe2000000000d */
[----:B------:R-:W-:-:S03]  /*5b40*/  DADD R12, -R36, R6 ;  /* 0x00000000240c7229 */ /* 0x000fc60000000106 */
        /* <DEDUP_REMOVED lines=13> */
.L_x_1425:
[----:B0-----:R-:W0:Y:S02]  /*5c20*/  LDC.64 R4, c[0x4][0x190] ;  /* 0x01006400ff047b82 */ /* 0x001e240000000a00 */
[----:B0-----:R-:W-:-:S05]  /*5c30*/  IMAD.WIDE.U32 R14, R20, 0x4, R4 ;  /* 0x00000004140e7825 */ /* 0x001fca00078e0004 */
        /* <DEDUP_REMOVED lines=10> */
.L_x_1424:
[----:B------:R-:W-:Y:S01]  /*5ce0*/  SHF.R.U32.HI R15, RZ, 0x17, R3 ;  /* 0x00000017ff0f7819 */ /* 0x000fe20000011603 */
[----:B------:R1:W-:Y:S03]  /*5cf0*/  STL [R1+0x18], R0 ;  /* 0x0000180001007387 */ /* 0x0003e60000100800 */
[C---:B0-----:R-:W-:Y:S02]  /*5d00*/  LOP3.LUT R4, R15.reuse, 0xe0, RZ, 0xc0, !PT ;  /* 0x000000e00f047812 */ /* 0x041fe400078ec0ff */
        /* <DEDUP_REMOVED lines=15> */
[----:B------:R-:W-:Y:S02]  /*5e00*/  SHF.R.S32.HI R15, RZ, 0x1f, R14 ;  /* 0x0000001fff0f7819 */ /* 0x000fe4000001140e */
[----:B-1----:R-:W-:Y:S02]  /*5e10*/  LOP3.LUT R0, R14, R3, RZ, 0x3c, !PT ;  /* 0x000000030e007212 */ /* 0x002fe400078e3cff */
[C---:B------:R-:W-:Y:S02]  /*5e20*/  LOP3.LUT R20, R15.reuse, R5, RZ, 0x3c, !PT ;  /* 0x000000050f147212 */ /* 0x040fe400078e3cff */
[----:B------:R-:W-:Y:S02]  /*5e30*/  LOP3.LUT R21, R15, R14, RZ, 0x3c, !PT ;  /* 0x0000000e0f157212 */ /* 0x000fe400078e3cff */
[----:B------:R-:W-:Y:S02]  /*5e40*/  SHF.R.U32.HI R5, RZ, 0x1e, R4 ;  /* 0x0000001eff057819 */ /* 0x000fe40000011604 */
[----:B------:R-:W-:-:S02]  /*5e50*/  ISETP.GE.AND P1, PT, R0, RZ, PT ;  /* 0x000000ff0000720c */ /* 0x000fc40003f26270 */
[----:B------:R-:W0:Y:S01]  /*5e60*/  I2F.F64.S64 R20, R20 ;  /* 0x0000001400147312 */ /* 0x000e220000301c00 */
[----:B------:R-:W-:-:S05]  /*5e70*/  LEA.HI R14, R14, R5, RZ, 0x1 ;  /* 0x000000050e0e7211 */ /* 0x000fca00078f08ff */
[----:B------:R-:W-:-:S04]  /*5e80*/  IMAD.MOV R0, RZ, RZ, -R14 ;  /* 0x000000ffff007224 */ /* 0x000fc800078e0a0e */
[----:B------:R-:W-:Y:S01]  /*5e90*/  @!P0 IMAD.MOV.U32 R14, RZ, RZ, R0 ;  /* 0x000000ffff0e8224 */ /* 0x000fe200078e0000 */
[----:B0-----:R-:W-:-:S10]  /*5ea0*/  DMUL R42, R20, UR4 ;  /* 0x00000004142a7c28 */ /* 0x001fd40008000000 */
[----:B------:R-:W0:Y:S02]  /*5eb0*/  F2F.F32.F64 R42, R42 ;  /* 0x0000002a002a7310 */ /* 0x000e240000301000 */
[----:B0-----:R-:W-:-:S07]  /*5ec0*/  FSEL R0, -R42, R42, !P1 ;  /* 0x0000002a2a007208 */ /* 0x001fce0004800100 */
.L_x_1423:
[----:B------:R-:W-:Y:S05]  /*5ed0*/  BSYNC.RECONVERGENT B0 ;  /* 0x0000000000007941 */ /* 0x000fea0003800200 */
.L_x_1422:
[----:B------:R-:W-:Y:S01]  /*5ee0*/  DMUL R4, R34, R8 ;  /* 0x0000000822047228 */ /* 0x000fe20000000000 */
[----:B------:R-:W-:Y:S01]  /*5ef0*/  LOP3.LUT R20, R14, 0x1, RZ, 0xc0, !PT ;  /* 0x000000010e147812 */ /* 0x000fe200078ec0ff */
[----:B------:R-:W-:Y:S02]  /*5f00*/  IMAD.MOV.U32 R42, RZ, RZ, 0x37cbac00 ;  /* 0x37cbac00ff2a7424 */ /* 0x000fe400078e00ff */
[----:B------:R-:W-:Y:S01]  /*5f10*/  FMUL R15, R0, R0 ;  /* 0x00000000000f7220 */ /* 0x000fe20000400000 */
[----:B------:R-:W-:Y:S01]  /*5f20*/  IMAD.MOV.U32 R46, RZ, RZ, 0x3c0885e4 ;  /* 0x3c0885e4ff2e7424 */ /* 0x000fe200078e00ff */
[----:B------:R-:W-:Y:S01]  /*5f30*/  ISETP.NE.U32.AND P0, PT, R20, 0x1, PT ;  /* 0x000000011400780c */ /* 0x000fe20003f05070 */
[----:B------:R-:W-:Y:S02]  /*5f40*/  IMAD.MOV.U32 R43, RZ, RZ, 0x3e2aaaa8 ;  /* 0x3e2aaaa8ff2b7424 */ /* 0x000fe400078e00ff */
[----:B------:R-:W-:Y:S01]  /*5f50*/  FFMA R20, R15, R42, -0.0013887860113754868507 ;  /* 0xbab607ed0f147423 */ /* 0x000fe2000000002a */
[----:B------:R-:W-:Y:S01]  /*5f60*/  VIADD R14, R14, 0x1 ;  /* 0x000000010e0e7836 */ /* 0x000fe20000000000 */
[----:B------:R-:W-:Y:S01]  /*5f70*/  FSEL R46, R46, 0.041666727513074874878, !P0 ;  /* 0x3d2aaabb2e2e7808 */ /* 0x000fe20004000000 */
[----:B------:R-:W0:Y:S01]  /*5f80*/  F2F.F32.F64 R4, R4 ;  /* 0x0000000400047310 */ /* 0x000e220000301000 */
[----:B------:R-:W-:Y:S01]  /*5f90*/  FSEL R21, -R43, -0.4999999701976776123, !P0 ;  /* 0xbeffffff2b157808 */ /* 0x000fe20004000100 */
[----:B------:R-:W-:Y:S01]  /*5fa0*/  BSSY.RECONVERGENT B0, `(.L_x_1426) ;  /* 0x000004b000007945 */ /* 0x000fe20003800200 */
[----:B------:R-:W-:-:S02]  /*5fb0*/  FSEL R20, R20, -0.00019574658654164522886, P0 ;  /* 0xb94d415314147808 */ /* 0x000fc40000000000 */
[----:B------:R-:W-:Y:S02]  /*5fc0*/  LOP3.LUT P1, RZ, R14, 0x2, RZ, 0xc0, !PT ;  /* 0x000000020eff7812 */ /* 0x000fe4000782c0ff */
[----:B------:R-:W-:Y:S01]  /*5fd0*/  FSEL R0, R0, 1, !P0 ;  /* 0x3f80000000007808 */ /* 0x000fe20004000000 */
[----:B------:R-:W-:-:S04]  /*5fe0*/  FFMA R20, R15, R20, R46 ;  /* 0x000000140f147223 */ /* 0x000fc8000000002e */
[C---:B------:R-:W-:Y:S01]  /*5ff0*/  FFMA R20, R15.reuse, R20, R21 ;  /* 0x000000140f147223 */ /* 0x040fe20000000015 */
[----:B------:R-:W-:Y:S01]  /*6000*/  FFMA R15, R15, R0, RZ ;  /* 0x000000000f0f7223 */ /* 0x000fe200000000ff */
[C---:B0-----:R-:W-:Y:S01]  /*6010*/  FMUL R50, R4.reuse, 0.63661974668502807617 ;  /* 0x3f22f98304327820 */ /* 0x041fe20000400000 */
[----:B------:R-:W-:Y:S02]  /*6020*/  FSETP.GE.AND P0, PT, |R4|, 105615, PT ;  /* 0x47ce47800400780b */ /* 0x000fe40003f06200 */
[----:B------:R-:W-:-:S03]  /*6030*/  FFMA R0, R15, R20, R0 ;  /* 0x000000140f007223 */ /* 0x000fc60000000000 */
[----:B------:R-:W0:Y:S01]  /*6040*/  F2I.NTZ R50, R50 ;  /* 0x0000003200327305 */ /* 0x000e220000203100 */
[----:B------:R-:W-:-:S07]  /*6050*/  @P1 FADD R0, RZ, -R0 ;  /* 0x80000000ff001221 */ /* 0x000fce0000000000 */
[----:B------:R-:W1:Y:S01]  /*6060*/  F2F.F64.F32 R14, R0 ;  /* 0x00000000000e7310 */ /* 0x000e620000201800 */
[----:B0-----:R-:W-:Y:S01]  /*6070*/  I2FP.F32.S32 R5, R50 ;  /* 0x0000003200057245 */ /* 0x001fe20000201400 */
[----:B------:R-:W-:-:S04]  /*6080*/  IMAD.MOV.U32 R46, RZ, RZ, R50 ;  /* 0x000000ffff2e7224 */ /* 0x000fc800078e0032 */
[----:B------:R-:W-:Y:S01]  /*6090*/  FFMA R20, R5, -1.5707962512969970703, R4 ;  /* 0xbfc90fda05147823 */ /* 0x000fe20000000004 */
[----:B-1----:R-:W-:-:S03]  /*60a0*/  DMUL R14, R14, -10 ;  /* 0xc02400000e0e7828 */ /* 0x002fc60000000000 */
[----:B------:R-:W-:-:S04]  /*60b0*/  FFMA R20, R5, -7.5497894158615963534e-08, R20 ;  /* 0xb3a2216805147823 */ /* 0x000fc80000000014 */
[----:B------:R-:W-:Y:S01]  /*60c0*/  FFMA R5, R5, -5.3903029534742383927e-15, R20 ;  /* 0xa7c234c505057823 */ /* 0x000fe20000000014 */
[----:B------:R-:W-:-:S03]  /*60d0*/  DFMA R14, R6, R6, R14 ;  /* 0x00000006060e722b */ /* 0x000fc6000000000e */
[----:B------:R-:W-:Y:S01]  /*60e0*/  IMAD.MOV.U32 R20, RZ, RZ, R5 ;  /* 0x000000ffff147224 */ /* 0x000fe200078e0005 */
[----:B------:R-:W-:Y:S07]  /*60f0*/  @!P0 BRA `(.L_x_1427) ;  /* 0x0000000000d48947 */ /* 0x000fee0003800000 */
[----:B------:R-:W-:-:S13]  /*6100*/  FSETP.NEU.AND P0, PT, |R4|, +INF , PT ;  /* 0x7f8000000400780b */ /* 0x000fda0003f0d200 */
[----:B------:R-:W-:Y:S05]  /*6110*/  @!P0 BRA `(.L_x_1428) ;  /* 0x0000000000c48947 */ /* 0x000fea0003800000 */
[----:B------:R-:W-:Y:S01]  /*6120*/  IMAD.SHL.U32 R0, R4, 0x100, RZ ;  /* 0x0000010004007824 */ /* 0x000fe200078e00ff */
[----:B------:R-:W-:Y:S01]  /*6130*/  BSSY.RECONVERGENT B1, `(.L_x_1429) ;  /* 0x000000f000017945 */ /* 0x000fe20003800200 */
[----:B------:R-:W-:Y:S01]  /*6140*/  CS2R R50, SRZ ;  /* 0x0000000000327805 */ /* 0x000fe2000001ff00 */
[----:B------:R-:W-:Y:S02]  /*6150*/  IMAD.MOV.U32 R47, RZ, RZ, RZ ;  /* 0x000000ffff2f7224 */ /* 0x000fe400078e00ff */
[----:B------:R-:W-:-:S07]  /*6160*/  LOP3.LUT R0, R0, 0x80000000, RZ, 0xfc, !PT ;  /* 0x8000000000007812 */ /* 0x000fce00078efcff */
.L_x_1430:
        /* <DEDUP_REMOVED lines=12> */
.L_x_1429:
        /* <DEDUP_REMOVED lines=32> */
.L_x_1428:
[----:B------:R-:W-:Y:S01]  /*6430*/  FMUL R20, RZ, R4 ;  /* 0x00000004ff147220 */ /* 0x000fe20000400000 */
[----:B------:R-:W-:-:S07]  /*6440*/  IMAD.MOV.U32 R50, RZ, RZ, RZ ;  /* 0x000000ffff327224 */ /* 0x000fce00078e00ff */
.L_x_1427:
[----:B------:R-:W-:Y:S05]  /*6450*/  BSYNC.RECONVERGENT B0 ;  /* 0x0000000000007941 */ /* 0x000fea0003800200 */
.L_x_1426:
[C---:B------:R-:W-:Y:S01]  /*6460*/  VIADD R0, R50.reuse, 0x1 ;  /* 0x0000000132007836 */ /* 0x040fe20000000000 */
[----:B------:R-:W-:Y:S01]  /*6470*/  LOP3.LUT R47, R50, 0x1, RZ, 0xc0, !PT ;  /* 0x00000001322f7812 */ /* 0x000fe200078ec0ff */
[----:B------:R-:W-:Y:S01]  /*6480*/  FMUL R21, R20, R20 ;  /* 0x0000001414157220 */ /* 0x000fe20000400000 */
[----:B------:R-:W-:Y:S01]  /*6490*/  DADD R14, R14, 20 ;  /* 0x403400000e0e7429 */ /* 0x000fe20000000000 */
[----:B------:R-:W-:Y:S01]  /*64a0*/  BSSY.RECONVERGENT B0, `(.L_x_1431) ;  /* 0x000004b000007945 */ /* 0x000fe20003800200 */
[----:B------:R-:W-:Y:S01]  /*64b0*/  ISETP.NE.U32.AND P0, PT, R47, 0x1, PT ;  /* 0x000000012f00780c */ /* 0x000fe20003f05070 */
[----:B------:R-:W-:Y:S01]  /*64c0*/  IMAD.MOV.U32 R47, RZ, RZ, 0x3c0885e4 ;  /* 0x3c0885e4ff2f7424 */ /* 0x000fe200078e00ff */
[----:B------:R-:W-:Y:S01]  /*64d0*/  LOP3.LUT P1, RZ, R0, 0x2, RZ, 0xc0, !PT ;  /* 0x0000000200ff7812 */ /* 0x000fe2000782c0ff */
[----:B------:R-:W-:Y:S01]  /*64e0*/  FFMA R0, R21, R42, -0.0013887860113754868507 ;  /* 0xbab607ed15007423 */ /* 0x000fe2000000002a */
[----:B------:R-:W-:Y:S02]  /*64f0*/  FSEL R49, -R43, -0.4999999701976776123, !P0 ;  /* 0xbeffffff2b317808 */ /* 0x000fe40004000100 */
[----:B------:R-:W-:-:S02]  /*6500*/  FSEL R48, R47, 0.041666727513074874878, !P0 ;  /* 0x3d2aaabb2f307808 */ /* 0x000fc40004000000 */
[----:B------:R-:W-:-:S05]  /*6510*/  FSEL R0, R0, -0.00019574658654164522886, P0 ;  /* 0xb94d415300007808 */ /* 0x000fca0000000000 */
[----:B------:R-:W-:Y:S01]  /*6520*/  FFMA R48, R21, R0, R48 ;  /* 0x0000000015307223 */ /* 0x000fe20000000030 */
[----:B------:R-:W-:Y:S02]  /*6530*/  FSEL R0, R20, 1, !P0 ;  /* 0x3f80000014007808 */ /* 0x000fe40004000000 */
[----:B------:R-:W-:Y:S01]  /*6540*/  FSETP.GE.AND P0, PT, |R3|, 105615, PT ;  /* 0x47ce47800300780b */ /* 0x000fe20003f06200 */
[C---:B------:R-:W-:Y:S02]  /*6550*/  FFMA R48, R21.reuse, R48, R49 ;  /* 0x0000003015307223 */ /* 0x040fe40000000031 */
[----:B------:R-:W-:-:S04]  /*6560*/  FFMA R21, R21, R0, RZ ;  /* 0x0000000015157223 */ /* 0x000fc800000000ff */
[----:B------:R-:W-:Y:S01]  /*6570*/  FFMA R48, R21, R48, R0 ;  /* 0x0000003015307223 */ /* 0x000fe20000000000 */
[----:B------:R-:W-:-:S03]  /*6580*/  IMAD.MOV.U32 R0, RZ, RZ, R44 ;  /* 0x000000ffff007224 */ /* 0x000fc600078e002c */
[----:B------:R-:W-:-:S04]  /*6590*/  @P1 FADD R48, RZ, -R48 ;  /* 0x80000030ff301221 */ /* 0x000fc80000000000 */
[----:B------:R-:W1:Y:S02]  /*65a0*/  F2F.F64.F32 R20, R48 ;  /* 0x0000003000147310 */ /* 0x000e640000201800 */
[----:B-1----:R-:W-:-:S08]  /*65b0*/  DMUL R20, R20, -10 ;  /* 0xc024000014147828 */ /* 0x002fd00000000000 */
[----:B------:R-:W-:-:S08]  /*65c0*/  DFMA R20, R34, R34, R20 ;  /* 0x000000222214722b */ /* 0x000fd00000000014 */
[----:B------:R-:W-:Y:S01]  /*65d0*/  DADD R14, R20, R14 ;  /* 0x00000000140e7229 */ /* 0x000fe2000000000e */
[----:B------:R-:W-:Y:S01]  /*65e0*/  IMAD.MOV.U32 R20, RZ, RZ, R45 ;  /* 0x000000ffff147224 */ /* 0x000fe200078e002d */
[----:B------:R-:W-:Y:S09]  /*65f0*/  @!P0 BRA `(.L_x_1432) ;  /* 0x0000000000d48947 */ /* 0x000ff20003800000 */
        /* <DEDUP_REMOVED lines=10> */
.L_x_1434:
[----:B------:R-:W0:Y:S02]  /*66a0*/  LDC.64 R20, c[0x4][0x190] ;  /* 0x01006400ff147b82 */ /* 0x000e240000000a00 */
[----:B0-----:R-:W-:-:S05]  /*66b0*/  IMAD.WIDE.U32 R52, R51, 0x4, R20 ;  /* 0x0000000433347825 */ /* 0x001fca00078e0014 */
[----:B------:R-:W2:Y:S02]  /*66c0*/  LDG.E.CONSTANT R21, desc[UR36][R52.64] ;  /* 0x0000002434157981 */ /* 0x000ea4000c1e9900 */
[----:B--2---:R-:W-:-:S03]  /*66d0*/  IMAD.WIDE.U32 R20, R21, R48, RZ ;  /* 0x0000003015147225 */ /* 0x004fc600078e00ff */
[----:B------:R-:W-:Y:S01]  /*66e0*/  IADD3 R50, P0, PT, R20, R0, RZ ;  /* 0x0000000014327210 */ /* 0x000fe20007f1e0ff */
[C---:B------:R-:W-:Y:S02]  /*66f0*/  IMAD R20, R51.reuse, 0x4, R1 ;  /* 0x0000000433147824 */ /* 0x040fe400078e0201 */
[----:B------:R-:W-:Y:S02]  /*6700*/  VIADD R51, R51, 0x1 ;  /* 0x0000000133337836 */ /* 0x000fe40000000000 */
[----:B------:R-:W-:Y:S01]  /*6710*/  IMAD.X R0, R21, 0x1, R49, P0 ;  /* 0x0000000115007824 */ /* 0x000fe200000e0631 */
[----:B------:R1:W-:Y:S02]  /*6720*/  STL [R20], R50 ;  /* 0x0000003214007387 */ /* 0x0003e40000100800 */
[----:B------:R-:W-:-:S13]  /*6730*/  ISETP.NE.AND P0, PT, R51, 0x6, PT ;  /* 0x000000063300780c */ /* 0x000fda0003f05270 */
[----:B-1----:R-:W-:Y:S05]  /*6740*/  @P0 BRA `(.L_x_1434) ;  /* 0xfffffffc00d40947 */ /* 0x002fea000383ffff */
[----:B------:R-:W-:Y:S05]  /*6750*/  BSYNC.RECONVERGENT B1 ;  /* 0x0000000000017941 */ /* 0x000fea0003800200 */
.L_x_1433:
        /* <DEDUP_REMOVED lines=20> */
[----:B0-----:R-:W-:Y:S02]  /*68a0*/  LEA.HI R0, R52, R51, RZ, 0x1 ;  /* 0x0000003334007211 */ /* 0x001fe400078f08ff */
[C---:B------:R-:W-:Y:S02]  /*68b0*/  LOP3.LUT R20, R48.reuse, R21, RZ, 0x3c, !PT ;  /* 0x0000001530147212 */ /* 0x040fe400078e3cff */
[----:B------:R-:W-:Y:S01]  /*68c0*/  LOP3.LUT R21, R48, R52, RZ, 0x3c, !PT ;  /* 0x0000003430157212 */ /* 0x000fe200078e3cff */
[----:B------:R-:W-:Y:S01]  /*68d0*/  IMAD.MOV R50, RZ, RZ, -R0 ;  /* 0x000000ffff327224 */ /* 0x000fe200078e0a00 */
[----:B------:R-:W-:-:S03]  /*68e0*/  LOP3.LUT R52, R52, R3, RZ, 0x3c, !PT ;  /* 0x0000000334347212 */ /* 0x000fc600078e3cff */
[----:B------:R-:W-:Y:S01]  /*68f0*/  @!P1 IMAD.MOV.U32 R0, RZ, RZ, R50 ;  /* 0x000000ffff009224 */ /* 0x000fe200078e0032 */
[----:B------:R-:W0:Y:S01]  /*6900*/  I2F.F64.S64 R20, R20 ;  /* 0x0000001400147312 */ /* 0x000e220000301c00 */
[----:B------:R-:W-:Y:S01]  /*6910*/  ISETP.GE.AND P0, PT, R52, RZ, PT ;  /* 0x000000ff3400720c */ /* 0x000fe20003f06270 */
[----:B0-----:R-:W-:-:S10]  /*6920*/  DMUL R48, R20, UR4 ;  /* 0x0000000414307c28 */ /* 0x001fd40008000000 */
[----:B------:R-:W0:Y:S02]  /*6930*/  F2F.F32.F64 R48, R48 ;  /* 0x0000003000307310 */ /* 0x000e240000301000 */
[----:B0-----:R-:W-:-:S07]  /*6940*/  FSEL R20, -R48, R48, !P0 ;  /* 0x0000003030147208 */ /* 0x001fce0004000100 */
.L_x_1432:
[----:B------:R-:W-:Y:S05]  /*6950*/  BSYNC.RECONVERGENT B0 ;  /* 0x0000000000007941 */ /* 0x000fea0003800200 */
.L_x_1431:
[----:B------:R-:W-:Y:S01]  /*6960*/  FMUL R21, R20, R20 ;  /* 0x0000001414157220 */ /* 0x000fe20000400000 */
[C---:B------:R-:W-:Y:S01]  /*6970*/  LOP3.LUT R48, R0.reuse, 0x1, RZ, 0xc0, !PT ;  /* 0x0000000100307812 */ /* 0x040fe200078ec0ff */
[----:B------:R-:W-:Y:S01]  /*6980*/  BSSY.RECONVERGENT B0, `(.L_x_1435) ;  /* 0x000004a000007945 */ /* 0x000fe20003800200 */
[----:B------:R-:W-:Y:S01]  /*6990*/  LOP3.LUT P1, RZ, R0, 0x2, RZ, 0xc0, !PT ;  /* 0x0000000200ff7812 */ /* 0x000fe2000782c0ff */
[----:B------:R-:W-:Y:S01]  /*69a0*/  FFMA R42, R21, R42, -0.0013887860113754868507 ;  /* 0xbab607ed152a7423 */ /* 0x000fe2000000002a */
[----:B------:R-:W-:Y:S01]  /*69b0*/  ISETP.NE.U32.AND P0, PT, R48, 0x1, PT ;  /* 0x000000013000780c */ /* 0x000fe20003f05070 */
[----:B------:R-:W-:-:S03]  /*69c0*/  IMAD.MOV.U32 R50, RZ, RZ, R46 ;  /* 0x000000ffff327224 */ /* 0x000fc600078e002e */
[----:B------:R-:W-:Y:S02]  /*69d0*/  FSEL R48, R47, 0.041666727513074874878, P0 ;  /* 0x3d2aaabb2f307808 */ /* 0x000fe40000000000 */
[----:B------:R-:W-:Y:S02]  /*69e0*/  FSEL R42, R42, -0.00019574658654164522886, !P0 ;  /* 0xb94d41532a2a7808 */ /* 0x000fe40004000000 */
[----:B------:R-:W-:Y:S02]  /*69f0*/  FSEL R0, R20, 1, P0 ;  /* 0x3f80000014007808 */ /* 0x000fe40000000000 */
[----:B------:R-:W-:Y:S01]  /*6a00*/  FSEL R47, -R43, -0.4999999701976776123, P0 ;  /* 0xbeffffff2b2f7808 */ /* 0x000fe20000000100 */
[C---:B------:R-:W-:Y:S01]  /*6a10*/  FFMA R42, R21.reuse, R42, R48 ;  /* 0x0000002a152a7223 */ /* 0x040fe20000000030 */
[----:B------:R-:W-:Y:S01]  /*6a20*/  FSETP.GE.AND P0, PT, |R4|, 105615, PT ;  /* 0x47ce47800400780b */ /* 0x000fe20003f06200 */
[C---:B------:R-:W-:Y:S02]  /*6a30*/  FFMA R43, R21.reuse, R0, RZ ;  /* 0x00000000152b7223 */ /* 0x040fe400000000ff */
[----:B------:R-:W-:-:S04]  /*6a40*/  FFMA R42, R21, R42, R47 ;  /* 0x0000002a152a7223 */ /* 0x000fc8000000002f */
[----:B------:R-:W-:Y:S01]  /*6a50*/  FFMA R47, R43, R42, R0 ;  /* 0x0000002a2b2f7223 */ /* 0x000fe20000000000 */
[----:B------:R-:W-:Y:S01]  /*6a60*/  DADD R42, R6, R6 ;  /* 0x00000000062a7229 */ /* 0x000fe20000000006 */
[----:B------:R-:W-:Y:S02]  /*6a70*/  IMAD.MOV.U32 R0, RZ, RZ, R5 ;  /* 0x000000ffff007224 */ /* 0x000fe400078e0005 */
[----:B------:R-:W-:-:S04]  /*6a80*/  @P1 FADD R47, RZ, -R47 ;  /* 0x8000002fff2f1221 */ /* 0x000fc80000000000 */
[----:B------:R-:W1:Y:S02]  /*6a90*/  F2F.F64.F32 R20, R47 ;  /* 0x0000002f00147310 */ /* 0x000e640000201800 */
[----:B-1----:R-:W-:-:S08]  /*6aa0*/  DMUL R20, R20, R8 ;  /* 0x0000000814147228 */ /* 0x002fd00000000000 */
[----:B------:R-:W-:Y:S01]  /*6ab0*/  DFMA R42, R20, 10, R42 ;  /* 0x40240000142a782b */ /* 0x000fe2000000002a */
[----:B------:R-:W-:Y:S10]  /*6ac0*/  @!P0 BRA `(.L_x_1436) ;  /* 0x0000000000d48947 */ /* 0x000ff40003800000 */
[----:B------:R-:W-:-:S13]  /*6ad0*/  FSETP.NEU.AND P0, PT, |R4|, +INF , PT ;  /* 0x7f8000000400780b */ /* 0x000fda0003f0d200 */
[----:B------:R-:W-:Y:S05]  /*6ae0*/  @!P0 BRA `(.L_x_1437) ;  /* 0x0000000000c48947 */ /* 0x000fea0003800000 */
[----:B------:R-:W-:Y:S01]  /*6af0*/  IMAD.SHL.U32 R0, R4, 0x100, RZ ;  /* 0x0000010004007824 */ /* 0x000fe200078e00ff */
[----:B------:R-:W-:Y:S01]  /*6b00*/  BSSY.RECONVERGENT B1, `(.L_x_1438) ;  /* 0x000000f000017945 */ /* 0x000fe20003800200 */
[----:B------:R-:W-:Y:S01]  /*6b10*/  CS2R R50, SRZ ;  /* 0x0000000000327805 */ /* 0x000fe2000001ff00 */
[----:B------:R-:W-:Y:S02]  /*6b20*/  IMAD.MOV.U32 R47, RZ, RZ, RZ ;  /* 0x000000ffff2f7224 */ /* 0x000fe400078e00ff */
[----:B------:R-:W-:-:S07]  /*6b30*/  LOP3.LUT R0, R0, 0x80000000, RZ, 0xfc, !PT ;  /* 0x8000000000007812 */ /* 0x000fce00078efcff */
.L_x_1439:
[----:B-1----:R-:W1:Y:S02]  /*6b40*/  LDC.64 R20, c[0x4][0x190] ;  /* 0x01006400ff147b82 */ /* 0x002e640000000a00 */
[----:B-1----:R-:W-:-:S05]  /*6b50*/  IMAD.WIDE.U32 R48, R51, 0x4, R20 ;  /* 0x0000000433307825 */ /* 0x002fca00078e0014 */
[----:B------:R-:W2:Y:S01]  /*6b60*/  LDG.E.CONSTANT R21, desc[UR36][R48.64] ;  /* 0x0000002430157981 */ /* 0x000ea2000c1e9900 */
[C---:B0-----:R-:W-:Y:S02]  /*6b70*/  IMAD R52, R51.reuse, 0x4, R1 ;  /* 0x0000000433347824 */ /* 0x041fe400078e0201 */
        /* <DEDUP_REMOVED lines=8> */
.L_x_1438:
        /* <DEDUP_REMOVED lines=20> */
[C---:B0-----:R-:W-:Y:S02]  /*6d40*/  LEA.HI R50, R47.reuse, R0, RZ, 0x1 ;  /* 0x000000002f327211 */ /* 0x041fe400078f08ff */
        /* <DEDUP_REMOVED lines=9> */
[----:B0-----:R-:W-:Y:S01]  /*6de0*/  FSEL R0, -R48, R48, !P0 ;  /* 0x0000003030007208 */ /* 0x001fe20004000100 */
[----:B------:R-:W-:Y:S06]  /*6df0*/  BRA `(.L_x_1436) ;  /* 0x0000000000087947 */ /* 0x000fec0003800000 */
.L_x_1437:
[----:B------:R-:W-:Y:S01]  /*6e00*/  FMUL R0, RZ, R4 ;  /* 0x00000004ff007220 */ /* 0x000fe20000400000 */
[----:B------:R-:W-:-:S07]  /*6e10*/  IMAD.MOV.U32 R50, RZ, RZ, RZ ;  /* 0x000000ffff327224 */ /* 0x000fce00078e00ff */
.L_x_1436:
[----:B------:R-:W-:Y:S05]  /*6e20*/  BSYNC.RECONVERGENT B0 ;  /* 0x0000000000007941 */ /* 0x000fea0003800200 */
.L_x_1435:
[----:B------:R-:W-:Y:S01]  /*6e30*/  LOP3.LUT R21, R50, 0x1, RZ, 0xc0, !PT ;  /* 0x0000000132157812 */ /* 0x000fe200078ec0ff */
[----:B------:R-:W-:Y:S02]  /*6e40*/  IMAD.MOV.U32 R47, RZ, RZ, 0x37cbac00 ;  /* 0x37cbac00ff2f7424 */ /* 0x000fe400078e00ff */
[----:B------:R-:W-:Y:S01]  /*6e50*/  FMUL R20, R0, R0 ;  /* 0x0000000000147220 */ /* 0x000fe20000400000 */
[----:B------:R-:W-:Y:S01]  /*6e60*/  IMAD.MOV.U32 R48, RZ, RZ, 0x3d2aaabb ;  /* 0x3d2aaabbff307424 */ /* 0x000fe200078e00ff */
[----:B------:R-:W-:Y:S01]  /*6e70*/  ISETP.NE.U32.AND P0, PT, R21, 0x1, PT ;  /* 0x000000011500780c */ /* 0x000fe20003f05070 */
[----:B------:R-:W-:Y:S01]  /*6e80*/  DADD R42, RZ, R42 ;  /* 0x00000000ff2a7229 */ /* 0x000fe2000000002a */
[----:B------:R-:W-:Y:S01]  /*6e90*/  FFMA R21, R20, R47, -0.0013887860113754868507 ;  /* 0xbab607ed14157423 */ /* 0x000fe2000000002f */
[----:B------:R-:W-:Y:S01]  /*6ea0*/  LOP3.LUT P1, RZ, R50, 0x2, RZ, 0xc0, !PT ;  /* 0x0000000232ff7812 */ /* 0x000fe2000782c0ff */
[----:B------:R-:W-:Y:S01]  /*6eb0*/  BSSY.RECONVERGENT B0, `(.L_x_1440) ;  /* 0x000004b000007945 */ /* 0x000fe20003800200 */
[----:B------:R-:W-:-:S02]  /*6ec0*/  FSEL R49, R48, 0.0083327032625675201416, !P0 ;  /* 0x3c0885e430317808 */ /* 0x000fc40004000000 */
[----:B------:R-:W-:Y:S02]  /*6ed0*/  FSEL R21, R21, -0.00019574658654164522886, !P0 ;  /* 0xb94d415315157808 */ /* 0x000fe40004000000 */
[----:B------:R-:W-:-:S03]  /*6ee0*/  FSEL R0, R0, 1, P0 ;  /* 0x3f80000000007808 */ /* 0x000fc60000000000 */
[----:B------:R-:W-:Y:S01]  /*6ef0*/  FFMA R21, R20, R21, R49 ;  /* 0x0000001514157223 */ /* 0x000fe20000000031 */
[----:B------:R-:W-:-:S05]  /*6f00*/  IMAD.MOV.U32 R49, RZ, RZ, 0x3effffff ;  /* 0x3effffffff317424 */ /* 0x000fca00078e00ff */
[----:B------:R-:W-:Y:S02]  /*6f10*/  FSEL R51, -R49, -0.16666662693023681641, !P0 ;  /* 0xbe2aaaa831337808 */ /* 0x000fe40004000100 */
[----:B------:R-:W-:-:S03]  /*6f20*/  FSETP.GE.AND P0, PT, |R3|, 105615, PT ;  /* 0x47ce47800300780b */ /* 0x000fc60003f06200 */
[C---:B------:R-:W-:Y:S01]  /*6f30*/  FFMA R51, R20.reuse, R21, R51 ;  /* 0x0000001514337223 */ /* 0x040fe20000000033 */
[----:B------:R-:W-:-:S04]  /*6f40*/  FFMA R21, R20, R0, RZ ;  /* 0x0000000014157223 */ /* 0x000fc800000000ff */
[----:B------:R-:W-:Y:S01]  /*6f50*/  FFMA R0, R21, R51, R0 ;  /* 0x0000003315007223 */ /* 0x000fe20000000000 */
[----:B------:R-:W-:-:S03]  /*6f60*/  DMUL R20, RZ, R34 ;  /* 0x00000022ff147228 */ /* 0x000fc60000000000 */
[----:B------:R-:W-:-:S04]  /*6f70*/  @P1 FADD R0, RZ, -R0 ;  /* 0x80000000ff001221 */ /* 0x000fc80000000000 */
[----:B------:R-:W2:Y:S01]  /*6f80*/  F2F.F64.F32 R50, R0 ;  /* 0x0000000000327310 */ /* 0x000ea20000201800 */
[----:B------:R-:W-:Y:S02]  /*6f90*/  DFMA R20, RZ, R34, R20 ;  /* 0x00000022ff14722b */ /* 0x000fe40000000014 */
[----:B--2---:R-:W-:-:S08]  /*6fa0*/  DMUL R50, RZ, R50 ;  /* 0x00000032ff327228 */ /* 0x004fd00000000000 */
[----:B------:R-:W-:-:S08]  /*6fb0*/  DFMA R20, R50, 10, R20 ;  /* 0x402400003214782b */ /* 0x000fd00000000014 */
[----:B------:R-:W-:Y:S02]  /*6fc0*/  DADD R20, R20, R42 ;  /* 0x0000000014147229 */ /* 0x000fe4000000002a */
[----:B------:R-:W-:-:S08]  /*6fd0*/  DMUL R42, RZ, R6 ;  /* 0x00000006ff2a7228 */ /* 0x000fd00000000000 */
[----:B------:R-:W-:Y:S01]  /*6fe0*/  DFMA R42, RZ, R6, R42 ;  /* 0x00000006ff2a722b */ /* 0x000fe2000000002a */
        /* <DEDUP_REMOVED lines=8> */
[----:B01----:R-:W-:-:S07]  /*7070*/  IMAD.MOV.U32 R53, RZ, RZ, RZ ;  /* 0x000000ffff357224 */ /* 0x003fce00078e00ff */
.L_x_1444:
[----:B------:R-:W0:Y:S02]  /*7080*/  LDC.64 R44, c[0x4][0x190] ;  /* 0x01006400ff2c7b82 */ /* 0x000e240000000a00 */
[----:B0-----:R-:W-:-:S06]  /*7090*/  IMAD.WIDE.U32 R44, R53, 0x4, R44 ;  /* 0x00000004352c7825 */ /* 0x001fcc00078e002c */
[----:B------:R-:W2:Y:S02]  /*70a0*/  LDG.E.CONSTANT R45, desc[UR36][R44.64] ;  /* 0x000000242c2d7981 */ /* 0x000ea4000c1e9900 */
[----:B--2---:R-:W-:-:S03]  /*70b0*/  IMAD.WIDE.U32 R44, R45, R50, RZ ;  /* 0x000000322d2c7225 */ /* 0x004fc600078e00ff */
[----:B------:R-:W-:-:S05]  /*70c0*/  IADD3 R52, P0, PT, R44, R0, RZ ;  /* 0x000000002c347210 */ /* 0x000fca0007f1e0ff */
[----:B------:R-:W-:Y:S02]  /*70d0*/  IMAD.X R0, R45, 0x1, R51, P0 ;  /* 0x000000012d007824 */ /* 0x000fe400000e0633 */
[C---:B------:R-:W-:Y:S02]  /*70e0*/  IMAD R45, R53.reuse, 0x4, R1 ;  /* 0x00000004352d7824 */ /* 0x040fe400078e0201 */
[----:B------:R-:W-:-:S03]  /*70f0*/  VIADD R53, R53, 0x1 ;  /* 0x0000000135357836 */ /* 0x000fc60000000000 */
[----:B------:R0:W-:Y:S02]  /*7100*/  STL [R45], R52 ;  /* 0x000000342d007387 */ /* 0x0001e40000100800 */
[----:B------:R-:W-:-:S13]  /*7110*/  ISETP.NE.AND P0, PT, R53, 0x6, PT ;  /* 0x000000063500780c */ /* 0x000fda0003f05270 */
[----:B0-----:R-:W-:Y:S05]  /*7120*/  @P0 BRA `(.L_x_1444) ;  /* 0xfffffffc00d40947 */ /* 0x001fea000383ffff */
[----:B------:R-:W-:Y:S05]  /*7130*/  BSYNC.RECONVERGENT B1 ;  /* 0x0000000000017941 */ /* 0x000fea0003800200 */
.L_x_1443:
        /* <DEDUP_REMOVED lines=12> */
[----:B------:R-:W-:Y:S01]  /*7200*/  ISETP.GE.AND P1, PT, R3, RZ, PT ;  /* 0x000000ff0300720c */ /* 0x000fe20003f26270 */
[----:B------:R-:W-:Y:S01]  /*7210*/  UMOV UR5, 0x3bf921fb ;  /* 0x3bf921fb00057882 */ /* 0x000fe20000000000 */
[----:B--2---:R-:W-:-:S02]  /*7220*/  @P0 SHF.L.W.U32.HI R44, R45, R51, R44 ;  /* 0x000000332d2c0219 */ /* 0x004fc40000010e2c */
[----:B---3--:R-:W-:Y:S02]  /*7230*/  @P0 SHF.L.W.U32.HI R45, R50, R51, R45 ;  /* 0x00000033322d0219 */ /* 0x008fe40000010e2d */
[--C-:B------:R-:W-:Y:S02]  /*7240*/  SHF.R.U32.HI R51, RZ, 0x1e, R44.reuse ;  /* 0x0000001eff337819 */ /* 0x100fe4000001162c */
[C---:B------:R-:W-:Y:S01]  /*7250*/  SHF.L.W.U32.HI R50, R45.reuse, 0x2, R44 ;  /* 0x000000022d327819 */ /* 0x040fe20000010e2c */
[----:B------:R-:W-:-:S03]  /*7260*/  IMAD.SHL.U32 R45, R45, 0x4, RZ ;  /* 0x000000042d2d7824 */ /* 0x000fc600078e00ff */
[----:B0-----:R-:W-:Y:S02]  /*7270*/  SHF.R.S32.HI R0, RZ, 0x1f, R50 ;  /* 0x0000001fff007819 */ /* 0x001fe40000011432 */
[C---:B------:R-:W-:Y:S02]  /*7280*/  LEA.HI R44, R50.reuse, R51, RZ, 0x1 ;  /* 0x00000033322c7211 */ /* 0x040fe400078f08ff */
[----:B------:R-:W-:Y:S02]  /*7290*/  LOP3.LUT R3, R50, R3, RZ, 0x3c, !PT ;  /* 0x0000000332037212 */ /* 0x000fe400078e3cff */
[C---:B------:R-:W-:Y:S02]  /*72a0*/  LOP3.LUT R51, R0.reuse, R50, RZ, 0x3c, !PT ;  /* 0x0000003200337212 */ /* 0x040fe400078e3cff */
[----:B------:R-:W-:Y:S01]  /*72b0*/  LOP3.LUT R50, R0, R45, RZ, 0x3c, !PT ;  /* 0x0000002d00327212 */ /* 0x000fe200078e3cff */
[----:B------:R-:W-:Y:S01]  /*72c0*/  IMAD.MOV R0, RZ, RZ, -R44 ;  /* 0x000000ffff007224 */ /* 0x000fe200078e0a2c */
[----:B------:R-:W-:-:S03]  /*72d0*/  ISETP.GE.AND P0, PT, R3, RZ, PT ;  /* 0x000000ff0300720c */ /* 0x000fc60003f06270 */
[----:B------:R-:W-:Y:S01]  /*72e0*/  @!P1 IMAD.MOV.U32 R44, RZ, RZ, R0 ;  /* 0x000000ffff2c9224 */ /* 0x000fe200078e0000 */
[----:B------:R-:W0:Y:S02]  /*72f0*/  I2F.F64.S64 R50, R50 ;  /* 0x0000003200327312 */ /* 0x000e240000301c00 */
[----:B0-----:R-:W-:-:S10]  /*7300*/  DMUL R52, R50, UR4 ;  /* 0x0000000432347c28 */ /* 0x001fd40008000000 */
[----:B------:R-:W0:Y:S02]  /*7310*/  F2F.F32.F64 R52, R52 ;  /* 0x0000003400347310 */ /* 0x000e240000301000 */
[----:B0-----:R-:W-:Y:S01]  /*7320*/  FSEL R45, -R52, R52, !P0 ;  /* 0x00000034342d7208 */ /* 0x001fe20004000100 */
[----:B------:R-:W-:Y:S06]  /*7330*/  BRA `(.L_x_1441) ;  /* 0x0000000000087947 */ /* 0x000fec0003800000 */
.L_x_1442:
[----:B------:R-:W-:Y:S01]  /*7340*/  FMUL R45, RZ, R3 ;  /* 0x00000003ff2d7220 */ /* 0x000fe20000400000 */
[----:B------:R-:W-:-:S07]  /*7350*/  IMAD.MOV.U32 R44, RZ, RZ, RZ ;  /* 0x000000ffff2c7224 */ /* 0x000fce00078e00ff */
.L_x_1441:
[----:B------:R-:W-:Y:S05]  /*7360*/  BSYNC.RECONVERGENT B0 ;  /* 0x0000000000007941 */ /* 0x000fea0003800200 */
.L_x_1440:
[C---:B------:R-:W-:Y:S01]  /*7370*/  LOP3.LUT R0, R44.reuse, 0x1, RZ, 0xc0, !PT ;  /* 0x000000012c007812 */ /* 0x040fe200078ec0ff */
[----:B------:R-:W-:Y:S01]  /*7380*/  BSSY.RECONVERGENT B0, `(.L_x_1445) ;  /* 0x0000049000007945 */ /* 0x000fe20003800200 */
[----:B------:R-:W-:Y:S02]  /*7390*/  LOP3.LUT P1, RZ, R44, 0x2, RZ, 0xc0, !PT ;  /* 0x000000022cff7812 */ /* 0x000fe4000782c0ff */
[----:B------:R-:W-:Y:S01]  /*73a0*/  ISETP.NE.U32.AND P0, PT, R0, 0x1, PT ;  /* 0x000000010000780c */ /* 0x000fe20003f05070 */
[----:B------:R-:W-:-:S03]  /*73b0*/  FMUL R0, R45, R45 ;  /* 0x0000002d2d007220 */ /* 0x000fc60000400000 */
[----:B------:R-:W-:Y:S01]  /*73c0*/  FSEL R44, R48, 0.0083327032625675201416, !P0 ;  /* 0x3c0885e4302c7808 */ /* 0x000fe20004000000 */
[----:B------:R-:W-:Y:S01]  /*73d0*/  FFMA R3, R0, R47, -0.0013887860113754868507 ;  /* 0xbab607ed00037423 */ /* 0x000fe2000000002f */
[----:B------:R-:W-:-:S04]  /*73e0*/  FSEL R45, R45, 1, P0 ;  /* 0x3f8000002d2d7808 */ /* 0x000fc80000000000 */
[----:B------:R-:W-:-:S05]  /*73f0*/  FSEL R3, R3, -0.00019574658654164522886, !P0 ;  /* 0xb94d415303037808 */ /* 0x000fca0004000000 */
[----:B------:R-:W-:Y:S01]  /*7400*/  FFMA R3, R0, R3, R44 ;  /* 0x0000000300037223 */ /* 0x000fe2000000002c */
[----:B------:R-:W-:Y:S02]  /*7410*/  FSEL R44, -R49, -0.16666662693023681641, !P0 ;  /* 0xbe2aaaa8312c7808 */ /* 0x000fe40004000100 */
[----:B------:R-:W-:-:S03]  /*7420*/  FSETP.GE.AND P0, PT, |R4|, 105615, PT ;  /* 0x47ce47800400780b */ /* 0x000fc60003f06200 */
[C---:B------:R-:W-:Y:S01]  /*7430*/  FFMA R3, R0.reuse, R3, R44 ;  /* 0x0000000300037223 */ /* 0x040fe2000000002c */
[----:B------:R-:W-:-:S04]  /*7440*/  FFMA R0, R0, R45, RZ ;  /* 0x0000002d00007223 */ /* 0x000fc800000000ff */
[----:B------:R-:W-:-:S04]  /*7450*/  FFMA R0, R0, R3, R45 ;  /* 0x0000000300007223 */ /* 0x000fc8000000002d */
[----:B------:R-:W-:-:S04]  /*7460*/  @P1 FADD R0, RZ, -R0 ;  /* 0x80000000ff001221 */ /* 0x000fc80000000000 */
[----:B------:R-:W2:Y:S02]  /*7470*/  F2F.F64.F32 R44, R0 ;  /* 0x00000000002c7310 */ /* 0x000ea40000201800 */
[----:B--2---:R-:W-:-:S08]  /*7480*/  DMUL R44, RZ, R44 ;  /* 0x0000002cff2c7228 */ /* 0x004fd00000000000 */
        /* <DEDUP_REMOVED lines=10> */
.L_x_1449:
        /* <DEDUP_REMOVED lines=12> */
.L_x_1448:
        /* <DEDUP_REMOVED lines=9> */
[----:B0-----:R-:W3:Y:S01]  /*7680*/  @P0 LDL R44, [R50+0x10] ;  /* 0x00001000322c0983 */ /* 0x001ee20000100800 */
        /* <DEDUP_REMOVED lines=15> */
[----:B------:R-:W0:Y:S01]  /*7780*/  I2F.F64.S64 R44, R44 ;  /* 0x0000002c002c7312 */ /* 0x000e220000301c00 */
[----:B------:R-:W-:-:S04]  /*7790*/  IMAD.MOV R0, RZ, RZ, -R46 ;  /* 0x000000ffff007224 */ /* 0x000fc800078e0a2e */
[----:B------:R-:W-:Y:S01]  /*77a0*/  @!P1 IMAD.MOV.U32 R46, RZ, RZ, R0 ;  /* 0x000000ffff2e9224 */ /* 0x000fe200078e0000 */
[----:B0-----:R-:W-:-:S10]  /*77b0*/  DMUL R50, R44, UR4 ;  /* 0x000000042c327c28 */ /* 0x001fd40008000000 */
[----:B------:R-:W1:Y:S02]  /*77c0*/  F2F.F32.F64 R50, R50 ;  /* 0x0000003200327310 */ /* 0x000e640000301000 */
[----:B-1----:R-:W-:Y:S01]  /*77d0*/  FSEL R5, -R50, R50, !P0 ;  /* 0x0000003232057208 */ /* 0x002fe20004000100 */
[----:B------:R-:W-:Y:S06]  /*77e0*/  BRA `(.L_x_1446) ;  /* 0x0000000000087947 */ /* 0x000fec0003800000 */
.L_x_1447:
[----:B------:R-:W-:Y:S01]  /*77f0*/  FMUL R5, RZ, R4 ;  /* 0x00000004ff057220 */ /* 0x000fe20000400000 */
[----:B------:R-:W-:-:S07]  /*7800*/  IMAD.MOV.U32 R46, RZ, RZ, RZ ;  /* 0x000000ffff2e7224 */ /* 0x000fce00078e00ff */
.L_x_1446:
[----:B------:R-:W-:Y:S05]  /*7810*/  BSYNC.RECONVERGENT B0 ;  /* 0x0000000000007941 */ /* 0x000fea0003800200 */
.L_x_1445:
[----:B------:R-:W-:Y:S01]  /*7820*/  FMUL R0, R5, R5 ;  /* 0x0000000505007220 */ /* 0x000fe20000400000 */
[C---:B------:R-:W-:Y:S01]  /*7830*/  LOP3.LUT R3, R46.reuse, 0x1, RZ, 0xc0, !PT ;  /* 0x000000012e037812 */ /* 0x040fe200078ec0ff */
[----:B------:R-:W-:Y:S01]  /*7840*/  UMOV UR4, 0x86a12b9b ;  /* 0x86a12b9b00047882 */ /* 0x000fe20000000000 */
[----:B------:R-:W-:Y:S01]  /*7850*/  LOP3.LUT P1, RZ, R46, 0x2, RZ, 0xc0, !PT ;  /* 0x000000022eff7812 */ /* 0x000fe2000782c0ff */
[----:B------:R-:W-:Y:S01]  /*7860*/  FFMA R47, R0, R47, -0.0013887860113754868507 ;  /* 0xbab607ed002f7423 */ /* 0x000fe2000000002f */
[----:B------:R-:W-:Y:S01]  /*7870*/  ISETP.NE.U32.AND P0, PT, R3, 0x1, PT ;  /* 0x000000010300780c */ /* 0x000fe20003f05070 */
[----:B------:R-:W-:Y:S01]  /*7880*/  UMOV UR5, 0x3d06849b ;  /* 0x3d06849b00057882 */ /* 0x000fe20000000000 */
[----:B------:R-:W-:Y:S02]  /*7890*/  BSSY.RECONVERGENT B0, `(.L_x_1450) ;  /* 0x0000048000007945 */ /* 0x000fe40003800200 */
[----:B------:R-:W-:Y:S02]  /*78a0*/  FSEL R3, R48, 0.0083327032625675201416, !P0 ;  /* 0x3c0885e430037808 */ /* 0x000fe40004000000 */
[----:B------:R-:W-:-:S02]  /*78b0*/  FSEL R47, R47, -0.00019574658654164522886, !P0 ;  /* 0xb94d41532f2f7808 */ /* 0x000fc40004000000 */
[----:B------:R-:W-:Y:S02]  /*78c0*/  FSEL R5, R5, 1, P0 ;  /* 0x3f80000005057808 */ /* 0x000fe40000000000 */
[----:B------:R-:W-:Y:S01]  /*78d0*/  FSEL R44, -R49, -0.16666662693023681641, !P0 ;  /* 0xbe2aaaa8312c7808 */ /* 0x000fe20004000100 */
[C---:B------:R-:W-:Y:S02]  /*78e0*/  FFMA R3, R0.reuse, R47, R3 ;  /* 0x0000002f00037223 */ /* 0x040fe40000000003 */
[C---:B------:R-:W-:Y:S02]  /*78f0*/  FFMA R4, R0.reuse, R5, RZ ;  /* 0x0000000500047223 */ /* 0x040fe400000000ff */
[----:B------:R-:W-:Y:S01]  /*7900*/  FFMA R3, R0, R3, R44 ;  /* 0x0000000300037223 */ /* 0x000fe2000000002c */
[----:B------:R-:W-:-:S03]  /*7910*/  DADD R44, R34, R34 ;  /* 0x00000000222c7229 */ /* 0x000fc60000000022 */
[----:B------:R-:W-:-:S04]  /*7920*/  FFMA R3, R4, R3, R5 ;  /* 0x0000000304037223 */ /* 0x000fc80000000005 */
[----:B------:R-:W-:-:S04]  /*7930*/  @P1 FADD R3, RZ, -R3 ;  /* 0x80000003ff031221 */ /* 0x000fc80000000000 */
[----:B------:R-:W2:Y:S02]  /*7940*/  F2F.F64.F32 R4, R3 ;  /* 0x0000000300047310 */ /* 0x000ea40000201800 */
[----:B--2---:R-:W-:Y:S02]  /*7950*/  DMUL R4, R4, R8 ;  /* 0x0000000804047228 */ /* 0x004fe40000000000 */
[----:B------:R-:W-:-:S06]  /*7960*/  DADD R8, RZ, R42 ;  /* 0x00000000ff087229 */ /* 0x000fcc000000002a */
[----:B------:R-:W-:Y:S02]  /*7970*/  DFMA R42, R4, 10, R44 ;  /* 0x40240000042a782b */ /* 0x000fe4000000002c */
[----:B------:R-:W-:-:S06]  /*7980*/  DADD R4, -R22, R20 ;  /* 0x0000000016047229 */ /* 0x000fcc0000000114 */
[----:B------:R-:W-:Y:S02]  /*7990*/  DADD R42, R42, R8 ;  /* 0x000000002a2a7229 */ /* 0x000fe40000000008 */
[----:B------:R-:W-:-:S06]  /*79a0*/  DFMA R44, R12, R4, RZ ;  /* 0x000000040c2c722b */ /* 0x000fcc00000000ff */
[----:B------:R-:W-:-:S08]  /*79b0*/  DADD R8, -R24, R42 ;  /* 0x0000000018087229 */ /* 0x000fd0000000012a */
[----:B------:R-:W-:-:S08]  /*79c0*/  DFMA R44, R10, R8, R44 ;  /* 0x000000080a2c722b */ /* 0x000fd0000000002c */
[----:B------:R-:W-:-:S14]  /*79d0*/  DSETP.GEU.AND P0, PT, |R44|, UR4, PT ;  /* 0x000000042c007e2a */ /* 0x000fdc000bf0e200 */
[----:B------:R-:W-:Y:S05]  /*79e0*/  @!P0 BRA `(.L_x_1451) ;  /* 0x0000000000c88947 */ /* 0x000fea0003800000 */
[----:B------:R-:W2:Y:S01]  /*79f0*/  MUFU.RCP64H R49, R45 ;  /* 0x0000002d00317308 */ /* 0x000ea20000001800 */
[----:B------:R-:W-:Y:S01]  /*7a00*/  VIADD R48, R45, 0x300402 ;  /* 0x003004022d307836 */ /* 0x000fe20000000000 */
[----:B------:R-:W-:Y:S04]  /*7a10*/  BSSY.RECONVERGENT B1, `(.L_x_1452) ;  /* 0x000000c000017945 */ /* 0x000fe80003800200 */
[----:B------:R-:W-:Y:S01]  /*7a20*/  FSETP.GEU.AND P0, PT, |R48|, 5.8789094863358348022e-39, PT ;  /* 0x004004023000780b */ /* 0x000fe20003f0e200 */
[----:B--2---:R-:W-:-:S08]  /*7a30*/  DFMA R46, -R44, R48, 1 ;  /* 0x3ff000002c2e742b */ /* 0x004fd00000000130 */
[----:B01----:R-:W-:-:S08]  /*7a40*/  DFMA R52, R46, R46, R46 ;  /* 0x0000002e2e34722b */ /* 0x003fd0000000002e */
[----:B------:R-:W-:-:S08]  /*7a50*/  DFMA R52, R48, R52, R48 ;  /* 0x000000343034722b */ /* 0x000fd00000000030 */
[----:B------:R-:W-:-:S08]  /*7a60*/  DFMA R46, -R44, R52, 1 ;  /* 0x3ff000002c2e742b */ /* 0x000fd00000000134 */
[----:B------:R-:W-:Y:S01]  /*7a70*/  DFMA R52, R52, R46, R52 ;  /* 0x0000002e3434722b */ /* 0x000fe20000000034 */
[----:B------:R-:W-:Y:S10]  /*7a80*/  @P0 BRA `(.L_x_1453) ;  /* 0x0000000000100947 */ /* 0x000ff40003800000 */
[----:B------:R-:W-:Y:S02]  /*7a90*/  LOP3.LUT R46, R45, 0x7fffffff, RZ, 0xc0, !PT ;  /* 0x7fffffff2d2e7812 */ /* 0x000fe400078ec0ff */
[----:B------:R-:W-:-:S03]  /*7aa0*/  MOV R0, 0x7ad0 ;  /* 0x00007ad000007802 */ /* 0x000fc60000000f00 */
[----:B------:R-:W-:-:S07]  /*7ab0*/  VIADD R46, R46, 0xfff00000 ;  /* 0xfff000002e2e7836 */ /* 0x000fce0000000000 */
[----:B------:R-:W-:Y:S05]  /*7ac0*/  CALL.REL.NOINC `($__internal_24_$__cuda_sm20_dblrcp_rn_slowpath_v3) ;  /* 0x0000001000047944 */ /* 0x000fea0003c00000 */
.L_x_1453:
[----:B------:R-:W-:Y:S05]  /*7ad0*/  BSYNC.RECONVERGENT B1 ;  /* 0x0000000000017941 */ /* 0x000fea0003800200 */
.L_x_1452:
[-C--:B------:R-:W-:Y:S02]  /*7ae0*/  DMUL R44, R4, R52.reuse ;  /* 0x00000034042c7228 */ /* 0x080fe40000000000 */
[----:B------:R-:W-:-:S06]  /*7af0*/  DMUL R50, R8, R52 ;  /* 0x0000003408327228 */ /* 0x000fcc0000000000 */
[C---:B------:R-:W-:Y:S02]  /*7b00*/  DFMA R44, R10.reuse, -R44, RZ ;  /* 0x8000002c0a2c722b */ /* 0x040fe400000000ff */
[-C--:B------:R-:W-:Y:S02]  /*7b10*/  DFMA R46, R10, -R50.reuse, 1 ;  /* 0x3ff000000a2e742b */ /* 0x080fe40000000832 */
[----:B------:R-:W-:-:S04]  /*7b20*/  DFMA R50, R12, -R50, RZ ;  /* 0x800000320c32722b */ /* 0x000fc800000000ff */
[-C--:B------:R-:W-:Y:S02]  /*7b30*/  DFMA R48, R32, R44.reuse, RZ ;  /* 0x0000002c2030722b */ /* 0x080fe400000000ff */
[----:B------:R-:W-:-:S06]  /*7b40*/  DFMA R44, R26, R44, RZ ;  /* 0x0000002c1a2c722b */ /* 0x000fcc00000000ff */
[-C--:B------:R-:W-:Y:S02]  /*7b50*/  DFMA R48, R30, R46.reuse, R48 ;  /* 0x0000002e1e30722b */ /* 0x080fe40000000030 */
[----:B------:R-:W-:Y:S02]  /*7b60*/  DFMA R44, R28, R46, R44 ;  /* 0x0000002e1c2c722b */ /* 0x000fe4000000002c */
[----:B------:R-:W-:-:S08]  /*7b70*/  DMUL R46, R4, R52 ;  /* 0x00000034042e7228 */ /* 0x000fd00000000000 */
[----:B------:R-:W-:-:S08]  /*7b80*/  DFMA R46, R12, -R46, 1 ;  /* 0x3ff000000c2e742b */ /* 0x000fd0000000082e */
[-C--:B------:R-:W-:Y:S02]  /*7b90*/  DFMA R32, R32, R46.reuse, RZ ;  /* 0x0000002e2020722b */ /* 0x080fe400000000ff */
[----:B------:R-:W-:-:S06]  /*7ba0*/  DFMA R26, R26, R46, RZ ;  /* 0x0000002e1a1a722b */ /* 0x000fcc00000000ff */
[-C--:B------:R-:W-:Y:S02]  /*7bb0*/  DFMA R30, R30, R50.reuse, R32 ;  /* 0x000000321e1e722b */ /* 0x080fe40000000020 */
[----:B------:R-:W-:Y:S02]  /*7bc0*/  DFMA R32, R28, R50, R26 ;  /* 0x000000321c20722b */ /* 0x000fe4000000001a */
[-C--:B------:R-:W-:Y:S02]  /*7bd0*/  DMUL R26, R12, R52.reuse ;  /* 0x000000340c1a7228 */ /* 0x080fe40000000000 */
[----:B------:R-:W-:-:S06]  /*7be0*/  DMUL R28, R10, R52 ;  /* 0x000000340a1c7228 */ /* 0x000fcc0000000000 */
[C---:B------:R-:W-:Y:S02]  /*7bf0*/  DFMA R46, R4.reuse, -R26, 1 ;  /* 0x3ff00000042e742b */ /* 0x040fe4000000081a */
[----:B------:R-:W-:Y:S02]  /*7c00*/  DFMA R4, R4, -R28, RZ ;  /* 0x8000001c0404722b */ /* 0x000fe400000000ff */
[C---:B------:R-:W-:Y:S02]  /*7c10*/  DFMA R52, R8.reuse, -R26, RZ ;  /* 0x8000001a0834722b */ /* 0x040fe400000000ff */
[----:B------:R-:W-:Y:S02]  /*7c20*/  DFMA R8, R8, -R28, 1 ;  /* 0x3ff000000808742b */ /* 0x000fe4000000081c */
[C---:B------:R-:W-:Y:S02]  /*7c30*/  DFMA R50, R46.reuse, R30, RZ ;  /* 0x0000001e2e32722b */ /* 0x040fe400000000ff */
[----:B------:R-:W-:-:S02]  /*7c40*/  DFMA R46, R46, R48, RZ ;  /* 0x000000302e2e722b */ /* 0x000fc400000000ff */
[-C--:B------:R-:W-:Y:S02]  /*7c50*/  DFMA R30, R30, R4.reuse, RZ ;  /* 0x000000041e1e722b */ /* 0x080fe400000000ff */
[----:B------:R-:W-:Y:S02]  /*7c60*/  DFMA R4, R48, R4, RZ ;  /* 0x000000043004722b */ /* 0x000fe400000000ff */
[C---:B------:R-:W-:Y:S02]  /*7c70*/  DFMA R50, R52.reuse, R32, R50 ;  /* 0x000000203432722b */ /* 0x040fe40000000032 */
[----:B------:R-:W-:Y:S02]  /*7c80*/  DFMA R46, R52, R44, R46 ;  /* 0x0000002c342e722b */ /* 0x000fe4000000002e */
[-C--:B------:R-:W-:Y:S02]  /*7c90*/  DFMA R32, R32, R8.reuse, R30 ;  /* 0x000000082020722b */ /* 0x080fe4000000001e */
[----:B------:R-:W-:-:S02]  /*7ca0*/  DFMA R4, R44, R8, R4 ;  /* 0x000000082c04722b */ /* 0x000fc40000000004 */
[-C--:B------:R-:W-:Y:S02]  /*7cb0*/  DFMA R50, R12, R26.reuse, R50 ;  /* 0x0000001a0c32722b */ /* 0x080fe40000000032 */
[----:B------:R-:W-:Y:S02]  /*7cc0*/  DFMA R30, R10, R26, R46 ;  /* 0x0000001a0a1e722b */ /* 0x000fe4000000002e */
[-C--:B------:R-:W-:Y:S02]  /*7cd0*/  DFMA R26, R12, R28.reuse, R32 ;  /* 0x0000001c0c1a722b */ /* 0x080fe40000000020 */
[----:B------:R-:W-:-:S04]  /*7ce0*/  DFMA R28, R10, R28, R4 ;  /* 0x0000001c0a1c722b */ /* 0x000fc80000000004 */
[----:B------:R-:W-:Y:S02]  /*7cf0*/  IMAD.MOV.U32 R32, RZ, RZ, R50 ;  /* 0x000000ffff207224 */ /* 0x000fe400078e0032 */
[----:B------:R-:W-:-:S07]  /*7d00*/  IMAD.MOV.U32 R33, RZ, RZ, R51 ;  /* 0x000000ffff217224 */ /* 0x000fce00078e0033 */
.L_x_1451:
[----:B------:R-:W-:Y:S05]  /*7d10*/  BSYNC.RECONVERGENT B0 ;  /* 0x0000000000007941 */ /* 0x000fea0003800200 */
.L_x_1450:
[----:B------:R-:W2:Y:S01]  /*7d20*/  LDCU.U8 UR4, c[0x0][0x3b8] ;  /* 0x00007700ff0477ac */ /* 0x000ea20008000000 */
[----:B------:R-:W-:-:S14]  /*7d30*/  DSETP.GEU.AND P0, PT, R14, R16, PT ;  /* 0x000000100e00722a */ /* 0x000fdc0003f0e000 */
[----:B------:R-:W-:Y:S02]  /*7d40*/  @!P0 IMAD.MOV.U32 R36, RZ, RZ, R6 ;  /* 0x000000ffff248224 */ /* 0x000fe400078e0006 */
[----:B------:R-:W-:Y:S01]  /*7d50*/  @!P0 IMAD.MOV.U32 R37, RZ, RZ, R7 ;  /* 0x000000ffff258224 */ /* 0x000fe200078e0007 */
[----:B--2---:R-:W-:Y:S01]  /*7d60*/  UPRMT UR4, UR4, 0x8880, URZ ;  /* 0x0000888004047896 */ /* 0x004fe200080000ff */
[----:B------:R-:W-:Y:S02]  /*7d70*/  @!P0 IMAD.MOV.U32 R18, RZ, RZ, R34 ;  /* 0x000000ffff128224 */ /* 0x000fe400078e0022 */
[----:B------:R-:W-:Y:S02]  /*7d80*/  @!P0 IMAD.MOV.U32 R19, RZ, RZ, R35 ;  /* 0x000000ffff138224 */ /* 0x000fe400078e0023 */
[----:B------:R-:W-:Y:S01]  /*7d90*/  @!P0 IMAD.MOV.U32 R24, RZ, RZ, R42 ;  /* 0x000000ffff188224 */ /* 0x000fe200078e002a */
[----:B------:R-:W-:Y:S01]  /*7da0*/  ISETP.NE.AND P1, PT, RZ, UR4, PT ;  /* 0x00000004ff007c0c */ /* 0x000fe2000bf25270 */
[----:B------:R-:W-:-:S02]  /*7db0*/  @!P0 IMAD.MOV.U32 R25, RZ, RZ, R43 ;  /* 0x000000ffff198224 */ /* 0x000fc400078e002b */
[----:B------:R-:W-:Y:S02]  /*7dc0*/  @!P0 IMAD.MOV.U32 R22, RZ, RZ, R20 ;  /* 0x000000ffff168224 */ /* 0x000fe400078e0014 */
[----:B------:R-:W2:Y:S01]  /*7dd0*/  LDCU UR4, c[0x0][0x3b4] ;  /* 0x00007680ff0477ac */ /* 0x000ea20008000800 */
[----:B------:R-:W-:Y:S02]  /*7de0*/  @!P0 IMAD.MOV.U32 R23, RZ, RZ, R21 ;  /* 0x000000ffff178224 */ /* 0x000fe400078e0015 */
[----:B------:R-:W-:Y:S02]  /*7df0*/  @!P0 IMAD.MOV.U32 R16, RZ, RZ, R14 ;  /* 0x000000ffff108224 */ /* 0x000fe400078e000e */
[----:B------:R-:W-:-:S03]  /*7e00*/  @!P0 IMAD.MOV.U32 R17, RZ, RZ, R15 ;  /* 0x000000ffff118224 */ /* 0x000fc600078e000f */
[----:B------:R-:W3:Y:S01]  /*7e10*/  @P1 LDC.64 R4, c[0x0][0x3a8] ;  /* 0x0000ea00ff041b82 */ /* 0x000ee20000000a00 */
[----:B--2---:R-:W-:Y:S01]  /*7e20*/  IMAD R3, R40, UR4, RZ ;  /* 0x0000000428037c24 */ /* 0x004fe2000f8e02ff */
[----:B------:R-:W2:Y:S03]  /*7e30*/  LDCU UR4, c[0x0][0x3b4] ;  /* 0x00007680ff0477ac */ /* 0x000ea60008000800 */
[C---:B------:R-:W-:Y:S02]  /*7e40*/  @P1 IMAD R3, R2.reuse, 0x2, R3 ;  /* 0x0000000202031824 */ /* 0x040fe400078e0203 */
[----:B------:R-:W-:Y:S02]  /*7e50*/  VIADD R2, R2, 0x1 ;  /* 0x0000000102027836 */ /* 0x000fe40000000000 */
[----:B---3--:R-:W-:-:S05]  /*7e60*/  @P1 IMAD.WIDE R4, R3, 0x8, R4 ;  /* 0x0000000803041825 */ /* 0x008fca00078e0204 */
[----:B------:R3:W-:Y:S04]  /*7e70*/  @P1 STG.E.64 desc[UR36][R4.64], R36 ;  /* 0x0000002404001986 */ /* 0x0007e8000c101b24 */
[----:B------:R3:W-:Y:S01]  /*7e80*/  @P1 STG.E.64 desc[UR36][R4.64+0x8], R18 ;  /* 0x0000081204001986 */ /* 0x0007e2000c101b24 */
[----:B--2---:R-:W-:-:S13]  /*7e90*/  ISETP.NE.AND P1, PT, R2, UR4, PT ;  /* 0x0000000402007c0c */ /* 0x004fda000bf25270 */
[----:B---3--:R-:W-:Y:S05]  /*7ea0*/  @P1 BRA `(.L_x_1454) ;  /* 0xffffffcc00141947 */ /* 0x008fea000383ffff */
.L_x_1406:
[----:B------:R-:W-:Y:S05]  /*7eb0*/  BSYNC.RECONVERGENT B7 ;  /* 0x0000000000077941 */ /* 0x000fea0003800200 */
.L_x_1403:
[----:B------:R-:W-:Y:S01]  /*7ec0*/  IMAD.MOV.U32 R10, RZ, RZ, 0x54442d18 ;  /* 0x54442d18ff0a7424 */ /* 0x000fe200078e00ff */
[----:B------:R-:W-:Y:S01]  /*7ed0*/  BSSY.RECONVERGENT B0, `(.L_x_1455) ;  /* 0x0000044000007945 */ /* 0x000fe20003800200 */
[----:B------:R-:W-:-:S06]  /*7ee0*/  IMAD.MOV.U32 R11, RZ, RZ, 0x401921fb ;  /* 0x401921fbff0b7424 */ /* 0x000fcc00078e00ff */
[----:B------:R-:W-:-:S06]  /*7ef0*/  DMUL R2, R36, R10 ;  /* 0x0000000a24027228 */ /* 0x000fcc0000000000 */
[----:B------:R-:W2:Y:S02]  /*7f00*/  F2F.F32.F64 R15, R2 ;  /* 0x00000002000f7310 */ /* 0x000ea40000301000 */
[C---:B--2---:R-:W-:Y:S01]  /*7f10*/  FMUL R0, R15.reuse, 0.63661974668502807617 ;  /* 0x3f22f9830f007820 */ /* 0x044fe20000400000 */
[----:B------:R-:W-:-:S05]  /*7f20*/  FSETP.GE.AND P0, PT, |R15|, 105615, PT ;  /* 0x47ce47800f00780b */ /* 0x000fca0003f06200 */
[----:B------:R-:W2:Y:S02]  /*7f30*/  F2I.NTZ R0, R0 ;  /* 0x0000000000007305 */ /* 0x000ea40000203100 */
[----:B--2---:R-:W-:-:S05]  /*7f40*/  I2FP.F32.S32 R4, R0 ;  /* 0x0000000000047245 */ /* 0x004fca0000201400 */
        /* <DEDUP_REMOVED lines=8> */
[----:B------:R-:W2:Y:S01]  /*7fd0*/  LDCU.64 UR4, c[0x4][0x190] ;  /* 0x01003200ff0477ac */ /* 0x000ea20008000a00 */
[----:B------:R-:W-:Y:S01]  /*7fe0*/  IMAD.SHL.U32 R2, R15, 0x100, RZ ;  /* 0x000001000f027824 */ /* 0x000fe200078e00ff */
[----:B------:R-:W-:Y:S01]  /*7ff0*/  BSSY.RECONVERGENT B1, `(.L_x_1457) ;  /* 0x0000012000017945 */ /* 0x000fe20003800200 */
[----:B------:R-:W-:Y:S01]  /*8000*/  CS2R R6, SRZ ;  /* 0x0000000000067805 */ /* 0x000fe2000001ff00 */
[----:B------:R-:W-:Y:S02]  /*8010*/  IMAD.MOV.U32 R13, RZ, RZ, RZ ;  /* 0x000000ffff0d7224 */ /* 0x000fe400078e00ff */
[----:B------:R-:W-:Y:S01]  /*8020*/  IMAD.MOV.U32 R0, RZ, RZ, R1 ;  /* 0x000000ffff007224 */ /* 0x000fe200078e0001 */
[----:B------:R-:W-:Y:S01]  /*8030*/  LOP3.LUT R17, R2, 0x80000000, RZ, 0xfc, !PT ;  /* 0x8000000002117812 */ /* 0x000fe200078efcff */
[----:B--2---:R-:W-:Y:S02]  /*8040*/  IMAD.U32 R4, RZ, RZ, UR4 ;  /* 0x00000004ff047e24 */ /* 0x004fe4000f8e00ff */
[----:B------:R-:W-:-:S07]  /*8050*/  IMAD.U32 R5, RZ, RZ, UR5 ;  /* 0x00000005ff057e24 */ /* 0x000fce000f8e00ff */
.L_x_1458:
[----:B------:R2:W3:Y:S01]  /*8060*/  LDG.E.CONSTANT R2, desc[UR36][R4.64] ;  /* 0x0000002404027981 */ /* 0x0004e2000c1e9900 */
[----:B------:R-:W-:-:S05]  /*8070*/  VIADD R7, R7, 0x1 ;  /* 0x0000000107077836 */ /* 0x000fca0000000000 */
[----:B------:R-:W-:Y:S02]  /*8080*/  ISETP.NE.AND P0, PT, R7, 0x6, PT ;  /* 0x000000060700780c */ /* 0x000fe40003f05270 */
[----:B--2---:R-:W-:-:S05]  /*8090*/  IADD3 R4, P2, PT, R4, 0x4, RZ ;  /* 0x0000000404047810 */ /* 0x004fca0007f5e0ff */
[----:B------:R-:W-:Y:S02]  /*80a0*/  IMAD.X R5, RZ, RZ, R5, P2 ;  /* 0x000000ffff057224 */ /* 0x000fe400010e0605 */
[----:B---3--:R-:W-:-:S03]  /*80b0*/  IMAD.WIDE.U32 R2, R2, R17, RZ ;  /* 0x0000001102027225 */ /* 0x008fc600078e00ff */
[----:B------:R-:W-:-:S05]  /*80c0*/  IADD3 R9, P1, PT, R2, R6, RZ ;  /* 0x0000000602097210 */ /* 0x000fca0007f3e0ff */
[----:B------:R2:W-:Y:S01]  /*80d0*/  STL [R0], R9 ;  /* 0x0000000900007387 */ /* 0x0005e20000100800 */
[----:B------:R-:W-:Y:S02]  /*80e0*/  IMAD.X R6, R3, 0x1, R13, P1 ;  /* 0x0000000103067824 */ /* 0x000fe400008e060d */
[----:B--2---:R-:W-:Y:S01]  /*80f0*/  VIADD R0, R0, 0x4 ;  /* 0x0000000400007836 */ /* 0x004fe20000000000 */
[----:B------:R-:W-:Y:S06]  /*8100*/  @P0 BRA `(.L_x_1458) ;  /* 0xfffffffc00d40947 */ /* 0x000fec000383ffff */
[----:B------:R-:W-:Y:S05]  /*8110*/  BSYNC.RECONVERGENT B1 ;  /* 0x0000000000017941 */ /* 0x000fea0003800200 */
.L_x_1457:
        /* <DEDUP_REMOVED lines=16> */
[C---:B------:R-:W-:Y:S01]  /*8220*/  SHF.L.W.U32.HI R2, R3.reuse, 0x2, R0 ;  /* 0x0000000203027819 */ /* 0x040fe20000010e00 */
[----:B------:R-:W-:-:S03]  /*8230*/  IMAD.SHL.U32 R3, R3, 0x4, RZ ;  /* 0x0000000403037824 */ /* 0x000fc600078e00ff */
[----:B------:R-:W-:Y:S02]  /*8240*/  SHF.R.S32.HI R4, RZ, 0x1f, R2 ;  /* 0x0000001fff047819 */ /* 0x000fe40000011402 */
[----:B--2---:R-:W-:Y:S02]  /*8250*/  LOP3.LUT R6, R2, R15, RZ, 0x3c, !PT ;  /* 0x0000000f02067212 */ /* 0x004fe400078e3cff */
[C---:B------:R-:W-:Y:S02]  /*8260*/  LOP3.LUT R8, R4.reuse, R3, RZ, 0x3c, !PT ;  /* 0x0000000304087212 */ /* 0x040fe400078e3cff */
[----:B------:R-:W-:Y:S02]  /*8270*/  LOP3.LUT R9, R4, R2, RZ, 0x3c, !PT ;  /* 0x0000000204097212 */ /* 0x000fe400078e3cff */
[----:B------:R-:W-:Y:S02]  /*8280*/  SHF.R.U32.HI R3, RZ, 0x1e, R0 ;  /* 0x0000001eff037819 */ /* 0x000fe40000011600 */
[----:B------:R-:W-:-:S02]  /*8290*/  ISETP.GE.AND P1, PT, R6, RZ, PT ;  /* 0x000000ff0600720c */ /* 0x000fc40003f26270 */
[----:B------:R-:W2:Y:S01]  /*82a0*/  I2F.F64.S64 R8, R8 ;  /* 0x0000000800087312 */ /* 0x000ea20000301c00 */
[----:B------:R-:W-:-:S05]  /*82b0*/  LEA.HI R0, R2, R3, RZ, 0x1 ;  /* 0x0000000302007211 */ /* 0x000fca00078f08ff */
[----:B------:R-:W-:-:S04]  /*82c0*/  IMAD.MOV R2, RZ, RZ, -R0 ;  /* 0x000000ffff027224 */ /* 0x000fc800078e0a00 */
[----:B------:R-:W-:Y:S01]  /*82d0*/  @!P0 IMAD.MOV.U32 R0, RZ, RZ, R2 ;  /* 0x000000ffff008224 */ /* 0x000fe200078e0002 */
[----:B--2---:R-:W-:-:S10]  /*82e0*/  DMUL R4, R8, UR4 ;  /* 0x0000000408047c28 */ /* 0x004fd40008000000 */
[----:B------:R-:W2:Y:S02]  /*82f0*/  F2F.F32.F64 R4, R4 ;  /* 0x0000000400047310 */ /* 0x000ea40000301000 */
[----:B--2---:R-:W-:-:S07]  /*8300*/  FSEL R6, -R4, R4, !P1 ;  /* 0x0000000404067208 */ /* 0x004fce0004800100 */
.L_x_1456:
[----:B------:R-:W-:Y:S05]  /*8310*/  BSYNC.RECONVERGENT B0 ;  /* 0x0000000000007941 */ /* 0x000fea0003800200 */
.L_x_1455:
[----:B------:R-:W-:Y:S01]  /*8320*/  LOP3.LUT R3, R0, 0x1, RZ, 0xc0, !PT ;  /* 0x0000000100037812 */ /* 0x000fe200078ec0ff */
[----:B------:R-:W-:Y:S02]  /*8330*/  IMAD.MOV.U32 R5, RZ, RZ, 0x37cbac00 ;  /* 0x37cbac00ff057424 */ /* 0x000fe400078e00ff */
[----:B------:R-:W-:Y:S01]  /*8340*/  FMUL R2, R6, R6 ;  /* 0x0000000606027220 */ /* 0x000fe20000400000 */
[----:B------:R-:W-:Y:S01]  /*8350*/  DMUL R10, R18, R10 ;  /* 0x0000000a120a7228 */ /* 0x000fe20000000000 */
[----:B------:R-:W-:Y:S01]  /*8360*/  ISETP.NE.U32.AND P0, PT, R3, 0x1, PT ;  /* 0x000000010300780c */ /* 0x000fe20003f05070 */
[----:B------:R-:W-:Y:S02]  /*8370*/  IMAD.MOV.U32 R12, RZ, RZ, 0x3c0885e4 ;  /* 0x3c0885e4ff0c7424 */ /* 0x000fe400078e00ff */
[----:B------:R-:W-:Y:S01]  /*8380*/  FFMA R3, R2, R5, -0.0013887860113754868507 ;  /* 0xbab607ed02037423 */ /* 0x000fe20000000005 */
[----:B------:R-:W-:Y:S01]  /*8390*/  VIADD R0, R0, 0x1 ;  /* 0x0000000100007836 */ /* 0x000fe20000000000 */
[----:B------:R-:W-:Y:S01]  /*83a0*/  BSSY.RECONVERGENT B0, `(.L_x_1459) ;  /* 0x0000052000007945 */ /* 0x000fe20003800200 */
[----:B------:R-:W2:Y:S01]  /*83b0*/  F2F.F32.F64 R13, R10 ;  /* 0x0000000a000d7310 */ /* 0x000ea20000301000 */
[----:B------:R-:W-:Y:S01]  /*83c0*/  IMAD.MOV.U32 R7, RZ, RZ, 0x3e2aaaa8 ;  /* 0x3e2aaaa8ff077424 */ /* 0x000fe200078e00ff */
[----:B------:R-:W-:-:S02]  /*83d0*/  FSEL R3, R3, -0.00019574658654164522886, P0 ;  /* 0xb94d415303037808 */ /* 0x000fc40000000000 */
[----:B------:R-:W-:Y:S02]  /*83e0*/  FSEL R9, R12, 0.041666727513074874878, !P0 ;  /* 0x3d2aaabb0c097808 */ /* 0x000fe40004000000 */
[----:B------:R-:W-:Y:S02]  /*83f0*/  LOP3.LUT P1, RZ, R0, 0x2, RZ, 0xc0, !PT ;  /* 0x0000000200ff7812 */ /* 0x000fe4000782c0ff */
[----:B------:R-:W-:Y:S01]  /*8400*/  FSEL R4, -R7, -0.4999999701976776123, !P0 ;  /* 0xbeffffff07047808 */ /* 0x000fe20004000100 */
[----:B------:R-:W-:Y:S01]  /*8410*/  FFMA R3, R2, R3, R9 ;  /* 0x0000000302037223 */ /* 0x000fe20000000009 */
[----:B------:R-:W-:-:S03]  /*8420*/  FSEL R0, R6, 1, !P0 ;  /* 0x3f80000006007808 */ /* 0x000fc60004000000 */
[C---:B------:R-:W-:Y:S02]  /*8430*/  FFMA R4, R2.reuse, R3, R4 ;  /* 0x0000000302047223 */ /* 0x040fe40000000004 */
[----:B------:R-:W-:Y:S01]  /*8440*/  FFMA R3, R2, R0, RZ ;  /* 0x0000000002037223 */ /* 0x000fe200000000ff */
[C---:B--2---:R-:W-:Y:S01]  /*8450*/  FMUL R6, R13.reuse, 0.63661974668502807617 ;  /* 0x3f22f9830d067820 */ /* 0x044fe20000400000 */
[----:B------:R-:W-:Y:S02]  /*8460*/  FSETP.GE.AND P0, PT, |R13|, 105615, PT ;  /* 0x47ce47800d00780b */ /* 0x000fe40003f06200 */
[----:B------:R-:W-:-:S03]  /*8470*/  FFMA R0, R3, R4, R0 ;  /* 0x0000000403007223 */ /* 0x000fc60000000000 */
[----:B------:R-:W2:Y:S01]  /*8480*/  F2I.NTZ R6, R6 ;  /* 0x0000000600067305 */ /* 0x000ea20000203100 */
[----:B------:R-:W-:-:S07]  /*8490*/  @P1 FADD R0, RZ, -R0 ;  /* 0x80000000ff001221 */ /* 0x000fce0000000000 */
[----:B------:R-:W3:Y:S01]  /*84a0*/  F2F.F64.F32 R2, R0 ;  /* 0x0000000000027310 */ /* 0x000ee20000201800 */
[----:B--2---:R-:W-:-:S05]  /*84b0*/  I2FP.F32.S32 R4, R6 ;  /* 0x0000000600047245 */ /* 0x004fca0000201400 */
[----:B------:R-:W-:Y:S01]  /*84c0*/  FFMA R9, R4, -1.5707962512969970703, R13 ;  /* 0xbfc90fda04097823 */ /* 0x000fe2000000000d */
[----:B---3--:R-:W-:-:S03]  /*84d0*/  DMUL R2, R2, -10 ;  /* 0xc024000002027828 */ /* 0x008fc60000000000 */
[----:B------:R-:W-:-:S04]  /*84e0*/  FFMA R9, R4, -7.5497894158615963534e-08, R9 ;  /* 0xb3a2216804097823 */ /* 0x000fc80000000009 */
[----:B------:R-:W-:Y:S01]  /*84f0*/  FFMA R4, R4, -5.3903029534742383927e-15, R9 ;  /* 0xa7c234c504047823 */ /* 0x000fe20000000009 */
[----:B------:R-:W-:Y:S01]  /*8500*/  DFMA R10, R36, R36, R2 ;  /* 0x00000024240a722b */ /* 0x000fe20000000002 */
[----:B------:R-:W-:Y:S10]  /*8510*/  @!P0 BRA `(.L_x_1460) ;  /* 0x0000000000e88947 */ /* 0x000ff40003800000 */
[----:B------:R-:W-:-:S13]  /*8520*/  FSETP.NEU.AND P0, PT, |R13|, +INF , PT ;  /* 0x7f8000000d00780b */ /* 0x000fda0003f0d200 */
[----:B------:R-:W-:Y:S05]  /*8530*/  @!P0 BRA `(.L_x_1461) ;  /* 0x0000000000d88947 */ /* 0x000fea0003800000 */
[----:B------:R-:W2:Y:S01]  /*8540*/  LDCU.64 UR4, c[0x4][0x190] ;  /* 0x01003200ff0477ac */ /* 0x000ea20008000a00 */
[----:B------:R-:W-:Y:S01]  /*8550*/  IMAD.SHL.U32 R2, R13, 0x100, RZ ;  /* 0x000001000d027824 */ /* 0x000fe200078e00ff */
[----:B------:R-:W-:Y:S01]  /*8560*/  BSSY.RECONVERGENT B1, `(.L_x_1462) ;  /* 0x0000013000017945 */ /* 0x000fe20003800200 */
[----:B------:R-:W-:Y:S02]  /*8570*/  IMAD.MOV.U32 R6, RZ, RZ, RZ ;  /* 0x000000ffff067224 */ /* 0x000fe400078e00ff */
[----:B------:R-:W-:Y:S01]  /*8580*/  IMAD.MOV.U32 R17, RZ, RZ, RZ ;  /* 0x000000ffff117224 */ /* 0x000fe200078e00ff */
[----:B------:R-:W-:Y:S01]  /*8590*/  LOP3.LUT R21, R2, 0x80000000, RZ, 0xfc, !PT ;  /* 0x8000000002157812 */ /* 0x000fe200078efcff */
[----:B------:R-:W-:Y:S02]  /*85a0*/  IMAD.MOV.U32 R4, RZ, RZ, RZ ;  /* 0x000000ffff047224 */ /* 0x000fe400078e00ff */
[----:B------:R-:W-:Y:S02]  /*85b0*/  IMAD.MOV.U32 R0, RZ, RZ, R1 ;  /* 0x000000ffff007224 */ /* 0x000fe400078e0001 */
[----:B--2---:R-:W-:-:S02]  /*85c0*/  IMAD.U32 R8, RZ, RZ, UR4 ;  /* 0x00000004ff087e24 */ /* 0x004fc4000f8e00ff */
[----:B------:R-:W-:-:S07]  /*85d0*/  IMAD.U32 R9, RZ, RZ, UR5 ;  /* 0x00000005ff097e24 */ /* 0x000fce000f8e00ff */
.L_x_1463:
        /* <DEDUP_REMOVED lines=12> */
.L_x_1462:
        /* <DEDUP_REMOVED lines=19> */
[----:B------:R-:W-:Y:S02]  /*87d0*/  LOP3.LUT R13, R2, R13, RZ, 0x3c, !PT ;  /* 0x0000000d020d7212 */ /* 0x000fe400078e3cff */
[C---:B------:R-:W-:Y:S02]  /*87e0*/  LOP3.LUT R8, R4.reuse, R3, RZ, 0x3c, !PT ;  /* 0x0000000304087212 */ /* 0x040fe400078e3cff */
[----:B------:R-:W-:Y:S02]  /*87f0*/  LOP3.LUT R9, R4, R2, RZ, 0x3c, !PT ;  /* 0x0000000204097212 */ /* 0x000fe400078e3cff */
[----:B------:R-:W-:Y:S02]  /*8800*/  SHF.R.U32.HI R3, RZ, 0x1e, R0 ;  /* 0x0000001eff037819 */ /* 0x000fe40000011600 */
[----:B------:R-:W-:-:S02]  /*8810*/  ISETP.GE.AND P1, PT, R13, RZ, PT ;  /* 0x000000ff0d00720c */ /* 0x000fc40003f26270 */
[----:B------:R-:W3:Y:S01]  /*8820*/  I2F.F64.S64 R8, R8 ;  /* 0x0000000800087312 */ /* 0x000ee20000301c00 */
[----:B--2---:R-:W-:-:S05]  /*8830*/  LEA.HI R6, R2, R3, RZ, 0x1 ;  /* 0x0000000302067211 */ /* 0x004fca00078f08ff */
[----:B------:R-:W-:-:S04]  /*8840*/  IMAD.MOV R0, RZ, RZ, -R6 ;  /* 0x000000ffff007224 */ /* 0x000fc800078e0a06 */
[----:B------:R-:W-:Y:S01]  /*8850*/  @!P0 IMAD.MOV.U32 R6, RZ, RZ, R0 ;  /* 0x000000ffff068224 */ /* 0x000fe200078e0000 */
[----:B---3--:R-:W-:-:S10]  /*8860*/  DMUL R14, R8, UR4 ;  /* 0x00000004080e7c28 */ /* 0x008fd40008000000 */
[----:B------:R-:W2:Y:S02]  /*8870*/  F2F.F32.F64 R14, R14 ;  /* 0x0000000e000e7310 */ /* 0x000ea40000301000 */
[----:B--2---:R-:W-:Y:S01]  /*8880*/  FSEL R4, -R14, R14, !P1 ;  /* 0x0000000e0e047208 */ /* 0x004fe20004800100 */
[----:B------:R-:W-:Y:S06]  /*8890*/  BRA `(.L_x_1460) ;  /* 0x0000000000087947 */ /* 0x000fec0003800000 */
.L_x_1461:
[----:B------:R-:W-:Y:S01]  /*88a0*/  FMUL R4, RZ, R13 ;  /* 0x0000000dff047220 */ /* 0x000fe20000400000 */
[----:B------:R-:W-:-:S07]  /*88b0*/  IMAD.MOV.U32 R6, RZ, RZ, RZ ;  /* 0x000000ffff067224 */ /* 0x000fce00078e00ff */
.L_x_1460:
[----:B------:R-:W-:Y:S05]  /*88c0*/  BSYNC.RECONVERGENT B0 ;  /* 0x0000000000007941 */ /* 0x000fea0003800200 */
.L_x_1459:
[----:B------:R-:W-:Y:S01]  /*88d0*/  FMUL R2, R4, R4 ;  /* 0x0000000404027220 */ /* 0x000fe20000400000 */
[C---:B------:R-:W-:Y:S01]  /*88e0*/  LOP3.LUT R0, R6.reuse, 0x1, RZ, 0xc0, !PT ;  /* 0x0000000106007812 */ /* 0x040fe200078ec0ff */
[----:B------:R-:W-:Y:S01]  /*88f0*/  VIADD R6, R6, 0x1 ;  /* 0x0000000106067836 */ /* 0x000fe20000000000 */
[----:B------:R-:W2:Y:S01]  /*8900*/  LDCU.64 UR4, c[0x0][0x390] ;  /* 0x00007200ff0477ac */ /* 0x000ea20008000a00 */
[----:B------:R-:W-:Y:S01]  /*8910*/  FFMA R5, R2, R5, -0.0013887860113754868507 ;  /* 0xbab607ed02057423 */ /* 0x000fe20000000005 */
[----:B------:R-:W-:Y:S01]  /*8920*/  ISETP.NE.U32.AND P0, PT, R0, 0x1, PT ;  /* 0x000000010000780c */ /* 0x000fe20003f05070 */
[----:B------:R-:W-:Y:S01]  /*8930*/  DADD R10, R10, 20 ;  /* 0x403400000a0a7429 */ /* 0x000fe20000000000 */
[----:B------:R-:W-:Y:S02]  /*8940*/  LOP3.LUT P1, RZ, R6, 0x2, RZ, 0xc0, !PT ;  /* 0x0000000206ff7812 */ /* 0x000fe4000782c0ff */
[----:B------:R-:W-:Y:S02]  /*8950*/  FSEL R3, R12, 0.041666727513074874878, !P0 ;  /* 0x3d2aaabb0c037808 */ /* 0x000fe40004000000 */
[----:B------:R-:W-:-:S02]  /*8960*/  FSEL R5, R5, -0.00019574658654164522886, P0 ;  /* 0xb94d415305057808 */ /* 0x000fc40000000000 */
[----:B------:R-:W-:Y:S02]  /*8970*/  FSEL R0, R4, 1, !P0 ;  /* 0x3f80000004007808 */ /* 0x000fe40004000000 */
[----:B------:R-:W-:Y:S01]  /*8980*/  FSEL R4, -R7, -0.4999999701976776123, !P0 ;  /* 0xbeffffff07047808 */ /* 0x000fe20004000100 */
[C---:B------:R-:W-:Y:S01]  /*8990*/  FFMA R5, R2.reuse, R5, R3 ;  /* 0x0000000502057223 */ /* 0x040fe20000000003 */
[----:B------:R-:W3:Y:S01]  /*89a0*/  LDC.64 R6, c[0x0][0x3a0] ;  /* 0x0000e800ff067b82 */ /* 0x000ee20000000a00 */
[C---:B------:R-:W-:Y:S01]  /*89b0*/  FFMA R3, R2.reuse, R0, RZ ;  /* 0x0000000002037223 */ /* 0x040fe200000000ff */
[----:B------:R-:W-:Y:S01]  /*89c0*/  SHF.R.S32.HI R12, RZ, 0x1f, R41 ;  /* 0x0000001fff0c7819 */ /* 0x000fe20000011429 */
[----:B------:R-:W-:Y:S01]  /*89d0*/  FFMA R4, R2, R5, R4 ;  /* 0x0000000502047223 */ /* 0x000fe20000000004 */
[----:B--2---:R-:W-:-:S03]  /*89e0*/  LEA R8, P0, R41, UR4, 0x3 ;  /* 0x0000000429087c11 */ /* 0x004fc6000f8018ff */
[----:B------:R-:W-:Y:S01]  /*89f0*/  FFMA R0, R3, R4, R0 ;  /* 0x0000000403007223 */ /* 0x000fe20000000000 */
[----:B------:R-:W-:Y:S01]  /*8a00*/  LEA.HI.X R9, R41, UR5, R12, 0x3, P0 ;  /* 0x0000000529097c11 */ /* 0x000fe200080f1c0c */
[----:B------:R-:W2:Y:S02]  /*8a10*/  LDC.64 R4, c[0x0][0x398] ;  /* 0x0000e600ff047b82 */ /* 0x000ea40000000a00 */
[----:B------:R-:W-:-:S04]  /*8a20*/  @P1 FADD R0, RZ, -R0 ;  /* 0x80000000ff001221 */ /* 0x000fc80000000000 */
[----:B------:R-:W4:Y:S01]  /*8a30*/  F2F.F64.F32 R2, R0 ;  /* 0x0000000000027310 */ /* 0x000f220000201800 */
[----:B---3--:R-:W-:Y:S01]  /*8a40*/  IMAD.WIDE R6, R40, 0x8, R6 ;  /* 0x0000000828067825 */ /* 0x008fe200078e0206 */
[----:B----4-:R-:W-:-:S03]  /*8a50*/  DMUL R2, R2, -10 ;  /* 0xc024000002027828 */ /* 0x010fc60000000000 */
[----:B--2---:R-:W-:-:S05]  /*8a60*/  IMAD.WIDE R4, R41, 0x4, R4 ;  /* 0x0000000429047825 */ /* 0x004fca00078e0204 */
[----:B------:R-:W-:-:S08]  /*8a70*/  DFMA R2, R18, R18, R2 ;  /* 0x000000121202722b */ /* 0x000fd00000000002 */
[----:B------:R-:W-:-:S07]  /*8a80*/  DADD R2, R2, R10 ;  /* 0x0000000002027229 */ /* 0x000fce000000000a */
[----:B------:R-:W-:Y:S04]  /*8a90*/  STG.E.64 desc[UR36][R8.64], R2 ;  /* 0x0000000208007986 */ /* 0x000fe8000c101b24 */
[----:B------:R-:W-:Y:S04]  /*8aa0*/  STG.E desc[UR36][R4.64], R41 ;  /* 0x0000002904007986 */ /* 0x000fe8000c101924 */
[----:B------:R-:W-:Y:S04]  /*8ab0*/  STG.E.64 desc[UR36][R6.64], R36 ;  /* 0x0000002406007986 */ /* 0x000fe8000c101b24 */
[----:B------:R-:W-:Y:S01]  /*8ac0*/  STG.E.64 desc[UR36][R6.64+0x8], R18 ;  /* 0x0000081206007986 */ /* 0x000fe2000c101b24 */
[----:B------:R-:W-:Y:S05]  /*8ad0*/  EXIT ;  /* 0x000000000000794d */ /* 0x000fea0003800000 */
        .weak           $__internal_24_$__cuda_sm20_dblrcp_rn_slowpath_v3
        .type           $__internal_24_$__cuda_sm20_dblrcp_rn_slowpath_v3,@function
        .size           $__internal_24_$__cuda_sm20_dblrcp_rn_slowpath_v3,($__internal_25_$__cuda_sm20_dsqrt_rn_f64_mediumpath_v1 - $__internal_24_$__cuda_sm20_dblrcp_rn_slowpath_v3)
$__internal_24_$__cuda_sm20_dblrcp_rn_slowpath_v3:
        /* <DEDUP_REMOVED lines=24> */
.L_x_1467:
[----:B------:R-:W-:-:S06]  /*8c60*/  DMUL R44, R44, 8.11296384146066816958e+31 ;  /* 0x469000002c2c7828 */ /* 0x000fcc0000000000 */
        /* <DEDUP_REMOVED lines=8> */
.L_x_1465:
[----:B------:R-:W-:Y:S01]  /*8cf0*/  LOP3.LUT R49, R45, 0x80000, RZ, 0xfc, !PT ;  /* 0x000800002d317812 */ /* 0x000fe200078efcff */
[----:B------:R-:W-:-:S07]  /*8d00*/  IMAD.MOV.U32 R48, RZ, RZ, R44 ;  /* 0x000000ffff307224 */ /* 0x000fce00078e002c */
.L_x_1466:
[----:B------:R-:W-:Y:S05]  /*8d10*/  BSYNC.RECONVERGENT B2 ;  /* 0x0000000000027941 */ /* 0x000fea0003800200 */
.L_x_1464:
[----:B------:R-:W-:Y:S02]  /*8d20*/  IMAD.MOV.U32 R44, RZ, RZ, R0 ;  /* 0x000000ffff2c7224 */ /* 0x000fe400078e0000 */
[----:B------:R-:W-:Y:S02]  /*8d30*/  IMAD.MOV.U32 R45, RZ, RZ, 0x0 ;  /* 0x00000000ff2d7424 */ /* 0x000fe400078e00ff */
[----:B------:R-:W-:Y:S02]  /*8d40*/  IMAD.MOV.U32 R52, RZ, RZ, R48 ;  /* 0x000000ffff347224 */ /* 0x000fe400078e0030 */
[----:B------:R-:W-:Y:S01]  /*8d50*/  IMAD.MOV.U32 R53, RZ, RZ, R49 ;  /* 0x000000ffff357224 */ /* 0x000fe200078e0031 */
[----:B------:R-:W-:Y:S06]  /*8d60*/  RET.REL.NODEC R44 `(_Z14optimizeKernelIN4util9RastriginILi2EEELi2ELj256EEvddPdPiS3_S3_iib) ;  /* 0xffffff702ca47950 */ /* 0x000fec0003c3ffff */
        .weak           $__internal_25_$__cuda_sm20_dsqrt_rn_f64_mediumpath_v1
        .type           $__internal_25_$__cuda_sm20_dsqrt_rn_f64_mediumpath_v1,@function
        .size           $__internal_25_$__cuda_sm20_dsqrt_rn_f64_mediumpath_v1,(.L_x_1723 - $__internal_25_$__cuda_sm20_dsqrt_rn_f64_mediumpath_v1)
$__internal_25_$__cuda_sm20_dsqrt_rn_f64_mediumpath_v1:
        /* <DEDUP_REMOVED lines=14> */
.L_x_1469:
        /* <DEDUP_REMOVED lines=24> */
.L_x_1471:
[----:B------:R-:W-:-:S11]  /*8fd0*/  DADD R4, R6, R6 ;  /* 0x0000000006047229 */ /* 0x000fd60000000006 */
.L_x_1470:
[----:B------:R-:W-:Y:S05]  /*8fe0*/  BSYNC.RECONVERGENT B1 ;  /* 0x0000000000017941 */ /* 0x000fea0003800200 */
.L_x_1468:
[----:B------:R-:W-:Y:S02]  /*8ff0*/  IMAD.MOV.U32 R8, RZ, RZ, R4 ;  /* 0x000000ffff087224 */ /* 0x000fe400078e0004 */
[----:B------:R-:W-:Y:S02]  /*9000*/  IMAD.MOV.U32 R9, RZ, RZ, R5 ;  /* 0x000000ffff097224 */ /* 0x000fe400078e0005 */
[----:B------:R-:W-:Y:S02]  /*9010*/  IMAD.MOV.U32 R4, RZ, RZ, R0 ;  /* 0x000000ffff047224 */ /* 0x000fe400078e0000 */
[----:B------:R-:W-:-:S04]  /*9020*/  IMAD.MOV.U32 R5, RZ, RZ, 0x0 ;  /* 0x00000000ff057424 */ /* 0x000fc800078e00ff */
[----:B------:R-:W-:Y:S05]  /*9030*/  RET.REL.NODEC R4 `(_Z14optimizeKernelIN4util9RastriginILi2EEELi2ELj256EEvddPdPiS3_S3_iib) ;  /* 0xffffff6c04f07950 */ /* 0x000fea0003c3ffff */
.L_x_1472:
        /* <DEDUP_REMOVED lines=12> */
.L_x_1723:


//--------------------- .text._Z14optimizeKernelIN4util9RastriginILi2EEELi2ELj128EEvddPdPiS3_S3_iib --------------------------
	.section	.text._Z14optimizeKernelIN4util9RastriginILi2EEELi2ELj128EEvddPdPiS3_S3_iib,"ax",@progbits
	.align	128
        .global         _Z14optimizeKernelIN4util9RastriginILi2EEELi2ELj128EEvddPdPiS3_S3_iib
        .type           _Z14optimizeKernelIN4util9RastriginILi2EEELi2ELj128EEvddPdPiS3_S3_iib,@function
        .size           _Z14optimizeKernelIN4util9RastriginILi2EEELi2ELj128EEvddPdPiS3_S3_iib,(.L_x_1725 - _Z14optimizeKernelIN4util9RastriginILi2EEELi2ELj128EEvddPdPiS3_S3_iib)
        .other          _Z14optimizeKernelIN4util9RastriginILi2EEELi2ELj128EEvddPdPiS3_S3_iib,@"STO_CUDA_ENTRY STV_DEFAULT"
_Z14optimizeKernelIN4util9RastriginILi2EEELi2ELj128EEvddPdPiS3_S3_iib:
.text._Z14optimizeKernelIN4util9RastriginILi2EEELi2ELj128EEvddPdPiS3_S3_iib:
        /* <DEDUP_REMOVED lines=23> */
.L_x_1484:
        /* <DEDUP_REMOVED lines=18> */
.L_x_1483:
        /* <DEDUP_REMOVED lines=11> */
.L_x_1478:
[----:B------:R-:W-:-:S06]  /*0340*/  IMAD R21, R20, 0x4, R1 ;  /* 0x0000000414157824 */ /* 0x000fcc00078e0201 */
[----:B------:R-:W5:Y:S01]  /*0350*/  LDL R21, [R21+0x4] ;  /* 0x0000040015157983 */ /* 0x000f620000100800 */
[----:B------:R-:W-:Y:S01]  /*0360*/  IMAD.SHL.U32 R22, R20, 0x20, RZ ;  /* 0x0000002014167824 */ /* 0x000fe200078e00ff */
[----:B------:R-:W-:-:S06]  /*0370*/  UMOV UR4, URZ ;  /* 0x000000ff00047c82 */ /* 0x000fcc0008000000 */
.L_x_1477:
        /* <DEDUP_REMOVED lines=190> */
.L_x_1480:
[----:B------:R-:W-:-:S06]  /*0f60*/  IMAD R21, R20, 0x4, R1 ;  /* 0x0000000414157824 */ /* 0x000fcc00078e0201 */
[----:B------:R-:W5:Y:S01]  /*0f70*/  LDL R21, [R21+0x4] ;  /* 0x0000040015157983 */ /* 0x000f620000100800 */
[----:B------:R-:W-:Y:S01]  /*0f80*/  IMAD.SHL.U32 R22, R20, 0x20, RZ ;  /* 0x0000002014167824 */ /* 0x000fe200078e00ff */
[----:B------:R-:W-:-:S06]  /*0f90*/  UMOV UR4, URZ ;  /* 0x000000ff00047c82 */ /* 0x000fcc0008000000 */
.L_x_1479:
        /* <DEDUP_REMOVED lines=190> */
.L_x_1482:
[----:B------:R-:W-:-:S06]  /*1b80*/  IMAD R21, R20, 0x4, R1 ;  /* 0x0000000414157824 */ /* 0x000fcc00078e0201 */
[----:B------:R-:W5:Y:S01]  /*1b90*/  LDL R21, [R21+0x4] ;  /* 0x0000040015157983 */ /* 0x000f620000100800 */
[----:B------:R-:W-:Y:S01]  /*1ba0*/  IMAD.SHL.U32 R22, R20, 0x20, RZ ;  /* 0x0000002014167824 */ /* 0x000fe200078e00ff */
[----:B------:R-:W-:-:S06]  /*1bb0*/  UMOV UR4, URZ ;  /* 0x000000ff00047c82 */ /* 0x000fcc0008000000 */
.L_x_1481:
        /* <DEDUP_REMOVED lines=179> */
.L_x_1476:
[----:B------:R-:W-:Y:S05]  /*26f0*/  BSYNC.RECONVERGENT B1 ;  /* 0x0000000000017941 */ /* 0x000fea0003800200 */
.L_x_1475:
[C---:B------:R-:W-:Y:S01]  /*2700*/  ISETP.GT.U32.AND P0, PT, R17.reuse, 0x3, PT ;  /* 0x000000031100780c */ /* 0x040fe20003f04070 */
[----:B------:R-:W-:Y:S01]  /*2710*/  VIADD R16, R16, 0x1 ;  /* 0x0000000110107836 */ /* 0x000fe20000000000 */
[--C-:B------:R-:W-:Y:S02]  /*2720*/  SHF.R.U64 R17, R17, 0x2, R4.reuse ;  /* 0x0000000211117819 */ /* 0x100fe40000001204 */
[----:B------:R-:W-:Y:S02]  /*2730*/  ISETP.GT.U32.AND.EX P0, PT, R4, RZ, PT, P0 ;  /* 0x000000ff0400720c */ /* 0x000fe40003f04100 */
[----:B------:R-:W-:-:S11]  /*2740*/  SHF.R.U32.HI R4, RZ, 0x2, R4 ;  /* 0x00000002ff047819 */ /* 0x000fd60000011604 */
[----:B------:R-:W-:Y:S05]  /*2750*/  @P0 BRA `(.L_x_1483) ;  /* 0xffffffd800cc0947 */ /* 0x000fea000383ffff */
.L_x_1474:
[----:B------:R-:W-:Y:S05]  /*2760*/  BSYNC.RECONVERGENT B0 ;  /* 0x0000000000007941 */ /* 0x000fea0003800200 */
.L_x_1473:
        /* <DEDUP_REMOVED lines=55> */
.L_x_1487:
        /* <DEDUP_REMOVED lines=44> */
.L_x_1486:
[----:B------:R-:W-:Y:S05]  /*2da0*/  BSYNC.RECONVERGENT B0 ;  /* 0x0000000000007941 */ /* 0x000fea0003800200 */
.L_x_1485:
        /* <DEDUP_REMOVED lines=44> */
.L_x_1491:
        /* <DEDUP_REMOVED lines=45> */
.L_x_1490:
[----:B------:R-:W-:Y:S01]  /*3340*/  FMUL R6, RZ, R25 ;  /* 0x00000019ff067220 */ /* 0x000fe20000400000 */
[----:B------:R-:W-:-:S07]  /*3350*/  IMAD.MOV.U32 R9, RZ, RZ, RZ ;  /* 0x000000ffff097224 */ /* 0x000fce00078e00ff */
.L_x_1489:
[----:B------:R-:W-:Y:S05]  /*3360*/  BSYNC.RECONVERGENT B0 ;  /* 0x0000000000007941 */ /* 0x000fea0003800200 */
.L_x_1488:
        /* <DEDUP_REMOVED lines=37> */
.L_x_1493:
[----:B------:R-:W-:Y:S05]  /*35c0*/  BSYNC.RECONVERGENT B6 ;  /* 0x0000000000067941 */ /* 0x000fea0003800200 */
.L_x_1492:
        /* <DEDUP_REMOVED lines=19> */
.L_x_1497:
        /* <DEDUP_REMOVED lines=12> */
.L_x_1496:
        /* <DEDUP_REMOVED lines=31> */
.L_x_1495:
[----:B------:R-:W-:Y:S05]  /*39b0*/  BSYNC.RECONVERGENT B0 ;  /* 0x0000000000007941 */ /* 0x000fea0003800200 */
.L_x_1494:
        /* <DEDUP_REMOVED lines=42> */
.L_x_1502:
        /* <DEDUP_REMOVED lines=12> */
.L_x_1501:
        /* <DEDUP_REMOVED lines=32> */
.L_x_1500:
[----:B------:R-:W-:Y:S01]  /*3f20*/  FMUL R3, RZ, R25 ;  /* 0x00000019ff037220 */ /* 0x000fe20000400000 */
[----:B------:R-:W-:-:S07]  /*3f30*/  IMAD.MOV.U32 R4, RZ, RZ, RZ ;  /* 0x000000ffff047224 */ /* 0x000fce00078e00ff */
.L_x_1499:
[----:B------:R-:W-:Y:S05]  /*3f40*/  BSYNC.RECONVERGENT B0 ;  /* 0x0000000000007941 */ /* 0x000fea0003800200 */
.L_x_1498:
        /* <DEDUP_REMOVED lines=35> */
.L_x_1507:
        /* <DEDUP_REMOVED lines=12> */
.L_x_1506:
        /* <DEDUP_REMOVED lines=32> */
.L_x_1505:
[----:B------:R-:W-:Y:S01]  /*4440*/  FMUL R24, RZ, R2 ;  /* 0x00000002ff187220 */ /* 0x000fe20000400000 */
[----:B------:R-:W-:-:S07]  /*4450*/  IMAD.MOV.U32 R26, RZ, RZ, RZ ;  /* 0x000000ffff1a7224 */ /* 0x000fce00078e00ff */
.L_x_1504:
[----:B------:R-:W-:Y:S05]  /*4460*/  BSYNC.RECONVERGENT B0 ;  /* 0x0000000000007941 */ /* 0x000fea0003800200 */
.L_x_1503:
        /* <DEDUP_REMOVED lines=27> */
.L_x_1512:
        /* <DEDUP_REMOVED lines=12> */
.L_x_1511:
        /* <DEDUP_REMOVED lines=32> */
.L_x_1510:
[----:B------:R-:W-:Y:S01]  /*48e0*/  FMUL R27, RZ, R25 ;  /* 0x00000019ff1b7220 */ /* 0x000fe20000400000 */
[----:B------:R-:W-:-:S07]  /*48f0*/  IMAD.MOV.U32 R28, RZ, RZ, RZ ;  /* 0x000000ffff1c7224 */ /* 0x000fce00078e00ff */
.L_x_1509:
[----:B------:R-:W-:Y:S05]  /*4900*/  BSYNC.RECONVERGENT B0 ;  /* 0x0000000000007941 */ /* 0x000fea0003800200 */
.L_x_1508:
        /* <DEDUP_REMOVED lines=31> */
.L_x_1564:
        /* <DEDUP_REMOVED lines=20> */
[----:B------:R-:W-:Y:S05]  /*4c40*/  CALL.REL.NOINC `($__internal_27_$__cuda_sm20_dsqrt_rn_f64_mediumpath_v1) ;  /* 0x0000004000487944 */ /* 0x000fea0003c00000 */
.L_x_1515:
[----:B------:R-:W-:Y:S05]  /*4c50*/  BSYNC.RECONVERGENT B0 ;  /* 0x0000000000007941 */ /* 0x000fea0003800200 */
.L_x_1514:
        /* <DEDUP_REMOVED lines=14> */
.L_x_1528:
        /* <DEDUP_REMOVED lines=27> */
.L_x_1521:
        /* <DEDUP_REMOVED lines=12> */
.L_x_1520:
        /* <DEDUP_REMOVED lines=31> */
.L_x_1519:
[----:B------:R-:W-:Y:S05]  /*51a0*/  BSYNC.RECONVERGENT B1 ;  /* 0x0000000000017941 */ /* 0x000fea0003800200 */
.L_x_1518:
        /* <DEDUP_REMOVED lines=40> */
.L_x_1526:
        /* <DEDUP_REMOVED lines=12> */
.L_x_1525:
        /* <DEDUP_REMOVED lines=32> */
.L_x_1524:
[----:B------:R-:W-:Y:S01]  /*56f0*/  FMUL R4, RZ, R44 ;  /* 0x0000002cff047220 */ /* 0x000fe20000400000 */
[----:B------:R-:W-:-:S07]  /*5700*/  IMAD.MOV.U32 R47, RZ, RZ, RZ ;  /* 0x000000ffff2f7224 */ /* 0x000fce00078e00ff */
.L_x_1523:
[----:B------:R-:W-:Y:S05]  /*5710*/  BSYNC.RECONVERGENT B1 ;  /* 0x0000000000017941 */ /* 0x000fea0003800200 */
.L_x_1522:
        /* <DEDUP_REMOVED lines=30> */
.L_x_1527:
[----:B------:R-:W-:Y:S05]  /*5900*/  BSYNC.RECONVERGENT B0 ;  /* 0x0000000000007941 */ /* 0x000fea0003800200 */
.L_x_1517:
        /* <DEDUP_REMOVED lines=17> */
.L_x_1531:
[----:B------:R-:W-:Y:S02]  /*5a20*/  IMAD.MOV.U32 R10, RZ, RZ, -0x2d0e5604 ;  /* 0xd2f1a9fcff0a7424 */ /* 0x000fe400078e00ff */
[----:B------:R-:W-:-:S07]  /*5a30*/  IMAD.MOV.U32 R11, RZ, RZ, 0x3f50624d ;  /* 0x3f50624dff0b7424 */ /* 0x000fce00078e00ff */
.L_x_1530:
[----:B------:R-:W-:Y:S05]  /*5a40*/  BSYNC.RECONVERGENT B6 ;  /* 0x0000000000067941 */ /* 0x000fea0003800200 */
.L_x_1529:
        /* <DEDUP_REMOVED lines=29> */
.L_x_1535:
        /* <DEDUP_REMOVED lines=12> */
.L_x_1534:
        /* <DEDUP_REMOVED lines=31> */
.L_x_1533:
[----:B------:R-:W-:Y:S05]  /*5ed0*/  BSYNC.RECONVERGENT B0 ;  /* 0x0000000000007941 */ /* 0x000fea0003800200 */
.L_x_1532:
        /* <DEDUP_REMOVED lines=41> */
.L_x_1540:
        /* <DEDUP_REMOVED lines=12> */
.L_x_1539:
        /* <DEDUP_REMOVED lines=32> */
.L_x_1538:
[----:B------:R-:W-:Y:S01]  /*6430*/  FMUL R20, RZ, R4 ;  /* 0x00000004ff147220 */ /* 0x000fe20000400000 */
[----:B------:R-:W-:-:S07]  /*6440*/  IMAD.MOV.U32 R50, RZ, RZ, RZ ;  /* 0x000000ffff327224 */ /* 0x000fce00078e00ff */
.L_x_1537:
[----:B------:R-:W-:Y:S05]  /*6450*/  BSYNC.RECONVERGENT B0 ;  /* 0x0000000000007941 */ /* 0x000fea0003800200 */
.L_x_1536:
        /* <DEDUP_REMOVED lines=36> */
.L_x_1544:
        /* <DEDUP_REMOVED lines=12> */
.L_x_1543:
        /* <DEDUP_REMOVED lines=31> */
.L_x_1542:
[----:B------:R-:W-:Y:S05]  /*6950*/  BSYNC.RECONVERGENT B0 ;  /* 0x0000000000007941 */ /* 0x000fea0003800200 */
.L_x_1541:
        /* <DEDUP_REMOVED lines=30> */
.L_x_1549:
        /* <DEDUP_REMOVED lines=12> */
.L_x_1548:
        /* <DEDUP_REMOVED lines=32> */
.L_x_1547:
[----:B------:R-:W-:Y:S01]  /*6e00*/  FMUL R0, RZ, R4 ;  /* 0x00000004ff007220 */ /* 0x000fe20000400000 */
[----:B------:R-:W-:-:S07]  /*6e10*/  IMAD.MOV.U32 R50, RZ, RZ, RZ ;  /* 0x000000ffff327224 */ /* 0x000fce00078e00ff */
.L_x_1546:
[----:B------:R-:W-:Y:S05]  /*6e20*/  BSYNC.RECONVERGENT B0 ;  /* 0x0000000000007941 */ /* 0x000fea0003800200 */
.L_x_1545:
        /* <DEDUP_REMOVED lines=37> */
.L_x_1554:
        /* <DEDUP_REMOVED lines=12> */
.L_x_1553:
        /* <DEDUP_REMOVED lines=32> */
.L_x_1552:
[----:B------:R-:W-:Y:S01]  /*7340*/  FMUL R45, RZ, R3 ;  /* 0x00000003ff2d7220 */ /* 0x000fe20000400000 */
[----:B------:R-:W-:-:S07]  /*7350*/  IMAD.MOV.U32 R44, RZ, RZ, RZ ;  /* 0x000000ffff2c7224 */ /* 0x000fce00078e00ff */
.L_x_1551:
[----:B------:R-:W-:Y:S05]  /*7360*/  BSYNC.RECONVERGENT B0 ;  /* 0x0000000000007941 */ /* 0x000fea0003800200 */
.L_x_1550:
        /* <DEDUP_REMOVED lines=28> */
.L_x_1559:
        /* <DEDUP_REMOVED lines=12> */
.L_x_1558:
        /* <DEDUP_REMOVED lines=32> */
.L_x_1557:
[----:B------:R-:W-:Y:S01]  /*77f0*/  FMUL R5, RZ, R4 ;  /* 0x00000004ff057220 */ /* 0x000fe20000400000 */
[----:B------:R-:W-:-:S07]  /*7800*/  IMAD.MOV.U32 R46, RZ, RZ, RZ ;  /* 0x000000ffff2e7224 */ /* 0x000fce00078e00ff */
.L_x_1556:
[----:B------:R-:W-:Y:S05]  /*7810*/  BSYNC.RECONVERGENT B0 ;  /* 0x0000000000007941 */ /* 0x000fea0003800200 */
.L_x_1555:
        /* <DEDUP_REMOVED lines=42> */
[----:B------:R-:W-:Y:S05]  /*7ac0*/  CALL.REL.NOINC `($__internal_26_$__cuda_sm20_dblrcp_rn_slowpath_v3) ;  /* 0x0000001000047944 */ /* 0x000fea0003c00000 */
.L_x_1563:
[----:B------:R-:W-:Y:S05]  /*7ad0*/  BSYNC.RECONVERGENT B1 ;  /* 0x0000000000017941 */ /* 0x000fea0003800200 */
.L_x_1562:
        /* <DEDUP_REMOVED lines=35> */
.L_x_1561:
[----:B------:R-:W-:Y:S05]  /*7d10*/  BSYNC.RECONVERGENT B0 ;  /* 0x0000000000007941 */ /* 0x000fea0003800200 */
.L_x_1560:
        /* <DEDUP_REMOVED lines=25> */
.L_x_1516:
[----:B------:R-:W-:Y:S05]  /*7eb0*/  BSYNC.RECONVERGENT B7 ;  /* 0x0000000000077941 */ /* 0x000fea0003800200 */
.L_x_1513:
        /* <DEDUP_REMOVED lines=26> */
.L_x_1568:
        /* <DEDUP_REMOVED lines=12> */
.L_x_1567:
        /* <DEDUP_REMOVED lines=31> */
.L_x_1566:
[----:B------:R-:W-:Y:S05]  /*8310*/  BSYNC.RECONVERGENT B0 ;  /* 0x0000000000007941 */ /* 0x000fea0003800200 */
.L_x_1565:
        /* <DEDUP_REMOVED lines=44> */
.L_x_1573:
        /* <DEDUP_REMOVED lines=12> */
.L_x_1572:
        /* <DEDUP_REMOVED lines=32> */
.L_x_1571:
[----:B------:R-:W-:Y:S01]  /*88a0*/  FMUL R4, RZ, R13 ;  /* 0x0000000dff047220 */ /* 0x000fe20000400000 */
[----:B------:R-:W-:-:S07]  /*88b0*/  IMAD.MOV.U32 R6, RZ, RZ, RZ ;  /* 0x000000ffff067224 */ /* 0x000fce00078e00ff */
.L_x_1570:
[----:B------:R-:W-:Y:S05]  /*88c0*/  BSYNC.RECONVERGENT B0 ;  /* 0x0000000000007941 */ /* 0x000fea0003800200 */
.L_x_1569:
        /* <DEDUP_REMOVED lines=33> */
        .weak           $__internal_26_$__cuda_sm20_dblrcp_rn_slowpath_v3
        .type           $__internal_26_$__cuda_sm20_dblrcp_rn_slowpath_v3,@function
        .size           $__internal_26_$__cuda_sm20_dblrcp_rn_slowpath_v3,($__internal_27_$__cuda_sm20_dsqrt_rn_f64_mediumpath_v1 - $__internal_26_$__cuda_sm20_dblrcp_rn_slowpath_v3)
$__internal_26_$__cuda_sm20_dblrcp_rn_slowpath_v3:
        /* <DEDUP_REMOVED lines=24> */
.L_x_1577:
        /* <DEDUP_REMOVED lines=9> */
.L_x_1575:
[----:B------:R-:W-:Y:S01]  /*8cf0*/  LOP3.LUT R49, R45, 0x80000, RZ, 0xfc, !PT ;  /* 0x000800002d317812 */ /* 0x000fe200078efcff */
[----:B------:R-:W-:-:S07]  /*8d00*/  IMAD.MOV.U32 R48, RZ, RZ, R44 ;  /* 0x000000ffff307224 */ /* 0x000fce00078e002c */
.L_x_1576:
[----:B------:R-:W-:Y:S05]  /*8d10*/  BSYNC.RECONVERGENT B2 ;  /* 0x0000000000027941 */ /* 0x000fea0003800200 */
.L_x_1574:
[----:B------:R-:W-:Y:S02]  /*8d20*/  IMAD.MOV.U32 R44, RZ, RZ, R0 ;  /* 0x000000ffff2c7224 */ /* 0x000fe400078e0000 */
[----:B------:R-:W-:Y:S02]  /*8d30*/  IMAD.MOV.U32 R45, RZ, RZ, 0x0 ;  /* 0x00000000ff2d7424 */ /* 0x000fe400078e00ff */
[----:B------:R-:W-:Y:S02]  /*8d40*/  IMAD.MOV.U32 R52, RZ, RZ, R48 ;  /* 0x000000ffff347224 */ /* 0x000fe400078e0030 */
[----:B------:R-:W-:Y:S01]  /*8d50*/  IMAD.MOV.U32 R53, RZ, RZ, R49 ;  /* 0x000000ffff357224 */ /* 0x000fe200078e0031 */
[----:B------:R-:W-:Y:S06]  /*8d60*/  RET.REL.NODEC R44 `(_Z14optimizeKernelIN4util9RastriginILi2EEELi2ELj128EEvddPdPiS3_S3_iib) ;  /* 0xffffff702ca47950 */ /* 0x000fec0003c3ffff */
        .weak           $__internal_27_$__cuda_sm20_dsqrt_rn_f64_mediumpath_v1
        .type           $__internal_27_$__cuda_sm20_dsqrt_rn_f64_mediumpath_v1,@function
        .size           $__internal_27_$__cuda_sm20_dsqrt_rn_f64_mediumpath_v1,(.L_x_1725 - $__internal_27_$__cuda_sm20_dsqrt_rn_f64_mediumpath_v1)
$__internal_27_$__cuda_sm20_dsqrt_rn_f64_mediumpath_v1:
        /* <DEDUP_REMOVED lines=14> */
.L_x_1579:
        /* <DEDUP_REMOVED lines=24> */
.L_x_1581:
[----:B------:R-:W-:-:S11]  /*8fd0*/  DADD R4, R6, R6 ;  /* 0x0000000006047229 */ /* 0x000fd60000000006 */
.L_x_1580:
[----:B------:R-:W-:Y:S05]  /*8fe0*/  BSYNC.RECONVERGENT B1 ;  /* 0x0000000000017941 */ /* 0x000fea0003800200 */
.L_x_1578:
[----:B------:R-:W-:Y:S02]  /*8ff0*/  IMAD.MOV.U32 R8, RZ, RZ, R4 ;  /* 0x000000ffff087224 */ /* 0x000fe400078e0004 */
[----:B------:R-:W-:Y:S02]  /*9000*/  IMAD.MOV.U32 R9, RZ, RZ, R5 ;  /* 0x000000ffff097224 */ /* 0x000fe400078e0005 */
[----:B------:R-:W-:Y:S02]  /*9010*/  IMAD.MOV.U32 R4, RZ, RZ, R0 ;  /* 0x000000ffff047224 */ /* 0x000fe400078e0000 */
[----:B------:R-:W-:-:S04]  /*9020*/  IMAD.MOV.U32 R5, RZ, RZ, 0x0 ;  /* 0x00000000ff057424 */ /* 0x000fc800078e00ff */
[----:B------:R-:W-:Y:S05]  /*9030*/  RET.REL.NODEC R4 `(_Z14optimizeKernelIN4util9RastriginILi2EEELi2ELj128EEvddPdPiS3_S3_iib) ;  /* 0xffffff6c04f07950 */ /* 0x000fea0003c3ffff */
.L_x_1582:
        /* <DEDUP_REMOVED lines=12> */
.L_x_1725:


//--------------------- .text._Z14optimizeKernelIN4util10RosenbrockILi2EEELi2ELj256EEvddPdPiS3_S3_iib --------------------------
	.section	.text._Z14optimizeKernelIN4util10RosenbrockILi2EEELi2ELj256EEvddPdPiS3_S3_iib,"ax",@progbits
	.align	128
        .global         _Z14optimizeKernelIN4util10RosenbrockILi2EEELi2ELj256EEvddPdPiS3_S3_iib
        .type           _Z14optimizeKernelIN4util10RosenbrockILi2EEELi2ELj256EEvddPdPiS3_S3_iib,@function
        .size           _Z14optimizeKernelIN4util10RosenbrockILi2EEELi2ELj256EEvddPdPiS3_S3_iib,(.L_x_1727 - _Z14optimizeKernelIN4util10RosenbrockILi2EEELi2ELj256EEvddPdPiS3_S3_iib)
        .other          _Z14optimizeKernelIN4util10RosenbrockILi2EEELi2ELj256EEvddPdPiS3_S3_iib,@"STO_CUDA_ENTRY STV_DEFAULT"
_Z14optimizeKernelIN4util10RosenbrockILi2EEELi2ELj256EEvddPdPiS3_S3_iib:
.text._Z14optimizeKernelIN4util10RosenbrockILi2EEELi2ELj256EEvddPdPiS3_S3_iib:
[----:B------:R-:W0:Y:S01]  /*0000*/  LDC R1, c[0x0][0x37c] ;  /* 0x0000df00ff017b82 */ /* 0x000e220000000800 */
[----:B------:R-:W1:Y:S01]  /*0010*/  S2R R3, SR_TID.X ;  /* 0x0000000000037919 */ /* 0x000e620000002100 */
[----:B------:R-:W2:Y:S06]  /*0020*/  LDCU UR38, c[0x0][0x2fc] ;  /* 0x00005f80ff2677ac */ /* 0x000eac0008000800 */
[----:B------:R-:W1:Y:S01]  /*0030*/  S2UR UR4, SR_CTAID.X ;  /* 0x00000000000479c3 */ /* 0x000e620000002500 */
[----:B0-----:R-:W-:Y:S01]  /*0040*/  VIADD R1, R1, 0xffffffb0 ;  /* 0xffffffb001017836 */ /* 0x001fe20000000000 */
[----:B------:R-:W0:Y:S06]  /*0050*/  LDCU UR5, c[0x0][0x3b0] ;  /* 0x00007600ff0577ac */ /* 0x000e2c0008000800 */
[----:B------:R-:W1:Y:S02]  /*0060*/  LDC R22, c[0x0][0x360] ;  /* 0x0000d800ff167b82 */ /* 0x000e640000000800 */
[----:B-1----:R-:W-:-:S05]  /*0070*/  IMAD R22, R22, UR4, R3 ;  /* 0x0000000416167c24 */ /* 0x002fca000f8e0203 */
[----:B0-----:R-:W-:-:S13]  /*0080*/  ISETP.GE.AND P0, PT, R22, UR5, PT ;  /* 0x0000000516007c0c */ /* 0x001fda000bf06270 */
[----:B--2---:R-:W-:Y:S05]  /*0090*/  @P0 EXIT ;  /* 0x000000000000094d */ /* 0x004fea0003800000 */
[----:B------:R-:W0:Y:S01]  /*00a0*/  LDC.64 R2, c[0x0][0x380] ;  /* 0x0000e000ff027b82 */ /* 0x000e220000000a00 */
[----:B------:R-:W-:Y:S01]  /*00b0*/  IMAD.MOV.U32 R16, RZ, RZ, RZ ;  /* 0x000000ffff107224 */ /* 0x000fe200078e00ff */
[----:B------:R-:W1:Y:S01]  /*00c0*/  LDCU.64 UR36, c[0x0][0x358] ;  /* 0x00006b00ff2477ac */ /* 0x000e620008000a00 */
[----:B------:R-:W-:Y:S01]  /*00d0*/  VIADD R15, R1, 0x30 ;  /* 0x00000030010f7836 */ /* 0x000fe20000000000 */
[----:B------:R-:W-:-:S04]  /*00e0*/  UPLOP3.LUT UP0, UPT, UPT, UPT, UPT, 0x80, 0x8 ;  /* 0x000000000008789c */ /* 0x000fc80003f0f070 */
[----:B------:R-:W0:Y:S08]  /*00f0*/  LDC.64 R12, c[0x0][0x388] ;  /* 0x0000e200ff0c7b82 */ /* 0x000e300000000a00 */
[----:B------:R-:W2:Y:S01]  /*0100*/  LDC R0, c[0x0][0x2f8] ;  /* 0x0000be00ff007b82 */ /* 0x000ea20000000800 */
[----:B0-----:R-:W-:Y:S01]  /*0110*/  DADD R12, R12, -R2 ;  /* 0x000000000c0c7229 */ /* 0x001fe20000000802 */
[----:B------:R-:W-:Y:S01]  /*0120*/  IMAD.SHL.U32 R2, R22, 0x2, RZ ;  /* 0x0000000216027824 */ /* 0x000fe200078e00ff */
[----:B------:R-:W-:-:S03]  /*0130*/  SHF.R.S32.HI R3, RZ, 0x1f, R22 ;  /* 0x0000001fff037819 */ /* 0x000fc60000011416 */
[----:B-1----:R-:W-:-:S07]  /*0140*/  VIADD R14, R2, 0x87 ;  /* 0x00000087020e7836 */ /* 0x002fce0000000000 */
.L_x_1594:
        /* <DEDUP_REMOVED lines=18> */
.L_x_1593:
[----:B------:R-:W-:Y:S01]  /*0270*/  LOP3.LUT R33, R18, 0x3, RZ, 0xc0, !PT ;  /* 0x0000000312217812 */ /* 0x000fe200078ec0ff */
[----:B------:R-:W-:Y:S03]  /*0280*/  BSSY.RECONVERGENT B1, `(.L_x_1585) ;  /* 0x0000245000017945 */ /* 0x000fe60003800200 */
[----:B------:R-:W-:-:S04]  /*0290*/  ISETP.NE.U32.AND P0, PT, R33, RZ, PT ;  /* 0x000000ff2100720c */ /* 0x000fc80003f05070 */
[----:B------:R-:W-:-:S13]  /*02a0*/  ISETP.NE.AND.EX P0, PT, RZ, RZ, PT, P0 ;  /* 0x000000ffff00720c */ /* 0x000fda0003f05300 */
[----:B01-3--:R-:W-:Y:S05]  /*02b0*/  @!P0 BRA `(.L_x_1586) ;  /* 0x0000002400048947 */ /* 0x00bfea0003800000 */
[----:B------:R-:W0:Y:S01]  /*02c0*/  LDC.64 R10, c[0x4][RZ] ;  /* 0x01000000ff0a7b82 */ /* 0x000e220000000a00 */
[----:B------:R-:W-:Y:S01]  /*02d0*/  IMAD.MOV.U32 R24, RZ, RZ, RZ ;  /* 0x000000ffff187224 */ /* 0x000fe200078e00ff */
[----:B------:R-:W-:Y:S02]  /*02e0*/  CS2R R6, SRZ ;  /* 0x0000000000067805 */ /* 0x000fe4000001ff00 */
[----:B------:R-:W-:Y:S01]  /*02f0*/  CS2R R8, SRZ ;  /* 0x0000000000087805 */ /* 0x000fe2000001ff00 */
[----:B------:R-:W-:Y:S02]  /*0300*/  IMAD.MOV.U32 R5, RZ, RZ, RZ ;  /* 0x000000ffff057224 */ /* 0x000fe400078e00ff */
[----:B0-----:R-:W-:-:S07]  /*0310*/  IMAD.WIDE.U32 R10, R4, 0xc80, R10 ;  /* 0x00000c80040a7825 */ /* 0x001fce00078e000a */
.L_x_1588:
[----:B------:R-:W-:-:S06]  /*0320*/  IMAD R23, R24, 0x4, R1 ;  /* 0x0000000418177824 */ /* 0x000fcc00078e0201 */
[----:B------:R-:W5:Y:S01]  /*0330*/  LDL R23, [R23+0x4] ;  /* 0x0000040017177983 */ /* 0x000f620000100800 */
[----:B------:R-:W-:Y:S01]  /*0340*/  IMAD.SHL.U32 R25, R24, 0x20, RZ ;  /* 0x0000002018197824 */ /* 0x000fe200078e00ff */
[----:B------:R-:W-:-:S06]  /*0350*/  UMOV UR4, URZ ;  /* 0x000000ff00047c82 */ /* 0x000fcc0008000000 */
.L_x_1587:
[----:B-----5:R-:W-:Y:S01]  /*0360*/  SHF.R.U32.HI R39, RZ, UR4, R23 ;  /* 0x00000004ff277c19 */ /* 0x020fe20008011617 */
[----:B------:R-:W-:-:S03]  /*0370*/  VIADD R20, R25, UR4 ;  /* 0x0000000419147c36 */ /* 0x000fc60008000000 */
[----:B------:R-:W-:-:S04]  /*0380*/  LOP3.LUT R21, R39, 0x1, RZ, 0xc0, !PT ;  /* 0x0000000127157812 */ /* 0x000fc800078ec0ff */
[----:B------:R-:W-:Y:S01]  /*0390*/  ISETP.NE.U32.AND P0, PT, R21, 0x1, PT ;  /* 0x000000011500780c */ /* 0x000fe20003f05070 */
[----:B------:R-:W-:-:S03]  /*03a0*/  IMAD R21, R20, 0x5, RZ ;  /* 0x0000000514157824 */ /* 0x000fc600078e02ff */
[----:B------:R-:W-:Y:S01]  /*03b0*/  R2P PR, R39, 0x7e ;  /* 0x0000007e27007804 */ /* 0x000fe20000000000 */
[----:B------:R-:W-:-:S08]  /*03c0*/  IMAD.WIDE.U32 R20, R21, 0x4, R10 ;  /* 0x0000000415147825 */ /* 0x000fd000078e000a */
[----:B------:R-:W3:Y:S04]  /*03d0*/  @!P0 LDG.E R29, desc[UR36][R20.64+0xc] ;  /* 0x00000c24141d8981 */ /* 0x000ee8000c1e1900 */
[----:B------:R-:W4:Y:S04]  /*03e0*/  @!P0 LDG.E R26, desc[UR36][R20.64] ;  /* 0x00000024141a8981 */ /* 0x000f28000c1e1900 */
[----:B------:R-:W2:Y:S04]  /*03f0*/  @!P0 LDG.E R27, desc[UR36][R20.64+0x4] ;  /* 0x00000424141b8981 */ /* 0x000ea8000c1e1900 */
[----:B------:R-:W2:Y:S04]  /*0400*/  @!P0 LDG.E R30, desc[UR36][R20.64+0x10] ;  /* 0x00001024141e8981 */ /* 0x000ea8000c1e1900 */
[----:B------:R-:W2:Y:S04]  /*0410*/  @!P0 LDG.E R28, desc[UR36][R20.64+0x8] ;  /* 0x00000824141c8981 */ /* 0x000ea8000c1e1900 */
[----:B------:R-:W2:Y:S04]  /*0420*/  @P1 LDG.E R35, desc[UR36][R20.64+0x20] ;  /* 0x0000202414231981 */ /* 0x000ea8000c1e1900 */
        /* <DEDUP_REMOVED lines=15> */
[----:B------:R-:W2:Y:S01]  /*0520*/  @P6 LDG.E R45, desc[UR36][R20.64+0x7c] ;  /* 0x00007c24142d6981 */ /* 0x000ea2000c1e1900 */
[----:B---3--:R-:W-:-:S03]  /*0530*/  @!P0 LOP3.LUT R8, R8, R29, RZ, 0x3c, !PT ;  /* 0x0000001d08088212 */ /* 0x008fc600078e3cff */
[----:B------:R-:W3:Y:S01]  /*0540*/  @P3 LDG.E R29, desc[UR36][R20.64+0x40] ;  /* 0x00004024141d3981 */ /* 0x000ee2000c1e1900 */
[----:B----4-:R-:W-:-:S03]  /*0550*/  @!P0 LOP3.LUT R5, R5, R26, RZ, 0x3c, !PT ;  /* 0x0000001a05058212 */ /* 0x010fc600078e3cff */
[----:B------:R-:W4:Y:S01]  /*0560*/  @P2 LDG.E R26, desc[UR36][R20.64+0x28] ;  /* 0x00002824141a2981 */ /* 0x000f22000c1e1900 */
[----:B--2---:R-:W-:-:S03]  /*0570*/  @!P0 LOP3.LUT R6, R6, R27, RZ, 0x3c, !PT ;  /* 0x0000001b06068212 */ /* 0x004fc600078e3cff */
[----:B------:R-:W2:Y:S01]  /*0580*/  @P2 LDG.E R27, desc[UR36][R20.64+0x2c] ;  /* 0x00002c24141b2981 */ /* 0x000ea2000c1e1900 */
[----:B------:R-:W-:-:S03]  /*0590*/  @!P0 LOP3.LUT R9, R9, R30, RZ, 0x3c, !PT ;  /* 0x0000001e09098212 */ /* 0x000fc600078e3cff */
[----:B------:R-:W3:Y:S01]  /*05a0*/  @P4 LDG.E R30, desc[UR36][R20.64+0x50] ;  /* 0x00005024141e4981 */ /* 0x000ee2000c1e1900 */
[----:B------:R-:W-:-:S03]  /*05b0*/  @!P0 LOP3.LUT R7, R7, R28, RZ, 0x3c, !PT ;  /* 0x0000001c07078212 */ /* 0x000fc600078e3cff */
[----:B------:R-:W3:Y:S01]  /*05c0*/  @P3 LDG.E R28, desc[UR36][R20.64+0x3c] ;  /* 0x00003c24141c3981 */ /* 0x000ee2000c1e1900 */
[----:B------:R-:W-:Y:S02]  /*05d0*/  @P1 LOP3.LUT R8, R8, R35, RZ, 0x3c, !PT ;  /* 0x0000002308081212 */ /* 0x000fe400078e3cff */
[----:B------:R-:W-:Y:S01]  /*05e0*/  @P1 LOP3.LUT R6, R6, R31, RZ, 0x3c, !PT ;  /* 0x0000001f06061212 */ /* 0x000fe200078e3cff */
[----:B------:R-:W3:Y:S01]  /*05f0*/  @P4 LDG.E R35, desc[UR36][R20.64+0x54] ;  /* 0x0000542414234981 */ /* 0x000ee2000c1e1900 */
[----:B------:R-:W-:-:S03]  /*0600*/  LOP3.LUT P0, RZ, R39, 0x80, RZ, 0xc0, !PT ;  /* 0x0000008027ff7812 */ /* 0x000fc6000780c0ff */
[----:B------:R-:W3:Y:S01]  /*0610*/  @P3 LDG.E R31, desc[UR36][R20.64+0x48] ;  /* 0x00004824141f3981 */ /* 0x000ee2000c1e1900 */
[----:B------:R-:W-:Y:S02]  /*0620*/  @P1 LOP3.LUT R9, R9, R36, RZ, 0x3c, !PT ;  /* 0x0000002409091212 */ /* 0x000fe400078e3cff */
[----:B------:R-:W-:Y:S01]  /*0630*/  @P2 LOP3.LUT R8, R8, R37, RZ, 0x3c, !PT ;  /* 0x0000002508082212 */ /* 0x000fe200078e3cff */
[----:B------:R-:W3:Y:S01]  /*0640*/  @P5 LDG.E R36, desc[UR36][R20.64+0x6c] ;  /* 0x00006c2414245981 */ /* 0x000ee2000c1e1900 */
[----:B------:R-:W-:-:S03]  /*0650*/  @P1 LOP3.LUT R5, R5, R32, RZ, 0x3c, !PT ;  /* 0x0000002005051212 */ /* 0x000fc600078e3cff */
[----:B------:R-:W3:Y:S04]  /*0660*/  @P4 LDG.E R37, desc[UR36][R20.64+0x5c] ;  /* 0x00005c2414254981 */ /* 0x000ee8000c1e1900 */
[----:B------:R-:W3:Y:S01]  /*0670*/  @P4 LDG.E R32, desc[UR36][R20.64+0x58] ;  /* 0x0000582414204981 */ /* 0x000ee2000c1e1900 */
[----:B------:R-:W-:Y:S02]  /*0680*/  @P2 LOP3.LUT R9, R9, R40, RZ, 0x3c, !PT ;  /* 0x0000002809092212 */ /* 0x000fe400078e3cff */
[----:B------:R-:W-:Y:S01]  /*0690*/  @P1 LOP3.LUT R7, R7, R34, RZ, 0x3c, !PT ;  /* 0x0000002207071212 */ /* 0x000fe200078e3cff */
[----:B------:R-:W3:Y:S04]  /*06a0*/  @P6 LDG.E R40, desc[UR36][R20.64+0x80] ;  /* 0x0000802414286981 */ /* 0x000ee8000c1e1900 */
[----:B------:R-:W3:Y:S01]  /*06b0*/  @P5 LDG.E R34, desc[UR36][R20.64+0x64] ;  /* 0x0000642414225981 */ /* 0x000ee2000c1e1900 */
[----:B------:R-:W-:-:S02]  /*06c0*/  @P3 LOP3.LUT R9, R9, R44, RZ, 0x3c, !PT ;  /* 0x0000002c09093212 */ /* 0x000fc400078e3cff */
[----:B------:R-:W-:Y:S01]  /*06d0*/  @P2 LOP3.LUT R7, R7, R38, RZ, 0x3c, !PT ;  /* 0x0000002607072212 */ /* 0x000fe200078e3cff */
[----:B------:R-:W3:Y:S04]  /*06e0*/  @P0 LDG.E R44, desc[UR36][R20.64+0x94] ;  /* 0x00009424142c0981 */ /* 0x000ee8000c1e1900 */
[----:B------:R-:W3:Y:S01]  /*06f0*/  @P6 LDG.E R38, desc[UR36][R20.64+0x78] ;  /* 0x0000782414266981 */ /* 0x000ee2000c1e1900 */
[----:B------:R-:W-:Y:S02]  /*0700*/  @P4 LOP3.LUT R9, R9, R46, RZ, 0x3c, !PT ;  /* 0x0000002e09094212 */ /* 0x000fe400078e3cff */
[----:B------:R-:W-:Y:S01]  /*0710*/  @P3 LOP3.LUT R7, R7, R42, RZ, 0x3c, !PT ;  /* 0x0000002a07073212 */ /* 0x000fe200078e3cff */
[----:B------:R-:W3:Y:S04]  /*0720*/  @P0 LDG.E R51, desc[UR36][R20.64+0x98] ;  /* 0x0000982414330981 */ /* 0x000ee8000c1e1900 */
[----:B------:R-:W3:Y:S04]  /*0730*/  @P0 LDG.E R46, desc[UR36][R20.64+0x9c] ;  /* 0x00009c24142e0981 */ /* 0x000ee8000c1e1900 */
[----:B------:R-:W3:Y:S04]  /*0740*/  @P0 LDG.E R42, desc[UR36][R20.64+0x8c] ;  /* 0x00008c24142a0981 */ /* 0x000ee8000c1e1900 */
[----:B------:R-:W3:Y:S01]  /*0750*/  @P0 LDG.E R49, desc[UR36][R20.64+0x90] ;  /* 0x0000902414310981 */ /* 0x000ee2000c1e1900 */
[----:B------:R-:W-:-:S04]  /*0760*/  @P5 LOP3.LUT R9, R9, R48, RZ, 0x3c, !PT ;  /* 0x0000003009095212 */ /* 0x000fc800078e3cff */
[----:B------:R-:W-:Y:S02]  /*0770*/  @P6 LOP3.LUT R9, R9, R50, RZ, 0x3c, !PT ;  /* 0x0000003209096212 */ /* 0x000fe400078e3cff */
[----:B----4-:R-:W-:Y:S02]  /*0780*/  @P2 LOP3.LUT R5, R5, R26, RZ, 0x3c, !PT ;  /* 0x0000001a05052212 */ /* 0x010fe400078e3cff */
[----:B--2---:R-:W-:-:S04]  /*0790*/  @P2 LOP3.LUT R6, R6, R27, RZ, 0x3c, !PT ;  /* 0x0000001b06062212 */ /* 0x004fc800078e3cff */
[----:B---3--:R-:W-:Y:S02]  /*07a0*/  @P3 LOP3.LUT R6, R6, R29, RZ, 0x3c, !PT ;  /* 0x0000001d06063212 */ /* 0x008fe400078e3cff */
        /* <DEDUP_REMOVED lines=121> */
.L_x_1590:
[----:B------:R-:W-:-:S06]  /*0f40*/  IMAD R23, R24, 0x4, R1 ;  /* 0x0000000418177824 */ /* 0x000fcc00078e0201 */
[----:B------:R-:W5:Y:S01]  /*0f50*/  LDL R23, [R23+0x4] ;  /* 0x0000040017177983 */ /* 0x000f620000100800 */
[----:B------:R-:W-:Y:S01]  /*0f60*/  IMAD.SHL.U32 R25, R24, 0x20, RZ ;  /* 0x0000002018197824 */ /* 0x000fe200078e00ff */
[----:B------:R-:W-:-:S06]  /*0f70*/  UMOV UR4, URZ ;  /* 0x000000ff00047c82 */ /* 0x000fcc0008000000 */
.L_x_1589:
        /* <DEDUP_REMOVED lines=190> */
.L_x_1592:
[----:B------:R-:W-:-:S06]  /*1b60*/  IMAD R23, R24, 0x4, R1 ;  /* 0x0000000418177824 */ /* 0x000fcc00078e0201 */
[----:B------:R-:W5:Y:S01]  /*1b70*/  LDL R23, [R23+0x4] ;  /* 0x0000040017177983 */ /* 0x000f620000100800 */
[----:B------:R-:W-:Y:S01]  /*1b80*/  IMAD.SHL.U32 R25, R24, 0x20, RZ ;  /* 0x0000002018197824 */ /* 0x000fe200078e00ff */
[----:B------:R-:W-:-:S06]  /*1b90*/  UMOV UR4, URZ ;  /* 0x000000ff00047c82 */ /* 0x000fcc0008000000 */
.L_x_1591:
        /* <DEDUP_REMOVED lines=179> */
.L_x_1586:
[----:B------:R-:W-:Y:S05]  /*26d0*/  BSYNC.RECONVERGENT B1 ;  /* 0x0000000000017941 */ /* 0x000fea0003800200 */
.L_x_1585:
[----:B------:R-:W-:Y:S01]  /*26e0*/  ISETP.GT.U32.AND P0, PT, R18, 0x3, PT ;  /* 0x000000031200780c */ /* 0x000fe20003f04070 */
[----:B------:R-:W-:Y:S01]  /*26f0*/  VIADD R4, R4, 0x1 ;  /* 0x0000000104047836 */ /* 0x000fe20000000000 */
[--C-:B------:R-:W-:Y:S02]  /*2700*/  SHF.R.U64 R18, R18, 0x2, R19.reuse ;  /* 0x0000000212127819 */ /* 0x100fe40000001213 */
[----:B------:R-:W-:Y:S02]  /*2710*/  ISETP.GT.U32.AND.EX P0, PT, R19, RZ, PT, P0 ;  /* 0x000000ff1300720c */ /* 0x000fe40003f04100 */
[----:B------:R-:W-:-:S11]  /*2720*/  SHF.R.U32.HI R19, RZ, 0x2, R19 ;  /* 0x00000002ff137819 */ /* 0x000fd60000011613 */
[----:B------:R-:W-:Y:S05]  /*2730*/  @P0 BRA `(.L_x_1593) ;  /* 0xffffffd800cc0947 */ /* 0x000fea000383ffff */
.L_x_1584:
[----:B------:R-:W-:Y:S05]  /*2740*/  BSYNC.RECONVERGENT B0 ;  /* 0x0000000000007941 */ /* 0x000fea0003800200 */
.L_x_1583:
[----:B0-----:R-:W-:Y:S01]  /*2750*/  SHF.R.U32.HI R4, RZ, 0x2, R5 ;  /* 0x00000002ff047819 */ /* 0x001fe20000011605 */
[----:B------:R-:W0:Y:S01]  /*2760*/  LDCU.64 UR4, c[0x0][0x380] ;  /* 0x00007000ff0477ac */ /* 0x000e220008000a00 */
[----:B------:R-:W-:Y:S01]  /*2770*/  SHF.R.U32.HI R11, RZ, 0x2, R6 ;  /* 0x00000002ff0b7819 */ /* 0x000fe20000011606 */
[----:B-1-3--:R-:W-:Y:S01]  /*2780*/  IMAD.MOV.U32 R8, RZ, RZ, 0x0 ;  /* 0x00000000ff087424 */ /* 0x00afe200078e00ff */
        /* <DEDUP_REMOVED lines=24> */
[----:B------:R-:W0:Y:S01]  /*2910*/  LDL.128 R24, [R1+0x30] ;  /* 0x0000300001187983 */ /* 0x000e220000100c00 */
[----:B------:R-:W1:Y:S01]  /*2920*/  LDCU.64 UR4, c[0x0][0x390] ;  /* 0x00007200ff0477ac */ /* 0x000e620008000a00 */
[----:B------:R-:W-:Y:S01]  /*2930*/  BSSY.RECONVERGENT B6, `(.L_x_1595) ;  /* 0x0000017000067945 */ /* 0x000fe20003800200 */
[----:B------:R-:W3:Y:S01]  /*2940*/  LDCU UR39, c[0x0][0x3b4] ;  /* 0x00007680ff2777ac */ /* 0x000ee20008000800 */
[----:B------:R-:W4:Y:S01]  /*2950*/  LDCU.U8 UR40, c[0x0][0x3b8] ;  /* 0x00007700ff2877ac */ /* 0x000f220008000000 */
[----:B-1----:R-:W-:-:S04]  /*2960*/  LEA R18, P0, R22, UR4, 0x3 ;  /* 0x0000000416127c11 */ /* 0x002fc8000f8018ff */
[C---:B------:R-:W-:Y:S02]  /*2970*/  LEA.HI.X R19, R22.reuse, UR5, R3, 0x3, P0 ;  /* 0x0000000516137c11 */ /* 0x040fe400080f1c03 */
[----:B------:R-:W-:Y:S01]  /*2980*/  ISETP.NE.AND P0, PT, R22, RZ, PT ;  /* 0x000000ff1600720c */ /* 0x000fe20003f05270 */
[C---:B0-----:R-:W-:Y:S02]  /*2990*/  DFMA R4, -R24.reuse, R24, R26 ;  /* 0x000000181804722b */ /* 0x041fe4000000011a */
[----:B------:R-:W-:-:S06]  /*29a0*/  DADD R28, -R24, 1 ;  /* 0x3ff00000181c7429 */ /* 0x000fcc0000000100 */
[----:B------:R-:W-:-:S08]  /*29b0*/  DMUL R6, R4, 100 ;  /* 0x4059000004067828 */ /* 0x000fd00000000000 */
[----:B------:R-:W-:-:S08]  /*29c0*/  DMUL R6, R4, R6 ;  /* 0x0000000604067228 */ /* 0x000fd00000000000 */
[----:B------:R-:W-:-:S07]  /*29d0*/  DFMA R16, R28, R28, R6 ;  /* 0x0000001c1c10722b */ /* 0x000fce0000000006 */
[----:B------:R0:W-:Y:S01]  /*29e0*/  STG.E.64 desc[UR36][R18.64], R16 ;  /* 0x0000001012007986 */ /* 0x0001e2000c101b24 */
[----:B---34-:R-:W-:Y:S05]  /*29f0*/  @P0 BRA `(.L_x_1596) ;  /* 0x0000000000280947 */ /* 0x018fea0003800000 */
[----:B------:R-:W-:Y:S01]  /*2a00*/  MOV R3, 0x1a8 ;  /* 0x000001a800037802 */ /* 0x000fe20000000f00 */
[----:B------:R1:W-:Y:S01]  /*2a10*/  STL.64 [R1+0x40], R16 ;  /* 0x0000401001007387 */ /* 0x0003e20000100a00 */
[----:B------:R-:W3:Y:S01]  /*2a20*/  LDCU.64 UR4, c[0x4][0x180] ;  /* 0x01003000ff0477ac */ /* 0x000ee20008000a00 */
[----:B--2---:R-:W-:Y:S01]  /*2a30*/  IADD3 R6, P0, P1, R1, 0x40, R0 ;  /* 0x0000004001067810 */ /* 0x004fe2000791e000 */
[----:B------:R1:W2:Y:S03]  /*2a40*/  LDC.64 R8, c[0x4][R3] ;  /* 0x0100000003087b82 */ /* 0x0002a60000000a00 */
[----:B------:R-:W-:Y:S01]  /*2a50*/  IADD3.X R7, PT, PT, RZ, UR38, RZ, P0, P1 ;  /* 0x00000026ff077c10 */ /* 0x000fe200087e24ff */
[----:B---3--:R-:W-:Y:S02]  /*2a60*/  IMAD.U32 R4, RZ, RZ, UR4 ;  /* 0x00000004ff047e24 */ /* 0x008fe4000f8e00ff */
[----:B-1----:R-:W-:-:S07]  /*2a70*/  IMAD.U32 R5, RZ, RZ, UR5 ;  /* 0x00000005ff057e24 */ /* 0x002fce000f8e00ff */
[----:B------:R-:W-:-:S07]  /*2a80*/  LEPC R20, `(.L_x_1596) ;  /* 0x000000001014794e */ /* 0x000fce0000000000 */
[----:B0-2---:R-:W-:Y:S05]  /*2a90*/  CALL.ABS.NOINC R8 ;  /* 0x0000000008007343 */ /* 0x005fea0003c00000 */
.L_x_1596:
[----:B------:R-:W-:Y:S05]  /*2aa0*/  BSYNC.RECONVERGENT B6 ;  /* 0x0000000000067941 */ /* 0x000fea0003800200 */
.L_x_1595:
[----:B------:R-:W2:Y:S01]  /*2ab0*/  F2F.F32.F64 R3, R24 ;  /* 0x0000001800037310 */ /* 0x000ea20000301000 */
[----:B------:R-:W-:Y:S01]  /*2ac0*/  IMAD.MOV.U32 R8, RZ, RZ, 0x3a2c32e4 ;  /* 0x3a2c32e4ff087424 */ /* 0x000fe200078e00ff */
[----:B------:R-:W-:Y:S06]  /*2ad0*/  BSSY.RECONVERGENT B0, `(.L_x_1597) ;  /* 0x00000f1000007945 */ /* 0x000fec0003800200 */
[----:B------:R-:W1:Y:S01]  /*2ae0*/  F2F.F32.F64 R28, R28 ;  /* 0x0000001c001c7310 */ /* 0x000e620000301000 */
[C---:B--2---:R-:W-:Y:S01]  /*2af0*/  FMUL R0, |R3|.reuse, 16777216 ;  /* 0x4b80000003007820 */ /* 0x044fe20000400200 */
[----:B------:R-:W-:-:S02]  /*2b00*/  FSETP.GEU.AND P0, PT, |R3|, 1.175494350822287508e-38, PT ;  /* 0x008000000300780b */ /* 0x000fc40003f0e200 */
[-C--:B------:R-:W-:Y:S02]  /*2b10*/  FSETP.NAN.AND P1, PT, |R3|, |R3|.reuse, PT ;  /* 0x400000030300720b */ /* 0x080fe40003f28200 */
        /* <DEDUP_REMOVED lines=9> */
[----:B------:R-:W2:Y:S01]  /*2bb0*/  MUFU.RCP R6, R6 ;  /* 0x0000000600067308 */ /* 0x000ea20000001000 */
[----:B------:R-:W-:Y:S02]  /*2bc0*/  FFMA R0, R5, 1.1920928955078125e-07, R0 ;  /* 0x3400000005007823 */ /* 0x000fe40000000000 */
[----:B--2---:R-:W-:-:S04]  /*2bd0*/  FMUL R7, R6, R7 ;  /* 0x0000000706077220 */ /* 0x004fc80000400000 */
[----:B------:R-:W-:Y:S01]  /*2be0*/  FADD R9, R4, -R7 ;  /* 0x8000000704097221 */ /* 0x000fe20000000000 */
[CC--:B------:R-:W-:Y:S01]  /*2bf0*/  FMUL R5, R7.reuse, R7.reuse ;  /* 0x0000000707057220 */ /* 0x0c0fe20000400000 */
[----:B------:R-:W-:Y:S02]  /*2c00*/  FFMA R11, R7, 1.4426950216293334961, R0 ;  /* 0x3fb8aa3b070b7823 */ /* 0x000fe40000000000 */
[----:B------:R-:W-:Y:S01]  /*2c10*/  FADD R9, R9, R9 ;  /* 0x0000000909097221 */ /* 0x000fe20000000000 */
[C---:B------:R-:W-:Y:S01]  /*2c20*/  FFMA R10, R5.reuse, R8, 0.0032181653659790754318 ;  /* 0x3b52e7db050a7423 */ /* 0x040fe20000000008 */
        /* <DEDUP_REMOVED lines=13> */
[----:B------:R-:W-:Y:S01]  /*2d00*/  FMUL R0, R7, 2 ;  /* 0x4000000007007820 */ /* 0x000fe20000400000 */
[----:B------:R-:W-:-:S03]  /*2d10*/  FADD R11, -R11, R7 ;  /* 0x000000070b0b7221 */ /* 0x000fc60000000100 */
[----:B------:R-:W2:Y:S01]  /*2d20*/  FRND R9, R0 ;  /* 0x0000000000097307 */ /* 0x000ea20000201000 */
[----:B------:R-:W-:Y:S01]  /*2d30*/  FADD R6, R6, -R11 ;  /* 0x8000000b06067221 */ /* 0x000fe20000000000 */
[----:B------:R-:W-:Y:S01]  /*2d40*/  FFMA R5, R7, 2, -R0 ;  /* 0x4000000007057823 */ /* 0x000fe20000000800 */
[C---:B------:R-:W-:Y:S02]  /*2d50*/  FSETP.GT.AND P2, PT, |R0|.reuse, 152, PT ;  /* 0x431800000000780b */ /* 0x040fe40003f44200 */
[----:B------:R-:W-:Y:S01]  /*2d60*/  FSETP.GEU.AND P3, PT, R0, RZ, PT ;  /* 0x000000ff0000720b */ /* 0x000fe20003f6e000 */
[----:B------:R-:W-:Y:S01]  /*2d70*/  FFMA R4, R6, 2, R5 ;  /* 0x4000000006047823 */ /* 0x000fe20000000005 */
[----:B------:R-:W-:Y:S01]  /*2d80*/  IMAD.MOV.U32 R5, RZ, RZ, 0x391fcb8e ;  /* 0x391fcb8eff057424 */ /* 0x000fe200078e00ff */
[----:B------:R-:W3:Y:S01]  /*2d90*/  F2I.NTZ R10, R0 ;  /* 0x00000000000a7305 */ /* 0x000ee20000203100 */
[----:B--2---:R-:W-:Y:S01]  /*2da0*/  FADD R11, R0, -R9 ;  /* 0x80000009000b7221 */ /* 0x004fe20000000000 */
[----:B------:R-:W-:-:S03]  /*2db0*/  FSETP.GT.AND P0, PT, R9, RZ, PT ;  /* 0x000000ff0900720b */ /* 0x000fc60003f04000 */
[----:B------:R-:W-:Y:S01]  /*2dc0*/  FADD R4, R4, R11 ;  /* 0x0000000b04047221 */ /* 0x000fe20000000000 */
[----:B------:R-:W-:Y:S02]  /*2dd0*/  SEL R9, RZ, 0x83000000, P0 ;  /* 0x83000000ff097807 */ /* 0x000fe40000000000 */
[----:B------:R-:W-:Y:S01]  /*2de0*/  FSETP.NEU.AND P0, PT, |R3|, +INF , PT ;  /* 0x7f8000000300780b */ /* 0x000fe20003f0d200 */
[C---:B------:R-:W-:Y:S02]  /*2df0*/  FFMA R11, R4.reuse, R5, 0.0013391353422775864601 ;  /* 0x3aaf85ed040b7423 */ /* 0x040fe40000000005 */
[----:B------:R-:W-:Y:S01]  /*2e00*/  VIADD R12, R9, 0x7f000000 ;  /* 0x7f000000090c7836 */ /* 0x000fe20000000000 */
[----:B------:R-:W-:Y:S01]  /*2e10*/  FSETP.EQ.OR P6, PT, R3, RZ, !P0 ;  /* 0x000000ff0300720b */ /* 0x000fe200047c2400 */
[----:B------:R-:W-:Y:S01]  /*2e20*/  FFMA R11, R4, R11, 0.0096188392490148544312 ;  /* 0x3c1d9856040b7423 */ /* 0x000fe2000000000b */
[----:B---3--:R-:W-:Y:S02]  /*2e30*/  IMAD R10, R10, 0x800000, -R9 ;  /* 0x008000000a0a7824 */ /* 0x008fe400078e0a09 */
[----:B-1----:R-:W-:Y:S01]  /*2e40*/  FMUL R9, |R28|, 16777216 ;  /* 0x4b8000001c097820 */ /* 0x002fe20000400200 */
[----:B------:R-:W-:-:S04]  /*2e50*/  FFMA R11, R4, R11, 0.055503588169813156128 ;  /* 0x3d6357bb040b7423 */ /* 0x000fc8000000000b */
[----:B------:R-:W-:-:S04]  /*2e60*/  FFMA R11, R4, R11, 0.24022644758224487305 ;  /* 0x3e75fdec040b7423 */ /* 0x000fc8000000000b */
[----:B------:R-:W-:-:S04]  /*2e70*/  FFMA R11, R4, R11, 0.69314718246459960938 ;  /* 0x3f317218040b7423 */ /* 0x000fc8000000000b */
[----:B------:R-:W-:Y:S01]  /*2e80*/  FFMA R11, R4, R11, 1 ;  /* 0x3f800000040b7423 */ /* 0x000fe2000000000b */
[----:B------:R-:W-:-:S03]  /*2e90*/  FADD R4, R3, R3 ;  /* 0x0000000303047221 */ /* 0x000fc60000000000 */
[----:B------:R-:W-:-:S04]  /*2ea0*/  FMUL R11, R11, R12 ;  /* 0x0000000c0b0b7220 */ /* 0x000fc80000400000 */
[----:B------:R-:W-:Y:S01]  /*2eb0*/  FMUL R10, R11, R10 ;  /* 0x0000000a0b0a7220 */ /* 0x000fe20000400000 */
[----:B------:R-:W-:Y:S02]  /*2ec0*/  @P2 FSEL R10, RZ, +INF , !P3 ;  /* 0x7f800000ff0a2808 */ /* 0x000fe40005800000 */
[----:B------:R-:W-:Y:S01]  /*2ed0*/  @P6 LOP3.LUT R10, R4, 0x7fffffff, RZ, 0xc0, !PT ;  /* 0x7fffffff040a6812 */ /* 0x000fe200078ec0ff */
[C---:B------:R-:W-:Y:S01]  /*2ee0*/  @P1 FADD R10, R3.reuse, 2 ;  /* 0x40000000030a1421 */ /* 0x040fe20000000000 */
[----:B------:R-:W-:Y:S02]  /*2ef0*/  FSETP.NEU.AND P2, PT, R3, 1, PT ;  /* 0x3f8000000300780b */ /* 0x000fe40003f4d000 */
[----:B------:R-:W-:Y:S02]  /*2f00*/  FSETP.GEU.AND P3, PT, |R28|, 1.175494350822287508e-38, PT ;  /* 0x008000001c00780b */ /* 0x000fe40003f6e200 */
[----:B------:R-:W-:Y:S02]  /*2f10*/  FSEL R13, R10, 1, P2 ;  /* 0x3f8000000a0d7808 */ /* 0x000fe40001000000 */
[----:B------:R-:W-:-:S02]  /*2f20*/  FSEL R9, R9, |R28|, !P3 ;  /* 0x4000001c09097208 */ /* 0x000fc40005800000 */
[----:B------:R-:W1:Y:S03]  /*2f30*/  F2F.F64.F32 R10, R13 ;  /* 0x0000000d000a7310 */ /* 0x000e660000201800 */
[----:B------:R-:W-:-:S05]  /*2f40*/  VIADD R0, R9, 0xc0cafb0d ;  /* 0xc0cafb0d09007836 */ /* 0x000fca0000000000 */
[----:B------:R-:W-:-:S05]  /*2f50*/  LOP3.LUT R12, R0, 0xff800000, RZ, 0xc0, !PT ;  /* 0xff800000000c7812 */ /* 0x000fca00078ec0ff */
[----:B------:R-:W-:Y:S01]  /*2f60*/  IMAD.IADD R9, R9, 0x1, -R12 ;  /* 0x0000000109097824 */ /* 0x000fe200078e0a0c */
[----:B------:R-:W-:Y:S01]  /*2f70*/  I2FP.F32.S32 R12, R12 ;  /* 0x0000000c000c7245 */ /* 0x000fe20000201400 */
[----:B-1----:R-:W-:Y:S02]  /*2f80*/  DADD R10, R26, -R10 ;  /* 0x000000001a0a7229 */ /* 0x002fe4000000080a */
[C---:B------:R-:W-:Y:S01]  /*2f90*/  FADD R14, R9.reuse, 1 ;  /* 0x3f800000090e7421 */ /* 0x040fe20000000000 */
[----:B------:R-:W-:Y:S01]  /*2fa0*/  FADD R13, R9, -1 ;  /* 0xbf800000090d7421 */ /* 0x000fe20000000000 */
[----:B------:R-:W-:Y:S02]  /*2fb0*/  FSEL R9, RZ, -24, P3 ;  /* 0xc1c00000ff097808 */ /* 0x000fe40001800000 */
[----:B------:R-:W1:Y:S03]  /*2fc0*/  F2F.F32.F64 R0, R10 ;  /* 0x0000000a00007310 */ /* 0x000e660000301000 */
[----:B------:R-:W-:-:S05]  /*2fd0*/  FFMA R12, R12, 1.1920928955078125e-07, R9 ;  /* 0x340000000c0c7823 */ /* 0x000fca0000000009 */
[----:B------:R-:W2:Y:S01]  /*2fe0*/  MUFU.RCP R14, R14 ;  /* 0x0000000e000e7308 */ /* 0x000ea20000001000 */
[C---:B-1----:R-:W-:Y:S01]  /*2ff0*/  FMUL R15, |R0|.reuse, 16777216 ;  /* 0x4b800000000f7820 */ /* 0x042fe20000400200 */
[----:B------:R-:W-:-:S04]  /*3000*/  FSETP.GEU.AND P4, PT, |R0|, 1.175494350822287508e-38, PT ;  /* 0x008000000000780b */ /* 0x000fc80003f8e200 */
[----:B------:R-:W-:Y:S01]  /*3010*/  FSEL R20, R15, |R0|, !P4 ;  /* 0x400000000f147208 */ /* 0x000fe20006000000 */
[----:B------:R-:W-:-:S04]  /*3020*/  FADD R15, R13, R13 ;  /* 0x0000000d0d0f7221 */ /* 0x000fc80000000000 */
[----:B------:R-:W-:Y:S02]  /*3030*/  VIADD R21, R20, 0xc0cafb0d ;  /* 0xc0cafb0d14157836 */ /* 0x000fe40000000000 */
[----:B--2---:R-:W-:-:S03]  /*3040*/  FMUL R15, R14, R15 ;  /* 0x0000000f0e0f7220 */ /* 0x004fc60000400000 */
[----:B------:R-:W-:Y:S01]  /*3050*/  LOP3.LUT R21, R21, 0xff800000, RZ, 0xc0, !PT ;  /* 0xff80000015157812 */ /* 0x000fe200078ec0ff */
[----:B------:R-:W-:Y:S01]  /*3060*/  FADD R9, R13, -R15 ;  /* 0x8000000f0d097221 */ /* 0x000fe20000000000 */
[----:B------:R-:W-:-:S03]  /*3070*/  FMUL R11, R15, R15 ;  /* 0x0000000f0f0b7220 */ /* 0x000fc60000400000 */
[----:B------:R-:W-:Y:S02]  /*3080*/  IMAD.IADD R23, R20, 0x1, -R21 ;  /* 0x0000000114177824 */ /* 0x000fe400078e0a15 */
[----:B------:R-:W-:Y:S01]  /*3090*/  FADD R10, R9, R9 ;  /* 0x00000009090a7221 */ /* 0x000fe20000000000 */
[----:B------:R-:W-:Y:S01]  /*30a0*/  FFMA R9, R15, 1.4426950216293334961, R12 ;  /* 0x3fb8aa3b0f097823 */ /* 0x000fe2000000000c */
[----:B------:R-:W-:Y:S01]  /*30b0*/  FFMA R20, R11, R8, 0.0032181653659790754318 ;  /* 0x3b52e7db0b147423 */ /* 0x000fe20000000008 */
[----:B------:R-:W-:Y:S01]  /*30c0*/  FADD R29, R23, 1 ;  /* 0x3f800000171d7421 */ /* 0x000fe20000000000 */
[----:B------:R-:W-:Y:S01]  /*30d0*/  FFMA R13, R13, -R15, R10 ;  /* 0x8000000f0d0d7223 */ /* 0x000fe2000000000a */
[----:B------:R-:W-:Y:S01]  /*30e0*/  FADD R12, R12, -R9 ;  /* 0x800000090c0c7221 */ /* 0x000fe20000000000 */
[----:B------:R-:W-:Y:S01]  /*30f0*/  FFMA R20, R11, R20, 0.018033718690276145935 ;  /* 0x3c93bb730b147423 */ /* 0x000fe20000000014 */
[----:B------:R-:W-:Y:S01]  /*3100*/  FADD R30, R23, -1 ;  /* 0xbf800000171e7421 */ /* 0x000fe20000000000 */
[----:B------:R-:W-:Y:S01]  /*3110*/  FMUL R13, R14, R13 ;  /* 0x0000000d0e0d7220 */ /* 0x000fe20000400000 */
[----:B------:R-:W1:Y:S01]  /*3120*/  MUFU.RCP R29, R29 ;  /* 0x0000001d001d7308 */ /* 0x000e620000001000 */
[----:B------:R-:W-:Y:S01]  /*3130*/  FFMA R12, R15, 1.4426950216293334961, R12 ;  /* 0x3fb8aa3b0f0c7823 */ /* 0x000fe2000000000c */
[----:B------:R-:W-:Y:S01]  /*3140*/  FFMA R20, R11, R20, 0.12022458761930465698 ;  /* 0x3df6384f0b147423 */ /* 0x000fe20000000014 */
[----:B------:R-:W-:Y:S01]  /*3150*/  FADD R14, R30, R30 ;  /* 0x0000001e1e0e7221 */ /* 0x000fe20000000000 */
[----:B------:R-:W-:Y:S01]  /*3160*/  I2FP.F32.S32 R21, R21 ;  /* 0x0000001500157245 */ /* 0x000fe20000201400 */
[----:B------:R-:W-:Y:S01]  /*3170*/  FFMA R12, R13, 1.4426950216293334961, R12 ;  /* 0x3fb8aa3b0d0c7823 */ /* 0x000fe2000000000c */
[----:B------:R-:W-:-:S03]  /*3180*/  FMUL R20, R11, R20 ;  /* 0x000000140b147220 */ /* 0x000fc60000400000 */
[----:B------:R-:W-:Y:S01]  /*3190*/  FFMA R12, R15, 1.9251366722983220825e-08, R12 ;  /* 0x32a55e340f0c7823 */ /* 0x000fe2000000000c */
[----:B------:R-:W-:-:S04]  /*31a0*/  FMUL R10, R20, 3 ;  /* 0x40400000140a7820 */ /* 0x000fc80000400000 */
[----:B------:R-:W-:Y:S01]  /*31b0*/  FFMA R10, R13, R10, R12 ;  /* 0x0000000a0d0a7223 */ /* 0x000fe2000000000c */
[----:B------:R-:W-:Y:S01]  /*31c0*/  FSEL R12, RZ, -24, P4 ;  /* 0xc1c00000ff0c7808 */ /* 0x000fe20002000000 */
[----:B-1----:R-:W-:Y:S02]  /*31d0*/  FMUL R11, R29, R14 ;  /* 0x0000000e1d0b7220 */ /* 0x002fe40000400000 */
[----:B------:R-:W-:Y:S02]  /*31e0*/  FFMA R20, R15, R20, R10 ;  /* 0x000000140f147223 */ /* 0x000fe4000000000a */
[----:B------:R-:W-:Y:S01]  /*31f0*/  FFMA R12, R21, 1.1920928955078125e-07, R12 ;  /* 0x34000000150c7823 */ /* 0x000fe2000000000c */
[----:B------:R-:W-:Y:S01]  /*3200*/  FADD R13, R30, -R11 ;  /* 0x8000000b1e0d7221 */ /* 0x000fe20000000000 */
[-C--:B------:R-:W-:Y:S01]  /*3210*/  FMUL R15, R11, R11.reuse ;  /* 0x0000000b0b0f7220 */ /* 0x080fe20000400000 */
[----:B------:R-:W-:Y:S01]  /*3220*/  FADD R14, R9, R20 ;  /* 0x00000014090e7221 */ /* 0x000fe20000000000 */
[----:B------:R-:W-:Y:S01]  /*3230*/  FFMA R10, R11, 1.4426950216293334961, R12 ;  /* 0x3fb8aa3b0b0a7823 */ /* 0x000fe2000000000c */
[----:B------:R-:W-:Y:S01]  /*3240*/  FADD R13, R13, R13 ;  /* 0x0000000d0d0d7221 */ /* 0x000fe20000000000 */
[----:B------:R-:W-:Y:S01]  /*3250*/  FFMA R8, R15, R8, 0.0032181653659790754318 ;  /* 0x3b52e7db0f087423 */ /* 0x000fe20000000008 */
[----:B------:R-:W-:Y:S01]  /*3260*/  FADD R9, -R9, R14 ;  /* 0x0000000e09097221 */ /* 0x000fe20000000100 */
[----:B------:R-:W-:Y:S01]  /*3270*/  FADD R32, R12, -R10 ;  /* 0x8000000a0c207221 */ /* 0x000fe20000000000 */
[----:B------:R-:W-:Y:S01]  /*3280*/  FFMA R30, R30, -R11, R13 ;  /* 0x8000000b1e1e7223 */ /* 0x000fe2000000000d */
[----:B------:R-:W-:Y:S01]  /*3290*/  FFMA R8, R15, R8, 0.018033718690276145935 ;  /* 0x3c93bb730f087423 */ /* 0x000fe20000000008 */
[----:B------:R-:W-:Y:S01]  /*32a0*/  FMUL R13, R14, 1 ;  /* 0x3f8000000e0d7820 */ /* 0x000fe20000400000 */
[----:B------:R-:W-:Y:S01]  /*32b0*/  FFMA R21, R11, 1.4426950216293334961, R32 ;  /* 0x3fb8aa3b0b157823 */ /* 0x000fe20000000020 */
[----:B------:R-:W-:Y:S01]  /*32c0*/  FMUL R30, R29, R30 ;  /* 0x0000001e1d1e7220 */ /* 0x000fe20000400000 */
[C---:B------:R-:W-:Y:S01]  /*32d0*/  FFMA R8, R15.reuse, R8, 0.12022458761930465698 ;  /* 0x3df6384f0f087423 */ /* 0x040fe20000000008 */
[----:B------:R-:W1:Y:S01]  /*32e0*/  FRND R12, R13 ;  /* 0x0000000d000c7307 */ /* 0x000e620000201000 */
[----:B------:R-:W-:Y:S01]  /*32f0*/  FADD R20, R20, -R9 ;  /* 0x8000000914147221 */ /* 0x000fe20000000000 */
[----:B------:R-:W-:Y:S01]  /*3300*/  FFMA R34, R30, 1.4426950216293334961, R21 ;  /* 0x3fb8aa3b1e227823 */ /* 0x000fe20000000015 */
[----:B------:R-:W-:Y:S01]  /*3310*/  FMUL R32, R15, R8 ;  /* 0x000000080f207220 */ /* 0x000fe20000400000 */
[----:B------:R-:W-:Y:S01]  /*3320*/  FADD R15, R14, -R13 ;  /* 0x8000000d0e0f7221 */ /* 0x000fe20000000000 */
[----:B------:R-:W-:Y:S01]  /*3330*/  FMUL R8, R7, 1 ;  /* 0x3f80000007087820 */ /* 0x000fe20000400000 */
[----:B------:R-:W-:Y:S01]  /*3340*/  FFMA R21, R11, 1.9251366722983220825e-08, R34 ;  /* 0x32a55e340b157823 */ /* 0x000fe20000000022 */
[----:B------:R-:W-:Y:S01]  /*3350*/  FMUL R23, R32, 3 ;  /* 0x4040000020177820 */ /* 0x000fe20000400000 */
[----:B------:R-:W-:Y:S01]  /*3360*/  FADD R15, R20, R15 ;  /* 0x0000000f140f7221 */ /* 0x000fe20000000000 */
[----:B------:R-:W2:Y:S01]  /*3370*/  FRND R9, R8 ;  /* 0x0000000800097307 */ /* 0x000ea20000201000 */
[----:B------:R-:W-:Y:S01]  /*3380*/  FSETP.GT.AND P4, PT, |R13|, 152, PT ;  /* 0x431800000d00780b */ /* 0x000fe20003f84200 */
[----:B------:R-:W-:Y:S01]  /*3390*/  FFMA R30, R30, R23, R21 ;  /* 0x000000171e1e7223 */ /* 0x000fe20000000015 */
[----:B------:R-:W-:Y:S01]  /*33a0*/  FADD R21, R7, -R8 ;  /* 0x8000000807157221 */ /* 0x000fe20000000000 */
[----:B------:R-:W-:-:S02]  /*33b0*/  FSETP.GEU.AND P5, PT, R13, RZ, PT ;  /* 0x000000ff0d00720b */ /* 0x000fc40003fae000 */
[----:B------:R-:W-:Y:S01]  /*33c0*/  FFMA R23, R11, R32, R30 ;  /* 0x000000200b177223 */ /* 0x000fe2000000001e */
[----:B-1----:R-:W-:Y:S01]  /*33d0*/  FADD R14, R13, -R12 ;  /* 0x8000000c0d0e7221 */ /* 0x002fe20000000000 */
[----:B------:R-:W-:Y:S01]  /*33e0*/  FADD R21, R6, R21 ;  /* 0x0000001506157221 */ /* 0x000fe20000000000 */
[----:B------:R-:W-:Y:S01]  /*33f0*/  FSETP.GT.AND P3, PT, R12, RZ, PT ;  /* 0x000000ff0c00720b */ /* 0x000fe20003f64000 */
[----:B------:R-:W-:Y:S01]  /*3400*/  FADD R29, R10, R23 ;  /* 0x000000170a1d7221 */ /* 0x000fe20000000000 */
[----:B------:R-:W-:Y:S02]  /*3410*/  FADD R14, R15, R14 ;  /* 0x0000000e0f0e7221 */ /* 0x000fe40000000000 */
[----:B------:R1:W3:Y:S01]  /*3420*/  F2I.NTZ R15, R13 ;  /* 0x0000000d000f7305 */ /* 0x0002e20000203100 */
[C---:B------:R-:W-:Y:S01]  /*3430*/  FMUL R7, R29.reuse, 1 ;  /* 0x3f8000001d077820 */ /* 0x040fe20000400000 */
[----:B------:R-:W-:Y:S01]  /*3440*/  FFMA R11, R14, R5, 0.0013391353422775864601 ;  /* 0x3aaf85ed0e0b7423 */ /* 0x000fe20000000005 */
[----:B--2---:R-:W-:Y:S01]  /*3450*/  FADD R20, R8, -R9 ;  /* 0x8000000908147221 */ /* 0x004fe20000000000 */
[----:B------:R-:W-:Y:S01]  /*3460*/  FADD R10, -R10, R29 ;  /* 0x0000001d0a0a7221 */ /* 0x000fe20000000100 */
[----:B------:R-:W-:Y:S01]  /*3470*/  FADD R12, R29, -R7 ;  /* 0x800000071d0c7221 */ /* 0x000fe20000000000 */
[C---:B------:R-:W-:Y:S01]  /*3480*/  FFMA R11, R14.reuse, R11, 0.0096188392490148544312 ;  /* 0x3c1d98560e0b7423 */ /* 0x040fe2000000000b */
[----:B------:R-:W-:Y:S01]  /*3490*/  FADD R20, R21, R20 ;  /* 0x0000001415147221 */ /* 0x000fe20000000000 */
[----:B------:R-:W2:Y:S01]  /*34a0*/  FRND R6, R7 ;  /* 0x0000000700067307 */ /* 0x000ea20000201000 */
[----:B------:R-:W-:Y:S01]  /*34b0*/  FADD R23, R23, -R10 ;  /* 0x8000000a17177221 */ /* 0x000fe20000000000 */
[----:B------:R-:W-:Y:S01]  /*34c0*/  FFMA R11, R14, R11, 0.055503588169813156128 ;  /* 0x3d6357bb0e0b7423 */ /* 0x000fe2000000000b */
[----:B------:R-:W-:Y:S01]  /*34d0*/  SEL R10, RZ, 0x83000000, P3 ;  /* 0x83000000ff0a7807 */ /* 0x000fe20001800000 */
[----:B-1----:R-:W-:Y:S01]  /*34e0*/  FFMA R13, R20, R5, 0.0013391353422775864601 ;  /* 0x3aaf85ed140d7423 */ /* 0x002fe20000000005 */
[----:B------:R-:W-:Y:S01]  /*34f0*/  FADD R23, R23, R12 ;  /* 0x0000000c17177221 */ /* 0x000fe20000000000 */
[----:B------:R-:W-:Y:S01]  /*3500*/  FFMA R11, R14, R11, 0.24022644758224487305 ;  /* 0x3e75fdec0e0b7423 */ /* 0x000fe2000000000b */
[----:B------:R-:W-:Y:S01]  /*3510*/  IADD3 R12, PT, PT, R10, 0x7f000000, RZ ;  /* 0x7f0000000a0c7810 */ /* 0x000fe20007ffe0ff */
[----:B------:R-:W-:Y:S01]  /*3520*/  FFMA R13, R20, R13, 0.0096188392490148544312 ;  /* 0x3c1d9856140d7423 */ /* 0x000fe2000000000d */
[----:B---3--:R-:W-:-:S02]  /*3530*/  IMAD R10, R15, 0x800000, -R10 ;  /* 0x008000000f0a7824 */ /* 0x008fc400078e0a0a */
[----:B------:R-:W-:Y:S01]  /*3540*/  FFMA R11, R14, R11, 0.69314718246459960938 ;  /* 0x3f3172180e0b7423 */ /* 0x000fe2000000000b */
[----:B------:R-:W-:Y:S01]  /*3550*/  FSETP.GT.AND P3, PT, R9, RZ, PT ;  /* 0x000000ff0900720b */ /* 0x000fe20003f64000 */
[----:B------:R-:W-:Y:S01]  /*3560*/  FFMA R13, R20, R13, 0.055503588169813156128 ;  /* 0x3d6357bb140d7423 */ /* 0x000fe2000000000d */
[----:B------:R-:W-:Y:S01]  /*3570*/  FADD R21, R3, 1 ;  /* 0x3f80000003157421 */ /* 0x000fe20000000000 */
[----:B------:R-:W-:Y:S01]  /*3580*/  FFMA R11, R14, R11, 1 ;  /* 0x3f8000000e0b7423 */ /* 0x000fe2000000000b */
[----:B--2---:R-:W-:Y:S01]  /*3590*/  FADD R30, R7, -R6 ;  /* 0x80000006071e7221 */ /* 0x004fe20000000000 */
[C---:B------:R-:W-:Y:S01]  /*35a0*/  FFMA R13, R20.reuse, R13, 0.24022644758224487305 ;  /* 0x3e75fdec140d7423 */ /* 0x040fe2000000000d */
[----:B------:R-:W-:Y:S02]  /*35b0*/  IMAD.MOV.U32 R15, RZ, RZ, 0x3f800000 ;  /* 0x3f800000ff0f7424 */ /* 0x000fe400078e00ff */
[----:B------:R-:W-:Y:S01]  /*35c0*/  FMUL R11, R11, R12 ;  /* 0x0000000c0b0b7220 */ /* 0x000fe20000400000 */
[----:B------:R-:W-:Y:S01]  /*35d0*/  FADD R30, R23, R30 ;  /* 0x0000001e171e7221 */ /* 0x000fe20000000000 */
[----:B------:R-:W1:Y:S01]  /*35e0*/  F2I.NTZ R12, R8 ;  /* 0x00000008000c7305 */ /* 0x000e620000203100 */
[----:B------:R-:W-:Y:S01]  /*35f0*/  FFMA R13, R20, R13, 0.69314718246459960938 ;  /* 0x3f317218140d7423 */ /* 0x000fe2000000000d */
[----:B------:R-:W-:Y:S01]  /*3600*/  FMUL R10, R11, R10 ;  /* 0x0000000a0b0a7220 */ /* 0x000fe20000400000 */
[----:B------:R-:W-:Y:S01]  /*3610*/  FFMA R5, R30, R5, 0.0013391353422775864601 ;  /* 0x3aaf85ed1e057423 */ /* 0x000fe20000000005 */
[----:B------:R-:W-:Y:S01]  /*3620*/  @P4 FSEL R10, RZ, +INF , !P5 ;  /* 0x7f800000ff0a4808 */ /* 0x000fe20006800000 */
[----:B------:R-:W-:Y:S01]  /*3630*/  FFMA R13, R20, R13, 1 ;  /* 0x3f800000140d7423 */ /* 0x000fe2000000000d */
[----:B------:R-:W-:Y:S01]  /*3640*/  FSETP.GT.AND P4, PT, R6, RZ, PT ;  /* 0x000000ff0600720b */ /* 0x000fe20003f84000 */
[----:B------:R-:W-:Y:S01]  /*3650*/  FFMA R9, R30, R5, 0.0096188392490148544312 ;  /* 0x3c1d98561e097423 */ /* 0x000fe20000000005 */
[----:B------:R-:W2:Y:S01]  /*3660*/  F2I.NTZ R11, R7 ;  /* 0x00000007000b7305 */ /* 0x000ea20000203100 */
[----:B------:R-:W-:-:S02]  /*3670*/  SEL R5, RZ, 0x83000000, P3 ;  /* 0x83000000ff057807 */ /* 0x000fc40001800000 */
[----:B------:R-:W-:Y:S01]  /*3680*/  FSETP.GT.AND P3, PT, |R8|, 152, PT ;  /* 0x431800000800780b */ /* 0x000fe20003f64200 */
[----:B------:R-:W-:Y:S01]  /*3690*/  FFMA R9, R30, R9, 0.055503588169813156128 ;  /* 0x3d6357bb1e097423 */ /* 0x000fe20000000009 */
[----:B------:R-:W-:Y:S01]  /*36a0*/  SEL R6, RZ, 0x83000000, P4 ;  /* 0x83000000ff067807 */ /* 0x000fe20002000000 */
[----:B------:R-:W-:Y:S01]  /*36b0*/  VIADD R14, R5, 0x7f000000 ;  /* 0x7f000000050e7836 */ /* 0x000fe20000000000 */
[----:B------:R-:W-:Y:S01]  /*36c0*/  FSETP.GEU.AND P4, PT, R8, RZ, PT ;  /* 0x000000ff0800720b */ /* 0x000fe20003f8e000 */
[----:B------:R-:W-:Y:S01]  /*36d0*/  FFMA R9, R30, R9, 0.24022644758224487305 ;  /* 0x3e75fdec1e097423 */ /* 0x000fe20000000009 */
[----:B-1----:R-:W-:Y:S02]  /*36e0*/  IMAD R12, R12, 0x800000, -R5 ;  /* 0x008000000c0c7824 */ /* 0x002fe400078e0a05 */
[----:B------:R-:W-:Y:S01]  /*36f0*/  FMUL R13, R13, R14 ;  /* 0x0000000e0d0d7220 */ /* 0x000fe20000400000 */
[----:B------:R-:W-:Y:S01]  /*3700*/  FSETP.GEU.AND P5, PT, R28, RZ, PT ;  /* 0x000000ff1c00720b */ /* 0x000fe20003fae000 */
[----:B------:R-:W-:-:S02]  /*3710*/  FFMA R9, R30, R9, 0.69314718246459960938 ;  /* 0x3f3172181e097423 */ /* 0x000fc40000000009 */
[----:B------:R-:W-:Y:S01]  /*3720*/  FMUL R12, R13, R12 ;  /* 0x0000000c0d0c7220 */ /* 0x000fe20000400000 */
[----:B--2---:R-:W-:Y:S01]  /*3730*/  IMAD R11, R11, 0x800000, -R6 ;  /* 0x008000000b0b7824 */ /* 0x004fe200078e0a06 */
[----:B------:R-:W-:Y:S01]  /*3740*/  @P3 FSEL R12, RZ, +INF , !P4 ;  /* 0x7f800000ff0c3808 */ /* 0x000fe20006000000 */
[----:B------:R-:W-:Y:S01]  /*3750*/  FFMA R9, R30, R9, 1 ;  /* 0x3f8000001e097423 */ /* 0x000fe20000000009 */
[----:B------:R-:W-:Y:S01]  /*3760*/  VIADD R6, R6, 0x7f000000 ;  /* 0x7f00000006067836 */ /* 0x000fe20000000000 */
[----:B------:R-:W-:Y:S02]  /*3770*/  FSETP.GT.AND P4, PT, |R7|, 152, PT ;  /* 0x431800000700780b */ /* 0x000fe40003f84200 */
[----:B------:R-:W-:Y:S01]  /*3780*/  FSETP.GEU.AND P3, PT, R3, RZ, PT ;  /* 0x000000ff0300720b */ /* 0x000fe20003f6e000 */
[----:B------:R-:W-:Y:S01]  /*3790*/  FMUL R6, R9, R6 ;  /* 0x0000000609067220 */ /* 0x000fe20000400000 */
[----:B------:R-:W-:Y:S01]  /*37a0*/  FSEL R13, R10, -R10, P5 ;  /* 0x8000000a0a0d7208 */ /* 0x000fe20002800000 */
[----:B------:R-:W-:Y:S01]  /*37b0*/  FADD R10, R28, R28 ;  /* 0x0000001c1c0a7221 */ /* 0x000fe20000000000 */
[----:B------:R-:W-:Y:S01]  /*37c0*/  FSEL R23, R12, -R12, P3 ;  /* 0x8000000c0c177208 */ /* 0x000fe20001800000 */
[----:B------:R-:W-:Y:S01]  /*37d0*/  FMUL R5, R6, R11 ;  /* 0x0000000b06057220 */ /* 0x000fe20000400000 */
[C---:B------:R-:W-:Y:S01]  /*37e0*/  FSETP.NEU.AND P3, PT, |R28|.reuse, +INF , PT ;  /* 0x7f8000001c00780b */ /* 0x040fe20003f6d200 */
[----:B------:R-:W-:Y:S01]  /*37f0*/  FADD R11, R28, 1 ;  /* 0x3f8000001c0b7421 */ /* 0x000fe20000000000 */
[----:B------:R-:W-:-:S02]  /*3800*/  FSETP.GEU.AND P5, PT, R7, RZ, PT ;  /* 0x000000ff0700720b */ /* 0x000fc40003fae000 */
[----:B------:R-:W-:Y:S02]  /*3810*/  FSEL R6, R4, R23, P6 ;  /* 0x0000001704067208 */ /* 0x000fe40003000000 */
[----:B------:R-:W-:Y:S02]  /*3820*/  FSETP.NEU.AND P6, PT, R28, RZ, PT ;  /* 0x000000ff1c00720b */ /* 0x000fe40003fcd000 */
[----:B------:R-:W-:Y:S02]  /*3830*/  FSEL R7, R10, R13, !P3 ;  /* 0x0000000d0a077208 */ /* 0x000fe40005800000 */
[----:B------:R-:W-:Y:S02]  /*3840*/  @P4 FSEL R5, RZ, +INF , !P5 ;  /* 0x7f800000ff054808 */ /* 0x000fe40006800000 */
[----:B------:R-:W-:Y:S02]  /*3850*/  FSEL R8, R21, R6, P1 ;  /* 0x0000000615087208 */ /* 0x000fe40000800000 */
[----:B------:R-:W-:-:S02]  /*3860*/  FSETP.NAN.AND P4, PT, |R28|, |R28|, PT ;  /* 0x4000001c1c00720b */ /* 0x000fc40003f88200 */
[----:B------:R-:W-:Y:S02]  /*3870*/  FSEL R6, R10, R7, !P6 ;  /* 0x000000070a067208 */ /* 0x000fe40007000000 */
[----:B------:R-:W-:Y:S02]  /*3880*/  FSETP.NEU.AND P5, PT, R28, 1, PT ;  /* 0x3f8000001c00780b */ /* 0x000fe40003fad000 */
[----:B------:R-:W-:Y:S02]  /*3890*/  FSEL R6, R11, R6, P4 ;  /* 0x000000060b067208 */ /* 0x000fe40002000000 */
[----:B------:R-:W-:Y:S02]  /*38a0*/  FSEL R14, R8, 1, P2 ;  /* 0x3f800000080e7808 */ /* 0x000fe40001000000 */
[----:B------:R-:W-:Y:S02]  /*38b0*/  FSEL R12, R6, 1, P5 ;  /* 0x3f800000060c7808 */ /* 0x000fe40002800000 */
[----:B------:R-:W1:Y:S01]  /*38c0*/  F2F.F64.F32 R8, R14 ;  /* 0x0000000e00087310 */ /* 0x000e620000201800 */
[----:B------:R-:W-:-:S02]  /*38d0*/  P2R R20, PR, RZ, 0x40 ;  /* 0x00000040ff147803 */ /* 0x000fc40000000000 */
[----:B------:R-:W-:-:S05]  /*38e0*/  FSETP.NEU.AND P6, PT, R0, 1, PT ;  /* 0x3f8000000000780b */ /* 0x000fca0003fcd000 */
[----:B------:R2:W3:Y:S01]  /*38f0*/  F2F.F64.F32 R6, R12 ;  /* 0x0000000c00067310 */ /* 0x0004e20000201800 */
[----:B-1----:R-:W-:Y:S01]  /*3900*/  DADD R8, R8, R8 ;  /* 0x0000000008087229 */ /* 0x002fe20000000008 */
[----:B--2---:R-:W-:Y:S01]  /*3910*/  P2R R12, PR, RZ, 0x40 ;  /* 0x00000040ff0c7803 */ /* 0x004fe20000000000 */
[----:B---3--:R-:W-:-:S05]  /*3920*/  DADD R6, R6, R6 ;  /* 0x0000000006067229 */ /* 0x008fca0000000006 */
[----:B------:R-:W-:Y:S06]  /*3930*/  @!P6 BRA `(.L_x_1598) ;  /* 0x000000000028e947 */ /* 0x000fec0003800000 */
        /* <DEDUP_REMOVED lines=10> */
.L_x_1598:
[----:B------:R-:W-:Y:S05]  /*39e0*/  BSYNC.RECONVERGENT B0 ;  /* 0x0000000000007941 */ /* 0x000fea0003800200 */
.L_x_1597:
[----:B------:R-:W-:Y:S01]  /*39f0*/  FSEL R10, R11, R10, P4 ;  /* 0x0000000a0b0a7208 */ /* 0x000fe20002000000 */
[----:B------:R-:W-:Y:S01]  /*3a00*/  DADD R8, RZ, -R8 ;  /* 0x00000000ff087229 */ /* 0x000fe20000000808 */
[----:B------:R-:W-:Y:S01]  /*3a10*/  FSEL R4, R21, R4, P1 ;  /* 0x0000000415047208 */ /* 0x000fe20000800000 */
[----:B------:R-:W-:Y:S01]  /*3a20*/  BSSY.RECONVERGENT B0, `(.L_x_1599) ;  /* 0x0000024000007945 */ /* 0x000fe20003800200 */
[----:B------:R-:W-:Y:S02]  /*3a30*/  FSEL R14, R10, 1, P5 ;  /* 0x3f8000000a0e7808 */ /* 0x000fe40002800000 */
[----:B------:R-:W1:Y:S01]  /*3a40*/  F2F.F64.F32 R10, R15 ;  /* 0x0000000f000a7310 */ /* 0x000e620000201800 */
[----:B------:R-:W-:Y:S02]  /*3a50*/  FSEL R4, R4, 1, P2 ;  /* 0x3f80000004047808 */ /* 0x000fe40001000000 */
[----:B------:R-:W-:Y:S02]  /*3a60*/  FSEL R13, R14, R13, !P3 ;  /* 0x0000000d0e0d7208 */ /* 0x000fe40005800000 */
[----:B------:R-:W-:-:S02]  /*3a70*/  ISETP.NE.AND P3, PT, R20, RZ, PT ;  /* 0x000000ff1400720c */ /* 0x000fc40003f65270 */
[----:B------:R-:W-:Y:S02]  /*3a80*/  ISETP.NE.AND P6, PT, R12, RZ, PT ;  /* 0x000000ff0c00720c */ /* 0x000fe40003fc5270 */
[----:B------:R-:W-:Y:S02]  /*3a90*/  FSEL R13, R14, R13, !P3 ;  /* 0x0000000d0e0d7208 */ /* 0x000fe40005800000 */
[----:B------:R-:W-:Y:S02]  /*3aa0*/  FSETP.NEU.AND P3, PT, R3, RZ, PT ;  /* 0x000000ff0300720b */ /* 0x000fe40003f6d000 */
[----:B------:R-:W-:Y:S01]  /*3ab0*/  FSEL R3, R4, R23, !P0 ;  /* 0x0000001704037208 */ /* 0x000fe20004000000 */
[----:B-1----:R-:W-:Y:S01]  /*3ac0*/  DADD R10, R10, R10 ;  /* 0x000000000a0a7229 */ /* 0x002fe2000000000a */
[----:B------:R-:W-:Y:S02]  /*3ad0*/  @P5 FSEL R14, R14, R13, P4 ;  /* 0x0000000d0e0e5208 */ /* 0x000fe40002000000 */
[----:B------:R-:W-:-:S02]  /*3ae0*/  FSEL R3, R4, R3, !P3 ;  /* 0x0000000304037208 */ /* 0x000fc40005800000 */
[----:B------:R-:W1:Y:S02]  /*3af0*/  F2F.F64.F32 R12, R14 ;  /* 0x0000000e000c7310 */ /* 0x000e640000201800 */
[----:B------:R-:W-:Y:S01]  /*3b00*/  @P2 FSEL R4, R4, R3, P1 ;  /* 0x0000000304042208 */ /* 0x000fe20000800000 */
[----:B------:R-:W-:Y:S01]  /*3b10*/  DMUL R8, R10, R8 ;  /* 0x000000080a087228 */ /* 0x000fe20000000000 */
[----:B------:R-:W-:-:S04]  /*3b20*/  IMAD.MOV.U32 R3, RZ, RZ, 0x3f800000 ;  /* 0x3f800000ff037424 */ /* 0x000fc800078e00ff */
[----:B------:R-:W2:Y:S03]  /*3b30*/  F2F.F64.F32 R10, R4 ;  /* 0x00000004000a7310 */ /* 0x000ea60000201800 */
[----:B------:R-:W-:Y:S02]  /*3b40*/  DFMA R6, R8, 100, -R6 ;  /* 0x405900000806782b */ /* 0x000fe40000000806 */
[----:B-1----:R-:W-:-:S06]  /*3b50*/  DADD R12, R12, R12 ;  /* 0x000000000c0c7229 */ /* 0x002fcc000000000c */
[----:B------:R-:W-:Y:S02]  /*3b60*/  DADD R34, RZ, R6 ;  /* 0x00000000ff227229 */ /* 0x000fe40000000006 */
[----:B--2---:R-:W-:Y:S01]  /*3b70*/  DADD R6, R10, R10 ;  /* 0x000000000a067229 */ /* 0x004fe2000000000a */
[----:B------:R-:W-:Y:S10]  /*3b80*/  @!P6 BRA `(.L_x_1600) ;  /* 0x000000000034e947 */ /* 0x000ff40003800000 */
        /* <DEDUP_REMOVED lines=10> */
.L_x_1602:
[----:B------:R-:W-:Y:S01]  /*3c30*/  FADD R3, R0, R0 ;  /* 0x0000000000037221 */ /* 0x000fe20000000000 */
[----:B------:R-:W-:Y:S06]  /*3c40*/  BRA `(.L_x_1600) ;  /* 0x0000000000047947 */ /* 0x000fec0003800000 */
.L_x_1601:
[----:B------:R-:W-:-:S07]  /*3c50*/  FADD R3, R0, 1 ;  /* 0x3f80000000037421 */ /* 0x000fce0000000000 */
.L_x_1600:
[----:B------:R-:W-:Y:S05]  /*3c60*/  BSYNC.RECONVERGENT B0 ;  /* 0x0000000000007941 */ /* 0x000fea0003800200 */
.L_x_1599:
[----:B------:R-:W1:Y:S01]  /*3c70*/  F2F.F64.F32 R4, R3 ;  /* 0x0000000300047310 */ /* 0x000e620000201800 */
[----:B------:R-:W2:Y:S01]  /*3c80*/  LDCU UR4, c[0x0][0x3b4] ;  /* 0x00007680ff0477ac */ /* 0x000ea20008000800 */
[----:B------:R-:W-:Y:S02]  /*3c90*/  DFMA R6, -RZ, R6, 1 ;  /* 0x3ff00000ff06742b */ /* 0x000fe40000000106 */
[----:B------:R-:W-:Y:S02]  /*3ca0*/  DMUL R12, RZ, -R12 ;  /* 0x8000000cff0c7228 */ /* 0x000fe40000000000 */
[----:B-1----:R-:W-:Y:S01]  /*3cb0*/  DADD R4, R4, R4 ;  /* 0x0000000004047229 */ /* 0x002fe20000000004 */
[----:B--2---:R-:W-:-:S07]  /*3cc0*/  UISETP.GE.AND UP0, UPT, UR4, 0x1, UPT ;  /* 0x000000010400788c */ /* 0x004fce000bf06270 */
[----:B------:R-:W-:-:S08]  /*3cd0*/  DMUL R4, R4, R6 ;  /* 0x0000000604047228 */ /* 0x000fd00000000000 */
[----:B------:R-:W-:Y:S01]  /*3ce0*/  DFMA R4, R4, 100, R12 ;  /* 0x405900000404782b */ /* 0x000fe2000000000c */
[----:B------:R-:W-:Y:S10]  /*3cf0*/  BRA.U !UP0, `(.L_x_1603) ;  /* 0x0000002d081c7547 */ /* 0x000ff4000b800000 */
[----:B------:R-:W-:Y:S01]  /*3d00*/  DADD R32, RZ, R4 ;  /* 0x00000000ff207229 */ /* 0x000fe20000000004 */
        /* <DEDUP_REMOVED lines=8> */
.L_x_1620:
        /* <DEDUP_REMOVED lines=8> */
[----:B01----:R-:W-:-:S08]  /*3e10*/  DMUL R4, R8, R8 ;  /* 0x0000000808047228 */ /* 0x003fd00000000000 */
        /* <DEDUP_REMOVED lines=11> */
[----:B0-----:R-:W-:Y:S05]  /*3ed0*/  CALL.REL.NOINC `($__internal_29_$__cuda_sm20_dsqrt_rn_f64_mediumpath_v1) ;  /* 0x0000002c00847944 */ /* 0x001fea0003c00000 */
[----:B------:R-:W-:Y:S02]  /*3ee0*/  IMAD.MOV.U32 R4, RZ, RZ, R6 ;  /* 0x000000ffff047224 */ /* 0x000fe400078e0006 */
[----:B------:R-:W-:-:S07]  /*3ef0*/  IMAD.MOV.U32 R5, RZ, RZ, R7 ;  /* 0x000000ffff057224 */ /* 0x000fce00078e0007 */
.L_x_1605:
[----:B------:R-:W-:Y:S05]  /*3f00*/  BSYNC.RECONVERGENT B1 ;  /* 0x0000000000017941 */ /* 0x000fea0003800200 */
.L_x_1604:
[----:B------:R-:W-:Y:S01]  /*3f10*/  UMOV UR4, 0xe2308c3a ;  /* 0xe2308c3a00047882 */ /* 0x000fe20000000000 */
[----:B------:R-:W-:Y:S02]  /*3f20*/  UMOV UR5, 0x3e45798e ;  /* 0x3e45798e00057882 */ /* 0x000fe40000000000 */
[----:B------:R-:W-:-:S14]  /*3f30*/  DSETP.GEU.AND P0, PT, R4, UR4, PT ;  /* 0x0000000404007e2a */ /* 0x000fdc000bf0e000 */
[----:B------:R-:W-:Y:S05]  /*3f40*/  @!P0 BRA `(.L_x_1606) ;  /* 0x0000002800848947 */ /* 0x000fea0003800000 */
[C---:B------:R-:W-:Y:S01]  /*3f50*/  DFMA R12, R34.reuse, R14, RZ ;  /* 0x0000000e220c722b */ /* 0x040fe200000000ff */
[----:B------:R-:W-:Y:S01]  /*3f60*/  UMOV UR4, 0x33333333 ;  /* 0x3333333300047882 */ /* 0x000fe20000000000 */
[----:B------:R-:W-:Y:S01]  /*3f70*/  DFMA R6, R34, R30, RZ ;  /* 0x0000001e2206722b */ /* 0x000fe200000000ff */
[----:B------:R-:W-:Y:S01]  /*3f80*/  UMOV UR5, 0x3fd33333 ;  /* 0x3fd3333300057882 */ /* 0x000fe20000000000 */
[----:B------:R-:W-:Y:S04]  /*3f90*/  BSSY.RECONVERGENT B1, `(.L_x_1607) ;  /* 0x000011c000017945 */ /* 0x000fe80003800200 */
[C---:B------:R-:W-:Y:S02]  /*3fa0*/  DFMA R12, R32.reuse, R20, R12 ;  /* 0x00000014200c722b */ /* 0x040fe4000000000c */
[----:B------:R-:W-:-:S06]  /*3fb0*/  DFMA R6, R32, R28, R6 ;  /* 0x0000001c2006722b */ /* 0x000fcc0000000006 */
[----:B------:R-:W-:Y:S02]  /*3fc0*/  DADD R8, R24, -R12 ;  /* 0x0000000018087229 */ /* 0x000fe4000000080c */
[----:B------:R-:W-:-:S08]  /*3fd0*/  DADD R4, R26, -R6 ;  /* 0x000000001a047229 */ /* 0x000fd00000000806 */
[----:B------:R-:W-:Y:S02]  /*3fe0*/  DFMA R10, -R8, R8, R4 ;  /* 0x00000008080a722b */ /* 0x000fe40000000104 */
[----:B------:R-:W-:Y:S02]  /*3ff0*/  DFMA R4, R34, -R12, RZ ;  /* 0x8000000c2204722b */ /* 0x000fe400000000ff */
[----:B------:R-:W-:-:S04]  /*4000*/  DADD R8, -R8, 1 ;  /* 0x3ff0000008087429 */ /* 0x000fc80000000100 */
[----:B------:R-:W-:Y:S02]  /*4010*/  DMUL R36, R10, 100 ;  /* 0x405900000a247828 */ /* 0x000fe40000000000 */
[----:B------:R-:W-:-:S06]  /*4020*/  DFMA R4, R32, -R6, R4 ;  /* 0x800000062004722b */ /* 0x000fcc0000000004 */
[----:B------:R-:W-:Y:S02]  /*4030*/  DMUL R36, R10, R36 ;  /* 0x000000240a247228 */ /* 0x000fe40000000000 */
[----:B------:R-:W-:-:S06]  /*4040*/  DFMA R10, R4, UR4, R16 ;  /* 0x00000004040a7c2b */ /* 0x000fcc0008000010 */
[----:B------:R-:W-:-:S08]  /*4050*/  DFMA R36, R8, R8, R36 ;  /* 0x000000080824722b */ /* 0x000fd00000000024 */
[----:B------:R-:W-:Y:S01]  /*4060*/  DSETP.GTU.AND P0, PT, R36, R10, PT ;  /* 0x0000000a2400722a */ /* 0x000fe20003f0c000 */
[----:B------:R-:W-:Y:S02]  /*4070*/  IMAD.MOV.U32 R10, RZ, RZ, 0x0 ;  /* 0x00000000ff0a7424 */ /* 0x000fe400078e00ff */
[----:B------:R-:W-:-:S11]  /*4080*/  IMAD.MOV.U32 R11, RZ, RZ, 0x3ff00000 ;  /* 0x3ff00000ff0b7424 */ /* 0x000fd600078e00ff */
[----:B------:R-:W-:Y:S05]  /*4090*/  @!P0 BRA `(.L_x_1608) ;  /* 0x00000010002c8947 */ /* 0x000fea0003800000 */
[----:B------:R-:W-:Y:S01]  /*40a0*/  DFMA R8, R12, -0.5, R24 ;  /* 0xbfe000000c08782b */ /* 0x000fe20000000018 */
[----:B------:R-:W-:Y:S01]  /*40b0*/  UMOV UR4, 0x33333333 ;  /* 0x3333333300047882 */ /* 0x000fe20000000000 */
[----:B------:R-:W-:Y:S01]  /*40c0*/  DFMA R10, R6, -0.5, R26 ;  /* 0xbfe00000060a782b */ /* 0x000fe2000000001a */
[----:B------:R-:W-:-:S07]  /*40d0*/  UMOV UR5, 0x3fc33333 ;  /* 0x3fc3333300057882 */ /* 0x000fce0000000000 */
[C---:B------:R-:W-:Y:S02]  /*40e0*/  DFMA R10, -R8.reuse, R8, R10 ;  /* 0x00000008080a722b */ /* 0x040fe4000000010a */
[----:B------:R-:W-:-:S06]  /*40f0*/  DADD R8, -R8, 1 ;  /* 0x3ff0000008087429 */ /* 0x000fcc0000000100 */
[----:B------:R-:W-:-:S08]  /*4100*/  DMUL R36, R10, 100 ;  /* 0x405900000a247828 */ /* 0x000fd00000000000 */
[----:B------:R-:W-:Y:S02]  /*4110*/  DMUL R36, R10, R36 ;  /* 0x000000240a247228 */ /* 0x000fe40000000000 */
[----:B------:R-:W-:-:S06]  /*4120*/  DFMA R10, R4, UR4, R16 ;  /* 0x00000004040a7c2b */ /* 0x000fcc0008000010 */
[----:B------:R-:W-:-:S08]  /*4130*/  DFMA R36, R8, R8, R36 ;  /* 0x000000080824722b */ /* 0x000fd00000000024 */
[----:B------:R-:W-:Y:S01]  /*4140*/  DSETP.GTU.AND P0, PT, R36, R10, PT ;  /* 0x0000000a2400722a */ /* 0x000fe20003f0c000 */
[----:B------:R-:W-:Y:S02]  /*4150*/  IMAD.MOV.U32 R10, RZ, RZ, 0x0 ;  /* 0x00000000ff0a7424 */ /* 0x000fe400078e00ff */
[----:B------:R-:W-:-:S11]  /*4160*/  IMAD.MOV.U32 R11, RZ, RZ, 0x3fe00000 ;  /* 0x3fe00000ff0b7424 */ /* 0x000fd600078e00ff */
[----:B------:R-:W-:Y:S05]  /*4170*/  @!P0 BRA `(.L_x_1608) ;  /* 0x0000000c00f48947 */ /* 0x000fea0003800000 */
[----:B------:R-:W-:Y:S01]  /*4180*/  DFMA R8, R12, -0.25, R24 ;  /* 0xbfd000000c08782b */ /* 0x000fe20000000018 */
[----:B------:R-:W-:Y:S01]  /*4190*/  UMOV UR4, 0x33333333 ;  /* 0x3333333300047882 */ /* 0x000fe20000000000 */
[----:B------:R-:W-:Y:S01]  /*41a0*/  DFMA R10, R6, -0.25, R26 ;  /* 0xbfd00000060a782b */ /* 0x000fe2000000001a */
        /* <DEDUP_REMOVED lines=11> */
[----:B------:R-:W-:Y:S01]  /*4260*/  DFMA R8, R12, -0.125, R24 ;  /* 0xbfc000000c08782b */ /* 0x000fe20000000018 */
[----:B------:R-:W-:Y:S01]  /*4270*/  UMOV UR4, 0x33333333 ;  /* 0x3333333300047882 */ /* 0x000fe20000000000 */
[----:B------:R-:W-:Y:S01]  /*4280*/  DFMA R10, R6, -0.125, R26 ;  /* 0xbfc00000060a782b */ /* 0x000fe2000000001a */
        /* <DEDUP_REMOVED lines=11> */
[----:B------:R-:W-:Y:S01]  /*4340*/  DFMA R8, R12, -0.0625, R24 ;  /* 0xbfb000000c08782b */ /* 0x000fe20000000018 */
[----:B------:R-:W-:Y:S01]  /*4350*/  UMOV UR4, 0x33333333 ;  /* 0x3333333300047882 */ /* 0x000fe20000000000 */
[----:B------:R-:W-:Y:S01]  /*4360*/  DFMA R10, R6, -0.0625, R26 ;  /* 0xbfb00000060a782b */ /* 0x000fe2000000001a */
        /* <DEDUP_REMOVED lines=11> */
[----:B------:R-:W-:Y:S01]  /*4420*/  DFMA R8, R12, -0.03125, R24 ;  /* 0xbfa000000c08782b */ /* 0x000fe20000000018 */
[----:B------:R-:W-:Y:S01]  /*4430*/  UMOV UR4, 0x33333333 ;  /* 0x3333333300047882 */ /* 0x000fe20000000000 */
[----:B------:R-:W-:Y:S01]  /*4440*/  DFMA R10, R6, -0.03125, R26 ;  /* 0xbfa00000060a782b */ /* 0x000fe2000000001a */
        /* <DEDUP_REMOVED lines=11> */
[----:B------:R-:W-:Y:S01]  /*4500*/  DFMA R8, R12, -0.015625, R24 ;  /* 0xbf9000000c08782b */ /* 0x000fe20000000018 */
[----:B------:R-:W-:Y:S01]  /*4510*/  UMOV UR4, 0x33333333 ;  /* 0x3333333300047882 */ /* 0x000fe20000000000 */
[----:B------:R-:W-:Y:S01]  /*4520*/  DFMA R10, R6, -0.015625, R26 ;  /* 0xbf900000060a782b */ /* 0x000fe2000000001a */
        /* <DEDUP_REMOVED lines=11> */
[----:B------:R-:W-:Y:S01]  /*45e0*/  DFMA R8, R12, -0.0078125, R24 ;  /* 0xbf8000000c08782b */ /* 0x000fe20000000018 */
[----:B------:R-:W-:Y:S01]  /*45f0*/  UMOV UR4, 0x33333333 ;  /* 0x3333333300047882 */ /* 0x000fe20000000000 */
[----:B------:R-:W-:Y:S01]  /*4600*/  DFMA R10, R6, -0.0078125, R26 ;  /* 0xbf800000060a782b */ /* 0x000fe2000000001a */
        /* <DEDUP_REMOVED lines=11> */
[----:B------:R-:W-:Y:S01]  /*46c0*/  DFMA R8, R12, -0.00390625, R24 ;  /* 0xbf7000000c08782b */ /* 0x000fe20000000018 */
[----:B------:R-:W-:Y:S01]  /*46d0*/  UMOV UR4, 0x33333333 ;  /* 0x3333333300047882 */ /* 0x000fe20000000000 */
[----:B------:R-:W-:Y:S01]  /*46e0*/  DFMA R10, R6, -0.00390625, R26 ;  /* 0xbf700000060a782b */ /* 0x000fe2000000001a */
        /* <DEDUP_REMOVED lines=11> */
[----:B------:R-:W-:Y:S01]  /*47a0*/  DFMA R8, R12, -0.001953125, R24 ;  /* 0xbf6000000c08782b */ /* 0x000fe20000000018 */
[----:B------:R-:W-:Y:S01]  /*47b0*/  UMOV UR4, 0x33333333 ;  /* 0x3333333300047882 */ /* 0x000fe20000000000 */
[----:B------:R-:W-:Y:S01]  /*47c0*/  DFMA R10, R6, -0.001953125, R26 ;  /* 0xbf600000060a782b */ /* 0x000fe2000000001a */
        /* <DEDUP_REMOVED lines=11> */
[----:B------:R-:W-:Y:S01]  /*4880*/  DFMA R8, R12, -0.0009765625, R24 ;  /* 0xbf5000000c08782b */ /* 0x000fe20000000018 */
[----:B------:R-:W-:Y:S01]  /*4890*/  UMOV UR4, 0x33333333 ;  /* 0x3333333300047882 */ /* 0x000fe20000000000 */
[----:B------:R-:W-:Y:S01]  /*48a0*/  DFMA R10, R6, -0.0009765625, R26 ;  /* 0xbf500000060a782b */ /* 0x000fe2000000001a */
        /* <DEDUP_REMOVED lines=8> */
[----:B------:R-:W-:Y:S01]  /*4930*/  MOV R10, 0x0 ;  /* 0x00000000000a7802 */ /* 0x000fe20000000f00 */
[----:B------:R-:W-:-:S12]  /*4940*/  IMAD.MOV.U32 R11, RZ, RZ, 0x3f500000 ;  /* 0x3f500000ff0b7424 */ /* 0x000fd800078e00ff */
[----:B------:R-:W-:Y:S05]  /*4950*/  @!P0 BRA `(.L_x_1608) ;  /* 0x0000000400fc8947 */ /* 0x000fea0003800000 */
[----:B------:R-:W-:Y:S01]  /*4960*/  DFMA R8, R12, -0.00048828125, R24 ;  /* 0xbf4000000c08782b */ /* 0x000fe20000000018 */
[----:B------:R-:W-:Y:S01]  /*4970*/  UMOV UR4, 0x33333333 ;  /* 0x3333333300047882 */ /* 0x000fe20000000000 */
[----:B------:R-:W-:Y:S01]  /*4980*/  DFMA R10, R6, -0.00048828125, R26 ;  /* 0xbf400000060a782b */ /* 0x000fe2000000001a */
        /* <DEDUP_REMOVED lines=11> */
[----:B------:R-:W-:Y:S01]  /*4a40*/  DFMA R8, R12, -0.000244140625, R24 ;  /* 0xbf3000000c08782b */ /* 0x000fe20000000018 */
[----:B------:R-:W-:Y:S01]  /*4a50*/  UMOV UR4, 0x33333333 ;  /* 0x3333333300047882 */ /* 0x000fe20000000000 */
[----:B------:R-:W-:Y:S01]  /*4a60*/  DFMA R10, R6, -0.000244140625, R26 ;  /* 0xbf300000060a782b */ /* 0x000fe2000000001a */
        /* <DEDUP_REMOVED lines=11> */
[----:B------:R-:W-:Y:S01]  /*4b20*/  DFMA R8, R12, -0.0001220703125, R24 ;  /* 0xbf2000000c08782b */ /* 0x000fe20000000018 */
[----:B------:R-:W-:Y:S01]  /*4b30*/  UMOV UR4, 0x33333333 ;  /* 0x3333333300047882 */ /* 0x000fe20000000000 */
[----:B------:R-:W-:Y:S01]  /*4b40*/  DFMA R10, R6, -0.0001220703125, R26 ;  /* 0xbf200000060a782b */ /* 0x000fe2000000001a */
        /* <DEDUP_REMOVED lines=11> */
[----:B------:R-:W-:Y:S01]  /*4c00*/  DFMA R8, R12, -6.103515625e-05, R24 ;  /* 0xbf1000000c08782b */ /* 0x000fe20000000018 */
[----:B------:R-:W-:Y:S01]  /*4c10*/  UMOV UR4, 0x33333333 ;  /* 0x3333333300047882 */ /* 0x000fe20000000000 */
[----:B------:R-:W-:Y:S01]  /*4c20*/  DFMA R10, R6, -6.103515625e-05, R26 ;  /* 0xbf100000060a782b */ /* 0x000fe2000000001a */
        /* <DEDUP_REMOVED lines=11> */
[----:B------:R-:W-:Y:S01]  /*4ce0*/  DFMA R8, R12, -3.0517578125e-05, R24 ;  /* 0xbf0000000c08782b */ /* 0x000fe20000000018 */
[----:B------:R-:W-:Y:S01]  /*4cf0*/  UMOV UR4, 0x33333333 ;  /* 0x3333333300047882 */ /* 0x000fe20000000000 */
[----:B------:R-:W-:Y:S01]  /*4d00*/  DFMA R10, R6, -3.0517578125e-05, R26 ;  /* 0xbf000000060a782b */ /* 0x000fe2000000001a */
        /* <DEDUP_REMOVED lines=11> */
[----:B------:R-:W-:Y:S01]  /*4dc0*/  DFMA R8, R12, -1.52587890625e-05, R24 ;  /* 0xbef000000c08782b */ /* 0x000fe20000000018 */
[----:B------:R-:W-:Y:S01]  /*4dd0*/  UMOV UR4, 0x33333333 ;  /* 0x3333333300047882 */ /* 0x000fe20000000000 */
[----:B------:R-:W-:Y:S01]  /*4de0*/  DFMA R10, R6, -1.52587890625e-05, R26 ;  /* 0xbef00000060a782b */ /* 0x000fe2000000001a */
        /* <DEDUP_REMOVED lines=11> */
[----:B------:R-:W-:Y:S01]  /*4ea0*/  DFMA R8, R12, -7.62939453125e-06, R24 ;  /* 0xbee000000c08782b */ /* 0x000fe20000000018 */
[----:B------:R-:W-:Y:S01]  /*4eb0*/  UMOV UR4, 0x33333333 ;  /* 0x3333333300047882 */ /* 0x000fe20000000000 */
[----:B------:R-:W-:Y:S01]  /*4ec0*/  DFMA R10, R6, -7.62939453125e-06, R26 ;  /* 0xbee00000060a782b */ /* 0x000fe2000000001a */
        /* <DEDUP_REMOVED lines=11> */
[----:B------:R-:W-:Y:S01]  /*4f80*/  DFMA R8, R12, -3.814697265625e-06, R24 ;  /* 0xbed000000c08782b */ /* 0x000fe20000000018 */
[----:B------:R-:W-:Y:S01]  /*4f90*/  UMOV UR4, 0x33333333 ;  /* 0x3333333300047882 */ /* 0x000fe20000000000 */
[----:B------:R-:W-:Y:S01]  /*4fa0*/  DFMA R10, R6, -3.814697265625e-06, R26 ;  /* 0xbed00000060a782b */ /* 0x000fe2000000001a */
        /* <DEDUP_REMOVED lines=11> */
[----:B------:R-:W-:Y:S01]  /*5060*/  DFMA R8, R12, -1.9073486328125e-06, R24 ;  /* 0xbec000000c08782b */ /* 0x000fe20000000018 */
[----:B------:R-:W-:Y:S01]  /*5070*/  UMOV UR4, 0x33333333 ;  /* 0x3333333300047882 */ /* 0x000fe20000000000 */
[----:B------:R-:W-:Y:S01]  /*5080*/  DFMA R10, R6, -1.9073486328125e-06, R26 ;  /* 0xbec00000060a782b */ /* 0x000fe2000000001a */
[----:B------:R-:W-:Y:S02]  /*5090*/  UMOV UR5, 0x3ea33333 ;  /* 0x3ea3333300057882 */ /* 0x000fe40000000000 */
[----:B------:R-:W-:-:S05]  /*50a0*/  DFMA R4, R4, UR4, R16 ;  /* 0x0000000404047c2b */ /* 0x000fca0008000010 */
[C---:B------:R-:W-:Y:S02]  /*50b0*/  DFMA R10, -R8.reuse, R8, R10 ;  /* 0x00000008080a722b */ /* 0x040fe4000000010a */
[----:B------:R-:W-:-:S06]  /*50c0*/  DADD R8, -R8, 1 ;  /* 0x3ff0000008087429 */ /* 0x000fcc0000000100 */
[----:B------:R-:W-:-:S08]  /*50d0*/  DMUL R36, R10, 100 ;  /* 0x405900000a247828 */ /* 0x000fd00000000000 */
[----:B------:R-:W-:Y:S01]  /*50e0*/  DMUL R36, R10, R36 ;  /* 0x000000240a247228 */ /* 0x000fe20000000000 */
[----:B------:R-:W-:Y:S02]  /*50f0*/  IMAD.MOV.U32 R10, RZ, RZ, 0x0 ;  /* 0x00000000ff0a7424 */ /* 0x000fe400078e00ff */
[----:B------:R-:W-:-:S05]  /*5100*/  IMAD.MOV.U32 R11, RZ, RZ, 0x3ec00000 ;  /* 0x3ec00000ff0b7424 */ /* 0x000fca00078e00ff */
[----:B------:R-:W-:-:S08]  /*5110*/  DFMA R36, R8, R8, R36 ;  /* 0x000000080824722b */ /* 0x000fd00000000024 */
[----:B------:R-:W-:-:S14]  /*5120*/  DSETP.GTU.AND P0, PT, R36, R4, PT ;  /* 0x000000042400722a */ /* 0x000fdc0003f0c000 */
[----:B------:R-:W-:Y:S02]  /*5130*/  @P0 IMAD.MOV.U32 R10, RZ, RZ, 0x0 ;  /* 0x00000000ff0a0424 */ /* 0x000fe400078e00ff */
[----:B------:R-:W-:-:S07]  /*5140*/  @P0 IMAD.MOV.U32 R11, RZ, RZ, 0x3eb00000 ;  /* 0x3eb00000ff0b0424 */ /* 0x000fce00078e00ff */
.L_x_1608:
[----:B------:R-:W-:Y:S05]  /*5150*/  BSYNC.RECONVERGENT B1 ;  /* 0x0000000000017941 */ /* 0x000fea0003800200 */
.L_x_1607:
[-C--:B------:R-:W-:Y:S01]  /*5160*/  DFMA R12, -R12, R10.reuse, R24 ;  /* 0x0000000a0c0c722b */ /* 0x080fe20000000118 */
[----:B------:R-:W-:Y:S01]  /*5170*/  IMAD.MOV.U32 R39, RZ, RZ, 0x3a2c32e4 ;  /* 0x3a2c32e4ff277424 */ /* 0x000fe200078e00ff */
[----:B------:R-:W-:Y:S01]  /*5180*/  DFMA R10, -R6, R10, R26 ;  /* 0x0000000a060a722b */ /* 0x000fe2000000011a */
[----:B------:R-:W-:Y:S03]  /*5190*/  BSSY.RECONVERGENT B1, `(.L_x_1609) ;  /* 0x00000f9000017945 */ /* 0x000fe60003800200 */
[----:B------:R-:W1:Y:S02]  /*51a0*/  F2F.F32.F64 R3, R12 ;  /* 0x0000000c00037310 */ /* 0x000e640000301000 */
[C---:B-1----:R-:W-:Y:S01]  /*51b0*/  FMUL R4, |R3|.reuse, 16777216 ;  /* 0x4b80000003047820 */ /* 0x042fe20000400200 */
[C---:B------:R-:W-:Y:S02]  /*51c0*/  FSETP.GEU.AND P0, PT, |R3|.reuse, 1.175494350822287508e-38, PT ;  /* 0x008000000300780b */ /* 0x040fe40003f0e200 */
[----:B------:R-:W-:-:S02]  /*51d0*/  FSETP.NAN.AND P1, PT, |R3|, |R3|, PT ;  /* 0x400000030300720b */ /* 0x000fc40003f28200 */
        /* <DEDUP_REMOVED lines=13> */
[CC--:B------:R-:W-:Y:S01]  /*52b0*/  FMUL R38, R36.reuse, R36.reuse ;  /* 0x0000002424267220 */ /* 0x0c0fe20000400000 */
        /* <DEDUP_REMOVED lines=14> */
[----:B------:R-:W-:Y:S01]  /*53a0*/  FFMA R9, R36, R37, R8 ;  /* 0x0000002524097223 */ /* 0x000fe20000000008 */
[----:B------:R-:W-:-:S03]  /*53b0*/  IMAD.MOV.U32 R8, RZ, RZ, 0x391fcb8e ;  /* 0x391fcb8eff087424 */ /* 0x000fc600078e00ff */
[----:B------:R-:W-:-:S04]  /*53c0*/  FADD R23, R4, R9 ;  /* 0x0000000904177221 */ /* 0x000fc80000000000 */
[----:B------:R-:W-:Y:S01]  /*53d0*/  FMUL R36, R23, 2 ;  /* 0x4000000017247820 */ /* 0x000fe20000400000 */
[----:B------:R-:W-:-:S03]  /*53e0*/  FADD R4, -R4, R23 ;  /* 0x0000001704047221 */ /* 0x000fc60000000100 */
[----:B------:R-:W1:Y:S01]  /*53f0*/  FRND R5, R36 ;  /* 0x0000002400057307 */ /* 0x000e620000201000 */
[----:B------:R-:W-:Y:S01]  /*5400*/  FADD R9, R9, -R4 ;  /* 0x8000000409097221 */ /* 0x000fe20000000000 */
[----:B------:R-:W-:Y:S01]  /*5410*/  FFMA R4, R23, 2, -R36 ;  /* 0x4000000017047823 */ /* 0x000fe20000000824 */
[C---:B------:R-:W-:Y:S02]  /*5420*/  FSETP.GT.AND P2, PT, |R36|.reuse, 152, PT ;  /* 0x431800002400780b */ /* 0x040fe40003f44200 */
[C---:B------:R-:W-:Y:S01]  /*5430*/  FSETP.GEU.AND P3, PT, R36.reuse, RZ, PT ;  /* 0x000000ff2400720b */ /* 0x040fe20003f6e000 */
[----:B------:R-:W-:Y:S02]  /*5440*/  FFMA R4, R9, 2, R4 ;  /* 0x4000000009047823 */ /* 0x000fe40000000004 */
[----:B------:R-:W2:Y:S01]  /*5450*/  F2I.NTZ R38, R36 ;  /* 0x0000002400267305 */ /* 0x000ea20000203100 */
[----:B-1----:R-:W-:Y:S01]  /*5460*/  FADD R37, R36, -R5 ;  /* 0x8000000524257221 */ /* 0x002fe20000000000 */
[----:B------:R-:W-:-:S03]  /*5470*/  FSETP.GT.AND P0, PT, R5, RZ, PT ;  /* 0x000000ff0500720b */ /* 0x000fc60003f04000 */
[----:B------:R-:W-:Y:S01]  /*5480*/  FADD R37, R4, R37 ;  /* 0x0000002504257221 */ /* 0x000fe20000000000 */
[----:B------:R-:W-:Y:S02]  /*5490*/  SEL R5, RZ, 0x83000000, P0 ;  /* 0x83000000ff057807 */ /* 0x000fe40000000000 */
[----:B------:R-:W-:Y:S01]  /*54a0*/  FSETP.NEU.AND P0, PT, |R3|, +INF , PT ;  /* 0x7f8000000300780b */ /* 0x000fe20003f0d200 */
[----:B------:R-:W-:Y:S02]  /*54b0*/  FFMA R4, R37, R8, 0.0013391353422775864601 ;  /* 0x3aaf85ed25047423 */ /* 0x000fe40000000008 */
[----:B------:R-:W-:Y:S01]  /*54c0*/  VIADD R41, R5, 0x7f000000 ;  /* 0x7f00000005297836 */ /* 0x000fe20000000000 */
[----:B------:R-:W-:Y:S01]  /*54d0*/  FSETP.EQ.OR P6, PT, R3, RZ, !P0 ;  /* 0x000000ff0300720b */ /* 0x000fe200047c2400 */
[----:B------:R-:W-:Y:S01]  /*54e0*/  FFMA R4, R37, R4, 0.0096188392490148544312 ;  /* 0x3c1d985625047423 */ /* 0x000fe20000000004 */
[----:B--2---:R-:W-:-:S03]  /*54f0*/  IMAD R5, R38, 0x800000, -R5 ;  /* 0x0080000026057824 */ /* 0x004fc600078e0a05 */
[----:B------:R-:W-:-:S04]  /*5500*/  FFMA R4, R37, R4, 0.055503588169813156128 ;  /* 0x3d6357bb25047423 */ /* 0x000fc80000000004 */
[----:B------:R-:W-:-:S04]  /*5510*/  FFMA R4, R37, R4, 0.24022644758224487305 ;  /* 0x3e75fdec25047423 */ /* 0x000fc80000000004 */
[----:B------:R-:W-:-:S04]  /*5520*/  FFMA R4, R37, R4, 0.69314718246459960938 ;  /* 0x3f31721825047423 */ /* 0x000fc80000000004 */
[----:B------:R-:W-:Y:S01]  /*5530*/  FFMA R4, R37, R4, 1 ;  /* 0x3f80000025047423 */ /* 0x000fe20000000004 */
[----:B------:R-:W-:-:S03]  /*5540*/  DADD R36, -R12, 1 ;  /* 0x3ff000000c247429 */ /* 0x000fc60000000100 */
[----:B------:R-:W-:-:S03]  /*5550*/  FMUL R4, R4, R41 ;  /* 0x0000002904047220 */ /* 0x000fc60000400000 */
[----:B------:R-:W1:Y:S01]  /*5560*/  F2F.F32.F64 R38, R36 ;  /* 0x0000002400267310 */ /* 0x000e620000301000 */
[----:B------:R-:W-:Y:S01]  /*5570*/  FMUL R5, R4, R5 ;  /* 0x0000000504057220 */ /* 0x000fe20000400000 */
[C---:B------:R-:W-:Y:S01]  /*5580*/  FADD R4, R3.reuse, R3 ;  /* 0x0000000303047221 */ /* 0x040fe20000000000 */
[----:B------:R-:W-:Y:S02]  /*5590*/  @P2 FSEL R5, RZ, +INF , !P3 ;  /* 0x7f800000ff052808 */ /* 0x000fe40005800000 */
[C---:B------:R-:W-:Y:S02]  /*55a0*/  FSETP.NEU.AND P2, PT, R3.reuse, 1, PT ;  /* 0x3f8000000300780b */ /* 0x040fe40003f4d000 */
[----:B------:R-:W-:Y:S01]  /*55b0*/  @P6 LOP3.LUT R5, R4, 0x7fffffff, RZ, 0xc0, !PT ;  /* 0x7fffffff04056812 */ /* 0x000fe200078ec0ff */
[----:B------:R-:W-:-:S05]  /*55c0*/  @P1 FADD R5, R3, 2 ;  /* 0x4000000003051421 */ /* 0x000fca0000000000 */
[----:B------:R-:W-:Y:S01]  /*55d0*/  FSEL R42, R5, 1, P2 ;  /* 0x3f800000052a7808 */ /* 0x000fe20001000000 */
[C---:B-1----:R-:W-:Y:S01]  /*55e0*/  FMUL R5, |R38|.reuse, 16777216 ;  /* 0x4b80000026057820 */ /* 0x042fe20000400200 */
[----:B------:R-:W-:Y:S02]  /*55f0*/  FSETP.GEU.AND P3, PT, |R38|, 1.175494350822287508e-38, PT ;  /* 0x008000002600780b */ /* 0x000fe40003f6e200 */
[----:B------:R-:W1:Y:S02]  /*5600*/  F2F.F64.F32 R40, R42 ;  /* 0x0000002a00287310 */ /* 0x000e640000201800 */
[----:B------:R-:W-:-:S05]  /*5610*/  FSEL R5, R5, |R38|, !P3 ;  /* 0x4000002605057208 */ /* 0x000fca0005800000 */
[----:B------:R-:W-:-:S05]  /*5620*/  VIADD R6, R5, 0xc0cafb0d ;  /* 0xc0cafb0d05067836 */ /* 0x000fca0000000000 */
[----:B------:R-:W-:Y:S01]  /*5630*/  LOP3.LUT R44, R6, 0xff800000, RZ, 0xc0, !PT ;  /* 0xff800000062c7812 */ /* 0x000fe200078ec0ff */
[----:B-1----:R-:W-:-:S03]  /*5640*/  DADD R6, R10, -R40 ;  /* 0x000000000a067229 */ /* 0x002fc60000000828 */
[----:B------:R-:W-:Y:S01]  /*5650*/  I2FP.F32.S32 R43, R44 ;  /* 0x0000002c002b7245 */ /* 0x000fe20000201400 */
[----:B------:R-:W-:Y:S02]  /*5660*/  IMAD.IADD R40, R5, 0x1, -R44 ;  /* 0x0000000105287824 */ /* 0x000fe400078e0a2c */
[----:B------:R-:W1:Y:S02]  /*5670*/  F2F.F32.F64 R5, R6 ;  /* 0x0000000600057310 */ /* 0x000e640000301000 */
[C---:B------:R-:W-:Y:S01]  /*5680*/  FADD R41, R40.reuse, 1 ;  /* 0x3f80000028297421 */ /* 0x040fe20000000000 */
[----:B------:R-:W-:-:S04]  /*5690*/  FADD R47, R40, -1 ;  /* 0xbf800000282f7421 */ /* 0x000fc80000000000 */
[----:B------:R-:W-:Y:S01]  /*56a0*/  FADD R40, R47, R47 ;  /* 0x0000002f2f287221 */ /* 0x000fe20000000000 */
[----:B------:R-:W2:Y:S01]  /*56b0*/  MUFU.RCP R41, R41 ;  /* 0x0000002900297308 */ /* 0x000ea20000001000 */
[C---:B-1----:R-:W-:Y:S01]  /*56c0*/  FMUL R42, |R5|.reuse, 16777216 ;  /* 0x4b800000052a7820 */ /* 0x042fe20000400200 */
[----:B------:R-:W-:-:S04]  /*56d0*/  FSETP.GEU.AND P4, PT, |R5|, 1.175494350822287508e-38, PT ;  /* 0x008000000500780b */ /* 0x000fc80003f8e200 */
[----:B------:R-:W-:Y:S02]  /*56e0*/  FSEL R49, R42, |R5|, !P4 ;  /* 0x400000052a317208 */ /* 0x000fe40006000000 */
[----:B------:R-:W-:-:S03]  /*56f0*/  FSEL R42, RZ, -24, P3 ;  /* 0xc1c00000ff2a7808 */ /* 0x000fc60001800000 */
[----:B------:R-:W-:Y:S02]  /*5700*/  VIADD R6, R49, 0xc0cafb0d ;  /* 0xc0cafb0d31067836 */ /* 0x000fe40000000000 */
[----:B--2---:R-:W-:Y:S01]  /*5710*/  FMUL R40, R41, R40 ;  /* 0x0000002829287220 */ /* 0x004fe20000400000 */
[----:B------:R-:W-:-:S03]  /*5720*/  FFMA R45, R43, 1.1920928955078125e-07, R42 ;  /* 0x340000002b2d7823 */ /* 0x000fc6000000002a */
[----:B------:R-:W-:Y:S01]  /*5730*/  FADD R7, R47, -R40 ;  /* 0x800000282f077221 */ /* 0x000fe20000000000 */
[----:B------:R-:W-:Y:S01]  /*5740*/  LOP3.LUT R6, R6, 0xff800000, RZ, 0xc0, !PT ;  /* 0xff80000006067812 */ /* 0x000fe200078ec0ff */
[CC--:B------:R-:W-:Y:S02]  /*5750*/  FMUL R44, R40.reuse, R40.reuse ;  /* 0x00000028282c7220 */ /* 0x0c0fe40000400000 */
[----:B------:R-:W-:Y:S01]  /*5760*/  FADD R42, R7, R7 ;  /* 0x00000007072a7221 */ /* 0x000fe20000000000 */
[----:B------:R-:W-:Y:S01]  /*5770*/  FFMA R7, R40, 1.4426950216293334961, R45 ;  /* 0x3fb8aa3b28077823 */ /* 0x000fe2000000002d */
[----:B------:R-:W-:Y:S02]  /*5780*/  IMAD.IADD R43, R49, 0x1, -R6 ;  /* 0x00000001312b7824 */ /* 0x000fe400078e0a06 */
[----:B------:R-:W-:Y:S01]  /*5790*/  FFMA R46, R47, -R40, R42 ;  /* 0x800000282f2e7223 */ /* 0x000fe2000000002a */
[C---:B------:R-:W-:Y:S01]  /*57a0*/  FFMA R47, R44.reuse, R39, 0.0032181653659790754318 ;  /* 0x3b52e7db2c2f7423 */ /* 0x040fe20000000027 */
[----:B------:R-:W-:Y:S01]  /*57b0*/  FADD R42, R43, 1 ;  /* 0x3f8000002b2a7421 */ /* 0x000fe20000000000 */
[----:B------:R-:W-:Y:S01]  /*57c0*/  FADD R49, R45, -R7 ;  /* 0x800000072d317221 */ /* 0x000fe20000000000 */
[----:B------:R-:W-:Y:S01]  /*57d0*/  FMUL R45, R41, R46 ;  /* 0x0000002e292d7220 */ /* 0x000fe20000400000 */
[----:B------:R-:W-:-:S02]  /*57e0*/  FFMA R47, R44, R47, 0.018033718690276145935 ;  /* 0x3c93bb732c2f7423 */ /* 0x000fc4000000002f */
[----:B------:R-:W-:Y:S01]  /*57f0*/  FFMA R46, R40, 1.4426950216293334961, R49 ;  /* 0x3fb8aa3b282e7823 */ /* 0x000fe20000000031 */
[----:B------:R-:W1:Y:S01]  /*5800*/  MUFU.RCP R42, R42 ;  /* 0x0000002a002a7308 */ /* 0x000e620000001000 */
[C---:B------:R-:W-:Y:S02]  /*5810*/  FFMA R41, R44.reuse, R47, 0.12022458761930465698 ;  /* 0x3df6384f2c297423 */ /* 0x040fe4000000002f */
[----:B------:R-:W-:Y:S02]  /*5820*/  FFMA R47, R45, 1.4426950216293334961, R46 ;  /* 0x3fb8aa3b2d2f7823 */ /* 0x000fe4000000002e */
[----:B------:R-:W-:Y:S01]  /*5830*/  FMUL R41, R44, R41 ;  /* 0x000000292c297220 */ /* 0x000fe20000400000 */
[----:B------:R-:W-:Y:S01]  /*5840*/  FADD R44, R43, -1 ;  /* 0xbf8000002b2c7421 */ /* 0x000fe20000000000 */
[----:B------:R-:W-:Y:S02]  /*5850*/  FFMA R46, R40, 1.9251366722983220825e-08, R47 ;  /* 0x32a55e34282e7823 */ /* 0x000fe4000000002f */
[----:B------:R-:W-:Y:S01]  /*5860*/  FMUL R43, R41, 3 ;  /* 0x40400000292b7820 */ /* 0x000fe20000400000 */
[----:B------:R-:W-:-:S03]  /*5870*/  FADD R47, R44, R44 ;  /* 0x0000002c2c2f7221 */ /* 0x000fc60000000000 */
[----:B------:R-:W-:Y:S01]  /*5880*/  FFMA R45, R45, R43, R46 ;  /* 0x0000002b2d2d7223 */ /* 0x000fe2000000002e */
[----:B------:R-:W-:Y:S01]  /*5890*/  FSEL R46, RZ, -24, P4 ;  /* 0xc1c00000ff2e7808 */ /* 0x000fe20002000000 */
[----:B-1----:R-:W-:Y:S01]  /*58a0*/  FMUL R43, R42, R47 ;  /* 0x0000002f2a2b7220 */ /* 0x002fe20000400000 */
[----:B------:R-:W-:-:S03]  /*58b0*/  I2FP.F32.S32 R47, R6 ;  /* 0x00000006002f7245 */ /* 0x000fc60000201400 */
[----:B------:R-:W-:Y:S02]  /*58c0*/  FADD R6, R44, -R43 ;  /* 0x8000002b2c067221 */ /* 0x000fe40000000000 */
[----:B------:R-:W-:Y:S01]  /*58d0*/  FFMA R48, R47, 1.1920928955078125e-07, R46 ;  /* 0x340000002f307823 */ /* 0x000fe2000000002e */
[C---:B------:R-:W-:Y:S01]  /*58e0*/  FMUL R46, R43.reuse, R43 ;  /* 0x0000002b2b2e7220 */ /* 0x040fe20000400000 */
[----:B------:R-:W-:Y:S02]  /*58f0*/  FADD R49, R6, R6 ;  /* 0x0000000606317221 */ /* 0x000fe40000000000 */
[----:B------:R-:W-:Y:S01]  /*5900*/  FFMA R6, R43, 1.4426950216293334961, R48 ;  /* 0x3fb8aa3b2b067823 */ /* 0x000fe20000000030 */
[----:B------:R-:W-:Y:S01]  /*5910*/  FFMA R39, R46, R39, 0.0032181653659790754318 ;  /* 0x3b52e7db2e277423 */ /* 0x000fe20000000027 */
[----:B------:R-:W-:Y:S02]  /*5920*/  FFMA R49, R44, -R43, R49 ;  /* 0x8000002b2c317223 */ /* 0x000fe40000000031 */
[----:B------:R-:W-:Y:S01]  /*5930*/  FADD R48, R48, -R6 ;  /* 0x8000000630307221 */ /* 0x000fe20000000000 */
[----:B------:R-:W-:Y:S01]  /*5940*/  FFMA R39, R46, R39, 0.018033718690276145935 ;  /* 0x3c93bb732e277423 */ /* 0x000fe20000000027 */
[----:B------:R-:W-:-:S02]  /*5950*/  FMUL R42, R42, R49 ;  /* 0x000000312a2a7220 */ /* 0x000fc40000400000 */
[----:B------:R-:W-:Y:S01]  /*5960*/  FFMA R47, R43, 1.4426950216293334961, R48 ;  /* 0x3fb8aa3b2b2f7823 */ /* 0x000fe20000000030 */
[----:B------:R-:W-:-:S03]  /*5970*/  FFMA R39, R46, R39, 0.12022458761930465698 ;  /* 0x3df6384f2e277423 */ /* 0x000fc60000000027 */
[----:B------:R-:W-:Y:S01]  /*5980*/  FFMA R48, R42, 1.4426950216293334961, R47 ;  /* 0x3fb8aa3b2a307823 */ /* 0x000fe2000000002f */
[----:B------:R-:W-:Y:S01]  /*5990*/  FMUL R44, R46, R39 ;  /* 0x000000272e2c7220 */ /* 0x000fe20000400000 */
[----:B------:R-:W-:Y:S01]  /*59a0*/  FFMA R46, R40, R41, R45 ;  /* 0x00000029282e7223 */ /* 0x000fe2000000002d */
[----:B------:R-:W-:Y:S01]  /*59b0*/  FMUL R40, R23, 1 ;  /* 0x3f80000017287820 */ /* 0x000fe20000400000 */
[----:B------:R-:W-:Y:S01]  /*59c0*/  FFMA R39, R43, 1.9251366722983220825e-08, R48 ;  /* 0x32a55e342b277823 */ /* 0x000fe20000000030 */
[----:B------:R-:W-:Y:S01]  /*59d0*/  FMUL R45, R44, 3 ;  /* 0x404000002c2d7820 */ /* 0x000fe20000400000 */
[C---:B------:R-:W-:Y:S01]  /*59e0*/  FADD R48, R7.reuse, R46 ;  /* 0x0000002e07307221 */ /* 0x040fe20000000000 */
[----:B------:R-:W1:Y:S02]  /*59f0*/  FRND R41, R40 ;  /* 0x0000002800297307 */ /* 0x000e640000201000 */
[----:B------:R-:W-:Y:S01]  /*5a00*/  FFMA R50, R42, R45, R39 ;  /* 0x0000002d2a327223 */ /* 0x000fe20000000027 */
[----:B------:R-:W-:Y:S01]  /*5a10*/  FMUL R39, R48, 1 ;  /* 0x3f80000030277820 */ /* 0x000fe20000400000 */
[----:B------:R-:W-:-:S02]  /*5a20*/  FADD R7, -R7, R48 ;  /* 0x0000003007077221 */ /* 0x000fc40000000100 */
[----:B------:R-:W-:Y:S01]  /*5a30*/  FFMA R43, R43, R44, R50 ;  /* 0x0000002c2b2b7223 */ /* 0x000fe20000000032 */
[----:B------:R-:W-:Y:S01]  /*5a40*/  FADD R48, R48, -R39 ;  /* 0x8000002730307221 */ /* 0x000fe20000000000 */
[----:B------:R-:W2:Y:S01]  /*5a50*/  FRND R42, R39 ;  /* 0x00000027002a7307 */ /* 0x000ea20000201000 */
[----:B------:R-:W-:Y:S01]  /*5a60*/  FADD R7, R46, -R7 ;  /* 0x800000072e077221 */ /* 0x000fe20000000000 */
[----:B------:R-:W-:Y:S01]  /*5a70*/  FADD R46, R23, -R40 ;  /* 0x80000028172e7221 */ /* 0x000fe20000000000 */
[----:B------:R-:W-:Y:S01]  /*5a80*/  FADD R44, R6, R43 ;  /* 0x0000002b062c7221 */ /* 0x000fe20000000000 */
[----:B------:R-:W-:Y:S02]  /*5a90*/  IMAD.MOV.U32 R50, RZ, RZ, 0x3f800000 ;  /* 0x3f800000ff327424 */ /* 0x000fe400078e00ff */
[----:B------:R-:W-:Y:S01]  /*5aa0*/  FADD R48, R7, R48 ;  /* 0x0000003007307221 */ /* 0x000fe20000000000 */
[----:B------:R-:W-:Y:S01]  /*5ab0*/  FADD R23, R9, R46 ;  /* 0x0000002e09177221 */ /* 0x000fe20000000000 */
[----:B-1----:R-:W-:Y:S01]  /*5ac0*/  FADD R46, R40, -R41 ;  /* 0x80000029282e7221 */ /* 0x002fe20000000000 */
[----:B------:R-:W-:Y:S01]  /*5ad0*/  FSETP.GT.AND P4, PT, R41, RZ, PT ;  /* 0x000000ff2900720b */ /* 0x000fe20003f84000 */
[----:B------:R-:W-:Y:S01]  /*5ae0*/  FMUL R7, R44, 1 ;  /* 0x3f8000002c077820 */ /* 0x000fe20000400000 */
[----:B------:R-:W-:Y:S01]  /*5af0*/  FADD R6, -R6, R44 ;  /* 0x0000002c06067221 */ /* 0x000fe20000000100 */
[----:B------:R-:W-:Y:S01]  /*5b00*/  FADD R23, R23, R46 ;  /* 0x0000002e17177221 */ /* 0x000fe20000000000 */
[----:B------:R-:W-:Y:S01]  /*5b10*/  F2I.NTZ R9, R40 ;  /* 0x0000002800097305 */ /* 0x000fe20000203100 */
[----:B------:R-:W-:Y:S01]  /*5b20*/  FADD R44, R44, -R7 ;  /* 0x800000072c2c7221 */ /* 0x000fe20000000000 */
[----:B------:R-:W-:Y:S01]  /*5b30*/  FADD R43, R43, -R6 ;  /* 0x800000062b2b7221 */ /* 0x000fe20000000000 */
[----:B--2---:R-:W-:Y:S01]  /*5b40*/  FADD R45, R39, -R42 ;  /* 0x8000002a272d7221 */ /* 0x004fe20000000000 */
[----:B------:R-:W-:-:S02]  /*5b50*/  FSETP.GT.AND P3, PT, R42, RZ, PT ;  /* 0x000000ff2a00720b */ /* 0x000fc40003f64000 */
[----:B------:R-:W-:Y:S01]  /*5b60*/  FADD R44, R43, R44 ;  /* 0x0000002c2b2c7221 */ /* 0x000fe20000000000 */
[----:B------:R-:W-:Y:S01]  /*5b70*/  FADD R41, R48, R45 ;  /* 0x0000002d30297221 */ /* 0x000fe20000000000 */
[-C--:B------:R-:W-:Y:S01]  /*5b80*/  FFMA R48, R23, R8.reuse, 0.0013391353422775864601 ;  /* 0x3aaf85ed17307423 */ /* 0x080fe20000000008 */
[----:B------:R-:W1:Y:S02]  /*5b90*/  FRND R42, R7 ;  /* 0x00000007002a7307 */ /* 0x000e640000201000 */
[----:B------:R-:W-:Y:S01]  /*5ba0*/  FFMA R46, R41, R8, 0.0013391353422775864601 ;  /* 0x3aaf85ed292e7423 */ /* 0x000fe20000000008 */
[----:B------:R-:W-:-:S03]  /*5bb0*/  FFMA R48, R23, R48, 0.0096188392490148544312 ;  /* 0x3c1d985617307423 */ /* 0x000fc60000000030 */
[----:B------:R-:W-:Y:S01]  /*5bc0*/  FFMA R46, R41, R46, 0.0096188392490148544312 ;  /* 0x3c1d9856292e7423 */ /* 0x000fe2000000002e */
[----:B------:R-:W-:Y:S01]  /*5bd0*/  FFMA R48, R23, R48, 0.055503588169813156128 ;  /* 0x3d6357bb17307423 */ /* 0x000fe20000000030 */
[----:B------:R-:W2:Y:S02]  /*5be0*/  F2I.NTZ R6, R39 ;  /* 0x0000002700067305 */ /* 0x000ea40000203100 */
[----:B------:R-:W-:Y:S01]  /*5bf0*/  FFMA R46, R41, R46, 0.055503588169813156128 ;  /* 0x3d6357bb292e7423 */ /* 0x000fe2000000002e */
[----:B------:R-:W-:-:S03]  /*5c00*/  FFMA R48, R23, R48, 0.24022644758224487305 ;  /* 0x3e75fdec17307423 */ /* 0x000fc60000000030 */
[----:B------:R-:W-:Y:S01]  /*5c10*/  FFMA R46, R41, R46, 0.24022644758224487305 ;  /* 0x3e75fdec292e7423 */ /* 0x000fe2000000002e */
[----:B------:R-:W-:Y:S01]  /*5c20*/  FFMA R48, R23, R48, 0.69314718246459960938 ;  /* 0x3f31721817307423 */ /* 0x000fe20000000030 */
[----:B-1----:R-:W-:Y:S01]  /*5c30*/  FADD R45, R7, -R42 ;  /* 0x8000002a072d7221 */ /* 0x002fe20000000000 */
[----:B------:R-:W-:Y:S01]  /*5c40*/  FSETP.GT.AND P5, PT, R42, RZ, PT ;  /* 0x000000ff2a00720b */ /* 0x000fe20003fa4000 */
[----:B------:R-:W-:Y:S01]  /*5c50*/  FFMA R46, R41, R46, 0.69314718246459960938 ;  /* 0x3f317218292e7423 */ /* 0x000fe2000000002e */
[----:B------:R-:W-:Y:S01]  /*5c60*/  FFMA R43, R23, R48, 1 ;  /* 0x3f800000172b7423 */ /* 0x000fe20000000030 */
[----:B------:R-:W-:Y:S01]  /*5c70*/  FADD R23, R44, R45 ;  /* 0x0000002d2c177221 */ /* 0x000fe20000000000 */
[----:B------:R-:W-:Y:S01]  /*5c80*/  SEL R45, RZ, 0x83000000, P3 ;  /* 0x83000000ff2d7807 */ /* 0x000fe20001800000 */
[----:B------:R-:W-:Y:S01]  /*5c90*/  FFMA R41, R41, R46, 1 ;  /* 0x3f80000029297423 */ /* 0x000fe2000000002e */
[----:B------:R-:W-:Y:S01]  /*5ca0*/  SEL R44, RZ, 0x83000000, P4 ;  /* 0x83000000ff2c7807 */ /* 0x000fe20002000000 */
[----:B------:R-:W-:Y:S01]  /*5cb0*/  FFMA R8, R23, R8, 0.0013391353422775864601 ;  /* 0x3aaf85ed17087423 */ /* 0x000fe20000000008 */
[----:B------:R-:W-:Y:S01]  /*5cc0*/  FSETP.GT.AND P4, PT, |R39|, 152, PT ;  /* 0x431800002700780b */ /* 0x000fe20003f84200 */
[----:B--2---:R-:W-:Y:S01]  /*5cd0*/  IMAD R47, R6, 0x800000, -R45 ;  /* 0x00800000062f7824 */ /* 0x004fe200078e0a2d */
[----:B------:R-:W-:Y:S01]  /*5ce0*/  FSETP.GT.AND P3, PT, |R40|, 152, PT ;  /* 0x431800002800780b */ /* 0x000fe20003f64200 */
[----:B------:R-:W-:Y:S01]  /*5cf0*/  FFMA R46, R23, R8, 0.0096188392490148544312 ;  /* 0x3c1d9856172e7423 */ /* 0x000fe20000000008 */
[----:B------:R-:W-:Y:S01]  /*5d00*/  VIADD R8, R45, 0x7f000000 ;  /* 0x7f0000002d087836 */ /* 0x000fe20000000000 */
[----:B------:R-:W1:Y:S01]  /*5d10*/  F2I.NTZ R6, R7 ;  /* 0x0000000700067305 */ /* 0x000e620000203100 */
[----:B------:R-:W-:-:S02]  /*5d20*/  IMAD R9, R9, 0x800000, -R44 ;  /* 0x0080000009097824 */ /* 0x000fc400078e0a2c */
[----:B------:R-:W-:Y:S01]  /*5d30*/  FFMA R46, R23, R46, 0.055503588169813156128 ;  /* 0x3d6357bb172e7423 */ /* 0x000fe2000000002e */
[----:B------:R-:W-:Y:S01]  /*5d40*/  FMUL R8, R41, R8 ;  /* 0x0000000829087220 */ /* 0x000fe20000400000 */
[----:B------:R-:W-:Y:S01]  /*5d50*/  SEL R41, RZ, 0x83000000, P5 ;  /* 0x83000000ff297807 */ /* 0x000fe20002800000 */
[----:B------:R-:W-:Y:S01]  /*5d60*/  VIADD R44, R44, 0x7f000000 ;  /* 0x7f0000002c2c7836 */ /* 0x000fe20000000000 */
[----:B------:R-:W-:Y:S01]  /*5d70*/  FSETP.GEU.AND P5, PT, R39, RZ, PT ;  /* 0x000000ff2700720b */ /* 0x000fe20003fae000 */
[----:B------:R-:W-:Y:S01]  /*5d80*/  FFMA R46, R23, R46, 0.24022644758224487305 ;  /* 0x3e75fdec172e7423 */ /* 0x000fe2000000002e */
[----:B------:R-:W-:Y:S01]  /*5d90*/  FMUL R8, R8, R47 ;  /* 0x0000002f08087220 */ /* 0x000fe20000400000 */
[----:B------:R-:W-:Y:S01]  /*5da0*/  FMUL R44, R43, R44 ;  /* 0x0000002c2b2c7220 */ /* 0x000fe20000400000 */
[----:B------:R-:W-:Y:S01]  /*5db0*/  @P4 FSEL R8, RZ, +INF , !P5 ;  /* 0x7f800000ff084808 */ /* 0x000fe20006800000 */
[----:B------:R-:W-:Y:S01]  /*5dc0*/  FFMA R46, R23, R46, 0.69314718246459960938 ;  /* 0x3f317218172e7423 */ /* 0x000fe2000000002e */
[----:B------:R-:W-:Y:S01]  /*5dd0*/  FSETP.GEU.AND P4, PT, R40, RZ, PT ;  /* 0x000000ff2800720b */ /* 0x000fe20003f8e000 */
[----:B------:R-:W-:Y:S01]  /*5de0*/  FMUL R9, R44, R9 ;  /* 0x000000092c097220 */ /* 0x000fe20000400000 */
[----:B------:R-:W-:-:S02]  /*5df0*/  VIADD R39, R41, 0x7f000000 ;  /* 0x7f00000029277836 */ /* 0x000fc40000000000 */
[----:B------:R-:W-:Y:S01]  /*5e00*/  FFMA R46, R23, R46, 1 ;  /* 0x3f800000172e7423 */ /* 0x000fe2000000002e */
[----:B------:R-:W-:Y:S01]  /*5e10*/  @P3 FSEL R9, RZ, +INF , !P4 ;  /* 0x7f800000ff093808 */ /* 0x000fe20006000000 */
[----:B-1----:R-:W-:Y:S01]  /*5e20*/  IMAD R40, R6, 0x800000, -R41 ;  /* 0x0080000006287824 */ /* 0x002fe200078e0a29 */
[----:B------:R-:W-:Y:S01]  /*5e30*/  FSETP.GT.AND P4, PT, |R7|, 152, PT ;  /* 0x431800000700780b */ /* 0x000fe20003f84200 */
[----:B------:R-:W-:Y:S01]  /*5e40*/  FMUL R39, R46, R39 ;  /* 0x000000272e277220 */ /* 0x000fe20000400000 */
[C---:B------:R-:W-:Y:S01]  /*5e50*/  FSETP.GEU.AND P3, PT, R3.reuse, RZ, PT ;  /* 0x000000ff0300720b */ /* 0x040fe20003f6e000 */
[C---:B------:R-:W-:Y:S01]  /*5e60*/  FADD R23, R38.reuse, R38 ;  /* 0x0000002626177221 */ /* 0x040fe20000000000 */
[----:B------:R-:W-:Y:S01]  /*5e70*/  FSETP.GEU.AND P5, PT, R38, RZ, PT ;  /* 0x000000ff2600720b */ /* 0x000fe20003fae000 */
[----:B------:R-:W-:Y:S01]  /*5e80*/  FADD R47, R3, 1 ;  /* 0x3f800000032f7421 */ /* 0x000fe20000000000 */
[----:B------:R-:W-:Y:S01]  /*5e90*/  FSEL R9, R9, -R9, P3 ;  /* 0x8000000909097208 */ /* 0x000fe20001800000 */
[----:B------:R-:W-:Y:S01]  /*5ea0*/  DFMA R44, -R12, R12, R10 ;  /* 0x0000000c0c2c722b */ /* 0x000fe2000000010a */
[----:B------:R-:W-:-:S02]  /*5eb0*/  FSEL R6, R8, -R8, P5 ;  /* 0x8000000808067208 */ /* 0x000fc40002800000 */
[----:B------:R-:W-:Y:S02]  /*5ec0*/  FSETP.NEU.AND P3, PT, |R38|, +INF , PT ;  /* 0x7f8000002600780b */ /* 0x000fe40003f6d200 */
[----:B------:R-:W-:Y:S01]  /*5ed0*/  FSETP.GEU.AND P5, PT, R7, RZ, PT ;  /* 0x000000ff0700720b */ /* 0x000fe20003fae000 */
[----:B------:R-:W-:Y:S01]  /*5ee0*/  FMUL R7, R39, R40 ;  /* 0x0000002827077220 */ /* 0x000fe20000400000 */
[----:B------:R-:W-:Y:S02]  /*5ef0*/  FSEL R8, R4, R9, P6 ;  /* 0x0000000904087208 */ /* 0x000fe40003000000 */
[C---:B------:R-:W-:Y:S02]  /*5f00*/  FSETP.NEU.AND P6, PT, R38.reuse, RZ, PT ;  /* 0x000000ff2600720b */ /* 0x040fe40003fcd000 */
[----:B------:R-:W-:Y:S02]  /*5f10*/  FSEL R40, R23, R6, !P3 ;  /* 0x0000000617287208 */ /* 0x000fe40005800000 */
[----:B------:R-:W-:Y:S01]  /*5f20*/  FSEL R41, R47, R8, P1 ;  /* 0x000000082f297208 */ /* 0x000fe20000800000 */
[----:B------:R-:W-:Y:S01]  /*5f30*/  FADD R8, R38, 1 ;  /* 0x3f80000026087421 */ /* 0x000fe20000000000 */
[----:B------:R-:W-:-:S02]  /*5f40*/  @P4 FSEL R7, RZ, +INF , !P5 ;  /* 0x7f800000ff074808 */ /* 0x000fc40006800000 */
[C---:B------:R-:W-:Y:S02]  /*5f50*/  FSETP.NAN.AND P4, PT, |R38|.reuse, |R38|, PT ;  /* 0x400000262600720b */ /* 0x040fe40003f88200 */
[----:B------:R-:W-:Y:S02]  /*5f60*/  FSEL R39, R23, R40, !P6 ;  /* 0x0000002817277208 */ /* 0x000fe40007000000 */
[----:B------:R-:W-:Y:S02]  /*5f70*/  FSETP.NEU.AND P5, PT, R38, 1, PT ;  /* 0x3f8000002600780b */ /* 0x000fe40003fad000 */
[----:B------:R-:W-:Y:S01]  /*5f80*/  FSEL R42, R8, R39, P4 ;  /* 0x00000027082a7208 */ /* 0x000fe20002000000 */
[----:B------:R-:W-:Y:S01]  /*5f90*/  DMUL R38, R44, 100 ;  /* 0x405900002c267828 */ /* 0x000fe20000000000 */
[----:B------:R-:W-:Y:S02]  /*5fa0*/  FSEL R49, R41, 1, P2 ;  /* 0x3f80000029317808 */ /* 0x000fe40001000000 */
[----:B------:R-:W-:-:S02]  /*5fb0*/  FSEL R48, R42, 1, P5 ;  /* 0x3f8000002a307808 */ /* 0x000fc40002800000 */
[----:B------:R-:W1:Y:S01]  /*5fc0*/  F2F.F64.F32 R40, R49 ;  /* 0x0000003100287310 */ /* 0x000e620000201800 */
[----:B------:R-:W-:Y:S02]  /*5fd0*/  P2R R46, PR, RZ, 0x40 ;  /* 0x00000040ff2e7803 */ /* 0x000fe40000000000 */
[----:B------:R-:W-:Y:S01]  /*5fe0*/  FSETP.NEU.AND P6, PT, R5, 1, PT ;  /* 0x3f8000000500780b */ /* 0x000fe20003fcd000 */
[----:B------:R-:W-:Y:S02]  /*5ff0*/  DMUL R38, R44, R38 ;  /* 0x000000262c267228 */ /* 0x000fe40000000000 */
[----:B------:R-:W-:Y:S02]  /*6000*/  DADD R44, -R26, R10 ;  /* 0x000000001a2c7229 */ /* 0x000fe4000000010a */
[----:B------:R2:W3:Y:S04]  /*6010*/  F2F.F64.F32 R42, R48 ;  /* 0x00000030002a7310 */ /* 0x0004e80000201800 */
[----:B------:R-:W-:-:S02]  /*6020*/  DFMA R36, R36, R36, R38 ;  /* 0x000000242424722b */ /* 0x000fc40000000026 */
[----:B------:R-:W-:Y:S02]  /*6030*/  DADD R38, -R24, R12 ;  /* 0x0000000018267229 */ /* 0x000fe4000000010c */
[----:B-1----:R-:W-:Y:S01]  /*6040*/  DADD R40, R40, R40 ;  /* 0x0000000028287229 */ /* 0x002fe20000000028 */
[----:B--2---:R-:W-:Y:S01]  /*6050*/  P2R R48, PR, RZ, 0x40 ;  /* 0x00000040ff307803 */ /* 0x004fe20000000000 */
[----:B---3--:R-:W-:Y:S01]  /*6060*/  DADD R42, R42, R42 ;  /* 0x000000002a2a7229 */ /* 0x008fe2000000002a */
[----:B------:R-:W-:Y:S10]  /*6070*/  @!P6 BRA `(.L_x_1610) ;  /* 0x000000000028e947 */ /* 0x000ff40003800000 */
        /* <DEDUP_REMOVED lines=10> */
.L_x_1610:
[----:B------:R-:W-:Y:S05]  /*6120*/  BSYNC.RECONVERGENT B1 ;  /* 0x0000000000017941 */ /* 0x000fea0003800200 */
.L_x_1609:
[----:B------:R-:W-:Y:S01]  /*6130*/  FSEL R23, R8, R23, P4 ;  /* 0x0000001708177208 */ /* 0x000fe20002000000 */
[----:B------:R-:W-:Y:S01]  /*6140*/  DADD R40, RZ, -R40 ;  /* 0x00000000ff287229 */ /* 0x000fe20000000828 */
[----:B------:R-:W-:Y:S01]  /*6150*/  ISETP.NE.AND P6, PT, R48, RZ, PT ;  /* 0x000000ff3000720c */ /* 0x000fe20003fc5270 */
[----:B------:R-:W-:Y:S01]  /*6160*/  BSSY.RECONVERGENT B1, `(.L_x_1611) ;  /* 0x0000024000017945 */ /* 0x000fe20003800200 */
[----:B------:R-:W1:Y:S01]  /*6170*/  F2F.F64.F32 R48, R50 ;  /* 0x0000003200307310 */ /* 0x000e620000201800 */
[----:B------:R-:W-:Y:S02]  /*6180*/  FSEL R23, R23, 1, P5 ;  /* 0x3f80000017177808 */ /* 0x000fe40002800000 */
[----:B------:R-:W-:Y:S02]  /*6190*/  FSEL R4, R47, R4, P1 ;  /* 0x000000042f047208 */ /* 0x000fe40000800000 */
[----:B------:R-:W-:Y:S02]  /*61a0*/  FSEL R6, R23, R6, !P3 ;  /* 0x0000000617067208 */ /* 0x000fe40005800000 */
[----:B------:R-:W-:-:S02]  /*61b0*/  ISETP.NE.AND P3, PT, R46, RZ, PT ;  /* 0x000000ff2e00720c */ /* 0x000fc40003f65270 */
[----:B------:R-:W-:Y:S02]  /*61c0*/  FSEL R4, R4, 1, P2 ;  /* 0x3f80000004047808 */ /* 0x000fe40001000000 */
[----:B------:R-:W-:Y:S02]  /*61d0*/  FSEL R6, R23, R6, !P3 ;  /* 0x0000000617067208 */ /* 0x000fe40005800000 */
[----:B------:R-:W-:Y:S01]  /*61e0*/  FSETP.NEU.AND P3, PT, R3, RZ, PT ;  /* 0x000000ff0300720b */ /* 0x000fe20003f6d000 */
[----:B------:R-:W-:Y:S01]  /*61f0*/  IMAD.MOV.U32 R3, RZ, RZ, 0x3f800000 ;  /* 0x3f800000ff037424 */ /* 0x000fe200078e00ff */
[C---:B------:R-:W-:Y:S01]  /*6200*/  FSEL R9, R4.reuse, R9, !P0 ;  /* 0x0000000904097208 */ /* 0x040fe20004000000 */
[----:B-1----:R-:W-:Y:S01]  /*6210*/  DADD R48, R48, R48 ;  /* 0x0000000030307229 */ /* 0x002fe20000000030 */
[----:B------:R-:W-:Y:S02]  /*6220*/  @P5 FSEL R23, R23, R6, P4 ;  /* 0x0000000617175208 */ /* 0x000fe40002000000 */
[----:B------:R-:W-:-:S02]  /*6230*/  FSEL R9, R4, R9, !P3 ;  /* 0x0000000904097208 */ /* 0x000fc40005800000 */
[----:B------:R-:W1:Y:S02]  /*6240*/  F2F.F64.F32 R46, R23 ;  /* 0x00000017002e7310 */ /* 0x000e640000201800 */
[----:B------:R-:W-:Y:S01]  /*6250*/  @P2 FSEL R4, R4, R9, P1 ;  /* 0x0000000904042208 */ /* 0x000fe20000800000 */
[----:B------:R-:W-:-:S05]  /*6260*/  DMUL R48, R48, R40 ;  /* 0x0000002830307228 */ /* 0x000fca0000000000 */
        /* <DEDUP_REMOVED lines=16> */
.L_x_1614:
[----:B------:R-:W-:Y:S01]  /*6370*/  FADD R3, R5, R5 ;  /* 0x0000000505037221 */ /* 0x000fe20000000000 */
[----:B------:R-:W-:Y:S06]  /*6380*/  BRA `(.L_x_1612) ;  /* 0x0000000000047947 */ /* 0x000fec0003800000 */
.L_x_1613:
[----:B------:R-:W-:-:S07]  /*6390*/  FADD R3, R5, 1 ;  /* 0x3f80000005037421 */ /* 0x000fce0000000000 */
.L_x_1612:
[----:B------:R-:W-:Y:S05]  /*63a0*/  BSYNC.RECONVERGENT B1 ;  /* 0x0000000000017941 */ /* 0x000fea0003800200 */
.L_x_1611:
[----:B------:R-:W1:Y:S01]  /*63b0*/  F2F.F64.F32 R4, R3 ;  /* 0x0000000300047310 */ /* 0x000e620000201800 */
[----:B------:R-:W-:Y:S01]  /*63c0*/  DFMA R6, -RZ, R40, 1 ;  /* 0x3ff00000ff06742b */ /* 0x000fe20000000128 */
[----:B------:R-:W-:Y:S01]  /*63d0*/  UMOV UR4, 0x86a12b9b ;  /* 0x86a12b9b00047882 */ /* 0x000fe20000000000 */
[----:B------:R-:W-:Y:S01]  /*63e0*/  DMUL R46, RZ, R46 ;  /* 0x0000002eff2e7228 */ /* 0x000fe20000000000 */
[----:B------:R-:W-:Y:S01]  /*63f0*/  UMOV UR5, 0x3d06849b ;  /* 0x3d06849b00057882 */ /* 0x000fe20000000000 */
[----:B------:R-:W-:Y:S01]  /*6400*/  BSSY.RECONVERGENT B1, `(.L_x_1615) ;  /* 0x000003e000017945 */ /* 0x000fe20003800200 */
[----:B-1----:R-:W-:-:S08]  /*6410*/  DADD R4, R4, R4 ;  /* 0x0000000004047229 */ /* 0x002fd00000000004 */
[----:B------:R-:W-:-:S08]  /*6420*/  DMUL R4, R4, R6 ;  /* 0x0000000604047228 */ /* 0x000fd00000000000 */
[----:B------:R-:W-:Y:S02]  /*6430*/  DFMA R6, R4, 100, -R46 ;  /* 0x405900000406782b */ /* 0x000fe4000000082e */
[----:B------:R-:W-:-:S06]  /*6440*/  DADD R4, -R34, R8 ;  /* 0x0000000022047229 */ /* 0x000fcc0000000108 */
[----:B------:R-:W-:Y:S02]  /*6450*/  DADD R6, RZ, R6 ;  /* 0x00000000ff067229 */ /* 0x000fe40000000006 */
[----:B------:R-:W-:-:S06]  /*6460*/  DFMA R40, R38, R4, RZ ;  /* 0x000000042628722b */ /* 0x000fcc00000000ff */
[----:B------:R-:W-:-:S08]  /*6470*/  DADD R38, -R32, R6 ;  /* 0x0000000020267229 */ /* 0x000fd00000000106 */
[----:B------:R-:W-:-:S08]  /*6480*/  DFMA R44, R44, R38, R40 ;  /* 0x000000262c2c722b */ /* 0x000fd00000000028 */
[----:B------:R-:W-:-:S14]  /*6490*/  DSETP.GEU.AND P0, PT, |R44|, UR4, PT ;  /* 0x000000042c007e2a */ /* 0x000fdc000bf0e200 */
[----:B------:R-:W-:Y:S05]  /*64a0*/  @!P0 BRA `(.L_x_1616) ;  /* 0x0000000000cc8947 */ /* 0x000fea0003800000 */
[----:B------:R-:W1:Y:S01]  /*64b0*/  MUFU.RCP64H R41, R45 ;  /* 0x0000002d00297308 */ /* 0x000e620000001800 */
[----:B------:R-:W-:Y:S01]  /*64c0*/  IADD3 R40, PT, PT, R45, 0x300402, RZ ;  /* 0x003004022d287810 */ /* 0x000fe20007ffe0ff */
[----:B------:R-:W-:Y:S03]  /*64d0*/  BSSY.RECONVERGENT B2, `(.L_x_1617) ;  /* 0x000000c000027945 */ /* 0x000fe60003800200 */
[----:B------:R-:W-:Y:S02]  /*64e0*/  FSETP.GEU.AND P0, PT, |R40|, 5.8789094863358348022e-39, PT ;  /* 0x004004022800780b */ /* 0x000fe40003f0e200 */
[----:B-1----:R-:W-:-:S08]  /*64f0*/  DFMA R42, -R44, R40, 1 ;  /* 0x3ff000002c2a742b */ /* 0x002fd00000000128 */
[----:B------:R-:W-:-:S08]  /*6500*/  DFMA R42, R42, R42, R42 ;  /* 0x0000002a2a2a722b */ /* 0x000fd0000000002a */
[----:B------:R-:W-:-:S08]  /*6510*/  DFMA R42, R40, R42, R40 ;  /* 0x0000002a282a722b */ /* 0x000fd00000000028 */
[----:B------:R-:W-:-:S08]  /*6520*/  DFMA R54, -R44, R42, 1 ;  /* 0x3ff000002c36742b */ /* 0x000fd0000000012a */
[----:B------:R-:W-:Y:S01]  /*6530*/  DFMA R54, R42, R54, R42 ;  /* 0x000000362a36722b */ /* 0x000fe2000000002a */
[----:B------:R-:W-:Y:S10]  /*6540*/  @P0 BRA `(.L_x_1618) ;  /* 0x0000000000100947 */ /* 0x000ff40003800000 */
[----:B------:R-:W-:Y:S02]  /*6550*/  LOP3.LUT R46, R45, 0x7fffffff, RZ, 0xc0, !PT ;  /* 0x7fffffff2d2e7812 */ /* 0x000fe400078ec0ff */
[----:B------:R-:W-:-:S03]  /*6560*/  MOV R42, 0x6590 ;  /* 0x00006590002a7802 */ /* 0x000fc60000000f00 */
[----:B------:R-:W-:-:S07]  /*6570*/  VIADD R46, R46, 0xfff00000 ;  /* 0xfff000002e2e7836 */ /* 0x000fce0000000000 */
[----:B0-----:R-:W-:Y:S05]  /*6580*/  CALL.REL.NOINC `($__internal_28_$__cuda_sm20_dblrcp_rn_slowpath_v3) ;  /* 0x0000000400307944 */ /* 0x001fea0003c00000 */
.L_x_1618:
[----:B------:R-:W-:Y:S05]  /*6590*/  BSYNC.RECONVERGENT B2 ;  /* 0x0000000000027941 */ /* 0x000fea0003800200 */
.L_x_1617:
[-C--:B------:R-:W-:Y:S02]  /*65a0*/  DMUL R52, R4, R54.reuse ;  /* 0x0000003604347228 */ /* 0x080fe40000000000 */
[----:B------:R-:W-:Y:S02]  /*65b0*/  DADD R42, -R26, R10 ;  /* 0x000000001a2a7229 */ /* 0x000fe4000000010a */
[----:B------:R-:W-:Y:S02]  /*65c0*/  DADD R44, -R24, R12 ;  /* 0x00000000182c7229 */ /* 0x000fe4000000010c */
[----:B------:R-:W-:-:S04]  /*65d0*/  DMUL R40, R38, R54 ;  /* 0x0000003626287228 */ /* 0x000fc80000000000 */
[C---:B------:R-:W-:Y:S02]  /*65e0*/  DFMA R46, -R52.reuse, R42, RZ ;  /* 0x0000002a342e722b */ /* 0x040fe400000001ff */
[----:B------:R-:W-:Y:S02]  /*65f0*/  DFMA R52, -R52, R44, 1 ;  /* 0x3ff000003434742b */ /* 0x000fe4000000012c */
[C---:B------:R-:W-:Y:S02]  /*6600*/  DFMA R48, -R40.reuse, R42, 1 ;  /* 0x3ff000002830742b */ /* 0x040fe4000000012a */
[----:B------:R-:W-:Y:S02]  /*6610*/  DFMA R40, -R40, R44, RZ ;  /* 0x0000002c2828722b */ /* 0x000fe400000001ff */
[C---:B------:R-:W-:Y:S02]  /*6620*/  DFMA R50, R14.reuse, R46, RZ ;  /* 0x0000002e0e32722b */ /* 0x040fe400000000ff */
[----:B------:R-:W-:-:S02]  /*6630*/  DFMA R14, R14, R52, RZ ;  /* 0x000000340e0e722b */ /* 0x000fc400000000ff */
[C---:B------:R-:W-:Y:S02]  /*6640*/  DFMA R46, R30.reuse, R46, RZ ;  /* 0x0000002e1e2e722b */ /* 0x040fe400000000ff */
[----:B------:R-:W-:Y:S02]  /*6650*/  DFMA R30, R30, R52, RZ ;  /* 0x000000341e1e722b */ /* 0x000fe400000000ff */
[C---:B------:R-:W-:Y:S02]  /*6660*/  DFMA R50, R20.reuse, R48, R50 ;  /* 0x000000301432722b */ /* 0x040fe40000000032 */
[----:B------:R-:W-:Y:S02]  /*6670*/  DFMA R14, R20, R40, R14 ;  /* 0x00000028140e722b */ /* 0x000fe4000000000e */
[----:B------:R-:W-:Y:S02]  /*6680*/  DMUL R20, R54, R44 ;  /* 0x0000002c36147228 */ /* 0x000fe40000000000 */
[----:B------:R-:W-:-:S02]  /*6690*/  DFMA R46, R28, R48, R46 ;  /* 0x000000301c2e722b */ /* 0x000fc4000000002e */
[----:B------:R-:W-:Y:S02]  /*66a0*/  DFMA R30, R28, R40, R30 ;  /* 0x000000281c1e722b */ /* 0x000fe4000000001e */
[----:B------:R-:W-:Y:S02]  /*66b0*/  DMUL R28, R54, R42 ;  /* 0x0000002a361c7228 */ /* 0x000fe40000000000 */
[----:B------:R-:W-:-:S06]  /*66c0*/  DFMA R52, R4, -R20, 1 ;  /* 0x3ff000000434742b */ /* 0x000fcc0000000814 */
[----:B------:R-:W-:Y:S02]  /*66d0*/  DFMA R40, R4, -R28, RZ ;  /* 0x8000001c0428722b */ /* 0x000fe400000000ff */
[C---:B------:R-:W-:Y:S02]  /*66e0*/  DFMA R48, R52.reuse, R14, RZ ;  /* 0x0000000e3430722b */ /* 0x040fe400000000ff */
[----:B------:R-:W-:Y:S02]  /*66f0*/  DFMA R4, R52, R50, RZ ;  /* 0x000000323404722b */ /* 0x000fe400000000ff */
[----:B------:R-:W-:Y:S02]  /*6700*/  DFMA R52, R38, -R20, RZ ;  /* 0x800000142634722b */ /* 0x000fe400000000ff */
[----:B------:R-:W-:Y:S02]  /*6710*/  DFMA R14, R14, R40, RZ ;  /* 0x000000280e0e722b */ /* 0x000fe400000000ff */
[----:B------:R-:W-:-:S02]  /*6720*/  DFMA R38, R38, -R28, 1 ;  /* 0x3ff000002626742b */ /* 0x000fc4000000081c */
[----:B------:R-:W-:Y:S02]  /*6730*/  DFMA R40, R50, R40, RZ ;  /* 0x000000283228722b */ /* 0x000fe400000000ff */
[C---:B------:R-:W-:Y:S02]  /*6740*/  DFMA R48, R52.reuse, R30, R48 ;  /* 0x0000001e3430722b */ /* 0x040fe40000000030 */
[----:B------:R-:W-:Y:S02]  /*6750*/  DFMA R4, R52, R46, R4 ;  /* 0x0000002e3404722b */ /* 0x000fe40000000004 */
[-C--:B------:R-:W-:Y:S02]  /*6760*/  DFMA R14, R30, R38.reuse, R14 ;  /* 0x000000261e0e722b */ /* 0x080fe4000000000e */
[----:B------:R-:W-:Y:S02]  /*6770*/  DFMA R40, R46, R38, R40 ;  /* 0x000000262e28722b */ /* 0x000fe40000000028 */
[----:B------:R-:W-:-:S02]  /*6780*/  DFMA R48, R20, R44, R48 ;  /* 0x0000002c1430722b */ /* 0x000fc40000000030 */
[----:B------:R-:W-:Y:S02]  /*6790*/  DFMA R20, R20, R42, R4 ;  /* 0x0000002a1414722b */ /* 0x000fe40000000004 */
[C---:B------:R-:W-:Y:S02]  /*67a0*/  DFMA R30, R28.reuse, R44, R14 ;  /* 0x0000002c1c1e722b */ /* 0x040fe4000000000e */
[----:B------:R-:W-:-:S04]  /*67b0*/  DFMA R28, R28, R42, R40 ;  /* 0x0000002a1c1c722b */ /* 0x000fc80000000028 */
[----:B------:R-:W-:Y:S02]  /*67c0*/  IMAD.MOV.U32 R14, RZ, RZ, R48 ;  /* 0x000000ffff0e7224 */ /* 0x000fe400078e0030 */
[----:B------:R-:W-:-:S07]  /*67d0*/  IMAD.MOV.U32 R15, RZ, RZ, R49 ;  /* 0x000000ffff0f7224 */ /* 0x000fce00078e0031 */
.L_x_1616:
[----:B------:R-:W-:Y:S05]  /*67e0*/  BSYNC.RECONVERGENT B1 ;  /* 0x0000000000017941 */ /* 0x000fea0003800200 */
.L_x_1615:
[----:B------:R-:W-:Y:S01]  /*67f0*/  UPRMT UR4, UR40, 0x8880, URZ ;  /* 0x0000888028047896 */ /* 0x000fe200080000ff */
[----:B------:R-:W-:-:S03]  /*6800*/  DSETP.GEU.AND P0, PT, R36, R16, PT ;  /* 0x000000102400722a */ /* 0x000fc60003f0e000 */
[----:B------:R-:W-:-:S11]  /*6810*/  UISETP.NE.AND UP0, UPT, UR4, URZ, UPT ;  /* 0x000000ff0400728c */ /* 0x000fd6000bf05270 */
[----:B------:R-:W-:Y:S02]  /*6820*/  @!P0 IMAD.MOV.U32 R32, RZ, RZ, R6 ;  /* 0x000000ffff208224 */ /* 0x000fe400078e0006 */
[----:B------:R-:W-:Y:S02]  /*6830*/  @!P0 IMAD.MOV.U32 R33, RZ, RZ, R7 ;  /* 0x000000ffff218224 */ /* 0x000fe400078e0007 */
[----:B------:R-:W-:Y:S02]  /*6840*/  @!P0 IMAD.MOV.U32 R34, RZ, RZ, R8 ;  /* 0x000000ffff228224 */ /* 0x000fe400078e0008 */
[----:B------:R-:W-:Y:S02]  /*6850*/  @!P0 IMAD.MOV.U32 R35, RZ, RZ, R9 ;  /* 0x000000ffff238224 */ /* 0x000fe400078e0009 */
[----:B0-----:R-:W-:Y:S02]  /*6860*/  @!P0 IMAD.MOV.U32 R16, RZ, RZ, R36 ;  /* 0x000000ffff108224 */ /* 0x001fe400078e0024 */
[----:B------:R-:W-:-:S02]  /*6870*/  @!P0 IMAD.MOV.U32 R17, RZ, RZ, R37 ;  /* 0x000000ffff118224 */ /* 0x000fc400078e0025 */
[----:B------:R-:W-:Y:S02]  /*6880*/  @!P0 IMAD.MOV.U32 R26, RZ, RZ, R10 ;  /* 0x000000ffff1a8224 */ /* 0x000fe400078e000a */
[----:B------:R-:W-:Y:S02]  /*6890*/  @!P0 IMAD.MOV.U32 R27, RZ, RZ, R11 ;  /* 0x000000ffff1b8224 */ /* 0x000fe400078e000b */
[----:B------:R-:W-:Y:S02]  /*68a0*/  @!P0 IMAD.MOV.U32 R24, RZ, RZ, R12 ;  /* 0x000000ffff188224 */ /* 0x000fe400078e000c */
[----:B------:R-:W-:Y:S01]  /*68b0*/  @!P0 IMAD.MOV.U32 R25, RZ, RZ, R13 ;  /* 0x000000ffff198224 */ /* 0x000fe200078e000d */
[----:B------:R-:W-:Y:S06]  /*68c0*/  BRA.U !UP0, `(.L_x_1619) ;  /* 0x0000000108187547 */ /* 0x000fec000b800000 */
[----:B------:R-:W0:Y:S01]  /*68d0*/  LDC.64 R4, c[0x0][0x3a8] ;  /* 0x0000ea00ff047b82 */ /* 0x000e220000000a00 */
[----:B------:R-:W-:-:S04]  /*68e0*/  IMAD.SHL.U32 R3, R0, 0x2, RZ ;  /* 0x0000000200037824 */ /* 0x000fc800078e00ff */
[----:B------:R-:W-:-:S04]  /*68f0*/  IMAD R3, R2, UR39, R3 ;  /* 0x0000002702037c24 */ /* 0x000fc8000f8e0203 */
[----:B0-----:R-:W-:-:S05]  /*6900*/  IMAD.WIDE R4, R3, 0x8, R4 ;  /* 0x0000000803047825 */ /* 0x001fca00078e0204 */
[----:B------:R0:W-:Y:S04]  /*6910*/  STG.E.64 desc[UR36][R4.64], R24 ;  /* 0x0000001804007986 */ /* 0x0001e8000c101b24 */
[----:B------:R0:W-:Y:S02]  /*6920*/  STG.E.64 desc[UR36][R4.64+0x8], R26 ;  /* 0x0000081a04007986 */ /* 0x0001e4000c101b24 */
.L_x_1619:
[----:B------:R-:W-:-:S05]  /*6930*/  VIADD R0, R0, 0x1 ;  /* 0x0000000100007836 */ /* 0x000fca0000000000 */
[----:B------:R-:W-:-:S13]  /*6940*/  ISETP.NE.AND P0, PT, R0, UR39, PT ;  /* 0x0000002700007c0c */ /* 0x000fda000bf05270 */
[----:B------:R-:W-:Y:S05]  /*6950*/  @P0 BRA `(.L_x_1620) ;  /* 0xffffffd4000c0947 */ /* 0x000fea000383ffff */
.L_x_1606:
[----:B------:R-:W-:Y:S05]  /*6960*/  BSYNC.RECONVERGENT B0 ;  /* 0x0000000000007941 */ /* 0x000fea0003800200 */
.L_x_1603:
[----:B0-----:R-:W-:Y:S01]  /*6970*/  DFMA R4, -R24, R24, R26 ;  /* 0x000000181804722b */ /* 0x001fe2000000011a */
[----:B------:R-:W0:Y:S07]  /*6980*/  LDC.64 R8, c[0x0][0x398] ;  /* 0x0000e600ff087b82 */ /* 0x000e2e0000000a00 */
[C---:B------:R-:W-:Y:S01]  /*6990*/  DMUL R6, R4.reuse, 100 ;  /* 0x4059000004067828 */ /* 0x040fe20000000000 */
[----:B------:R-:W1:Y:S07]  /*69a0*/  LDC.64 R10, c[0x0][0x3a0] ;  /* 0x0000e800ff0a7b82 */ /* 0x000e6e0000000a00 */
[----:B------:R-:W-:-:S02]  /*69b0*/  DMUL R6, R4, R6 ;  /* 0x0000000604067228 */ /* 0x000fc40000000000 */
[----:B------:R-:W-:-:S08]  /*69c0*/  DADD R4, -R24, 1 ;  /* 0x3ff0000018047429 */ /* 0x000fd00000000100 */
[----:B------:R-:W-:Y:S01]  /*69d0*/  DFMA R6, R4, R4, R6 ;  /* 0x000000040406722b */ /* 0x000fe20000000006 */
[----:B0-----:R-:W-:-:S04]  /*69e0*/  IMAD.WIDE R4, R22, 0x4, R8 ;  /* 0x0000000416047825 */ /* 0x001fc800078e0208 */
[----:B-1----:R-:W-:Y:S02]  /*69f0*/  IMAD.WIDE R2, R2, 0x8, R10 ;  /* 0x0000000802027825 */ /* 0x002fe400078e020a */
[----:B------:R-:W-:Y:S04]  /*6a00*/  STG.E.64 desc[UR36][R18.64], R6 ;  /* 0x0000000612007986 */ /* 0x000fe8000c101b24 */
[----:B------:R-:W-:Y:S04]  /*6a10*/  STG.E desc[UR36][R4.64], R22 ;  /* 0x0000001604007986 */ /* 0x000fe8000c101924 */
[----:B------:R-:W-:Y:S04]  /*6a20*/  STG.E.64 desc[UR36][R2.64], R24 ;  /* 0x0000001802007986 */ /* 0x000fe8000c101b24 */
[----:B------:R-:W-:Y:S01]  /*6a30*/  STG.E.64 desc[UR36][R2.64+0x8], R26 ;  /* 0x0000081a02007986 */ /* 0x000fe2000c101b24 */
[----:B------:R-:W-:Y:S05]  /*6a40*/  EXIT ;  /* 0x000000000000794d */ /* 0x000fea0003800000 */
        .weak           $__internal_28_$__cuda_sm20_dblrcp_rn_slowpath_v3
        .type           $__internal_28_$__cuda_sm20_dblrcp_rn_slowpath_v3,@function
        .size           $__internal_28_$__cuda_sm20_dblrcp_rn_slowpath_v3,($__internal_29_$__cuda_sm20_dsqrt_rn_f64_mediumpath_v1 - $__internal_28_$__cuda_sm20_dblrcp_rn_slowpath_v3)
$__internal_28_$__cuda_sm20_dblrcp_rn_slowpath_v3:
        /* <DEDUP_REMOVED lines=26> */
.L_x_1624:
        /* <DEDUP_REMOVED lines=9> */
.L_x_1622:
[----:B------:R-:W-:Y:S01]  /*6c80*/  LOP3.LUT R45, R41, 0x80000, RZ, 0xfc, !PT ;  /* 0x00080000292d7812 */ /* 0x000fe200078efcff */
[----:B------:R-:W-:-:S07]  /*6c90*/  IMAD.MOV.U32 R44, RZ, RZ, R40 ;  /* 0x000000ffff2c7224 */ /* 0x000fce00078e0028 */
.L_x_1623:
[----:B------:R-:W-:Y:S05]  /*6ca0*/  BSYNC.RECONVERGENT B3 ;  /* 0x0000000000037941 */ /* 0x000fea0003800200 */
.L_x_1621:
[----:B------:R-:W-:Y:S02]  /*6cb0*/  IMAD.MOV.U32 R43, RZ, RZ, 0x0 ;  /* 0x00000000ff2b7424 */ /* 0x000fe400078e00ff */
[----:B------:R-:W-:Y:S02]  /*6cc0*/  IMAD.MOV.U32 R54, RZ, RZ, R44 ;  /* 0x000000ffff367224 */ /* 0x000fe400078e002c */
[----:B------:R-:W-:Y:S01]  /*6cd0*/  IMAD.MOV.U32 R55, RZ, RZ, R45 ;  /* 0x000000ffff377224 */ /* 0x000fe200078e002d */
[----:B------:R-:W-:Y:S06]  /*6ce0*/  RET.REL.NODEC R42 `(_Z14optimizeKernelIN4util10RosenbrockILi2EEELi2ELj256EEvddPdPiS3_S3_iib) ;  /* 0xffffff902ac47950 */ /* 0x000fec0003c3ffff */
        .weak           $__internal_29_$__cuda_sm20_dsqrt_rn_f64_mediumpath_v1
        .type           $__internal_29_$__cuda_sm20_dsqrt_rn_f64_mediumpath_v1,@function
        .size           $__internal_29_$__cuda_sm20_dsqrt_rn_f64_mediumpath_v1,(.L_x_1727 - $__internal_29_$__cuda_sm20_dsqrt_rn_f64_mediumpath_v1)
$__internal_29_$__cuda_sm20_dsqrt_rn_f64_mediumpath_v1:
        /* <DEDUP_REMOVED lines=16> */
.L_x_1626:
        /* <DEDUP_REMOVED lines=24> */
.L_x_1628:
[----:B------:R-:W-:-:S11]  /*6f70*/  DADD R6, R8, R8 ;  /* 0x0000000008067229 */ /* 0x000fd60000000008 */
.L_x_1627:
[----:B------:R-:W-:Y:S05]  /*6f80*/  BSYNC.RECONVERGENT B2 ;  /* 0x0000000000027941 */ /* 0x000fea0003800200 */
.L_x_1625:
[----:B------:R-:W-:-:S04]  /*6f90*/  IMAD.MOV.U32 R5, RZ, RZ, 0x0 ;  /* 0x00000000ff057424 */ /* 0x000fc800078e00ff */
[----:B------:R-:W-:Y:S05]  /*6fa0*/  RET.REL.NODEC R4 `(_Z14optimizeKernelIN4util10RosenbrockILi2EEELi2ELj256EEvddPdPiS3_S3_iib) ;  /* 0xffffff9004147950 */ /* 0x000fea0003c3ffff */
.L_x_1629:
        /* <DEDUP_REMOVED lines=13> */
.L_x_1727:


//--------------------- .text._Z14optimizeKernelIN4util10RosenbrockILi2EEELi2ELj128EEvddPdPiS3_S3_iib --------------------------
	.section	.text._Z14optimizeKernelIN4util10RosenbrockILi2EEELi2ELj128EEvddPdPiS3_S3_iib,"ax",@progbits
	.align	128
        .global         _Z14optimizeKernelIN4util10RosenbrockILi2EEELi2ELj128EEvddPdPiS3_S3_iib
        .type           _Z14optimizeKernelIN4util10RosenbrockILi2EEELi2ELj128EEvddPdPiS3_S3_iib,@function
        .size           _Z14optimizeKernelIN4util10RosenbrockILi2EEELi2ELj128EEvddPdPiS3_S3_iib,(.L_x_1729 - _Z14optimizeKernelIN4util10RosenbrockILi2EEELi2ELj128EEvddPdPiS3_S3_iib)
        .other          _Z14optimizeKernelIN4util10RosenbrockILi2EEELi2ELj128EEvddPdPiS3_S3_iib,@"STO_CUDA_ENTRY STV_DEFAULT"
_Z14optimizeKernelIN4util10RosenbrockILi2EEELi2ELj128EEvddPdPiS3_S3_iib:
.text._Z14optimizeKernelIN4util10RosenbrockILi2EEELi2ELj128EEvddPdPiS3_S3_iib:
        /* <DEDUP_REMOVED lines=21> */
.L_x_1641:
        /* <DEDUP_REMOVED lines=18> */
.L_x_1640:
        /* <DEDUP_REMOVED lines=11> */
.L_x_1635:
[----:B------:R-:W-:-:S06]  /*0320*/  IMAD R23, R24, 0x4, R1 ;  /* 0x0000000418177824 */ /* 0x000fcc00078e0201 */
[----:B------:R-:W5:Y:S01]  /*0330*/  LDL R23, [R23+0x4] ;  /* 0x0000040017177983 */ /* 0x000f620000100800 */
[----:B------:R-:W-:Y:S01]  /*0340*/  IMAD.SHL.U32 R25, R24, 0x20, RZ ;  /* 0x0000002018197824 */ /* 0x000fe200078e00ff */
[----:B------:R-:W-:-:S06]  /*0350*/  UMOV UR4, URZ ;  /* 0x000000ff00047c82 */ /* 0x000fcc0008000000 */
.L_x_1634:
        /* <DEDUP_REMOVED lines=190> */
.L_x_1637:
[----:B------:R-:W-:-:S06]  /*0f40*/  IMAD R23, R24, 0x4, R1 ;  /* 0x0000000418177824 */ /* 0x000fcc00078e0201 */
[----:B------:R-:W5:Y:S01]  /*0f50*/  LDL R23, [R23+0x4] ;  /* 0x0000040017177983 */ /* 0x000f620000100800 */
[----:B------:R-:W-:Y:S01]  /*0f60*/  IMAD.SHL.U32 R25, R24, 0x20, RZ ;  /* 0x0000002018197824 */ /* 0x000fe200078e00ff */
[----:B------:R-:W-:-:S06]  /*0f70*/  UMOV UR4, URZ ;  /* 0x000000ff00047c82 */ /* 0x000fcc0008000000 */
.L_x_1636:
        /* <DEDUP_REMOVED lines=190> */
.L_x_1639:
[----:B------:R-:W-:-:S06]  /*1b60*/  IMAD R23, R24, 0x4, R1 ;  /* 0x0000000418177824 */ /* 0x000fcc00078e0201 */
[----:B------:R-:W5:Y:S01]  /*1b70*/  LDL R23, [R23+0x4] ;  /* 0x0000040017177983 */ /* 0x000f620000100800 */
[----:B------:R-:W-:Y:S01]  /*1b80*/  IMAD.SHL.U32 R25, R24, 0x20, RZ ;  /* 0x0000002018197824 */ /* 0x000fe200078e00ff */
[----:B------:R-:W-:-:S06]  /*1b90*/  UMOV UR4, URZ ;  /* 0x000000ff00047c82 */ /* 0x000fcc0008000000 */
.L_x_1638:
        /* <DEDUP_REMOVED lines=179> */
.L_x_1633:
[----:B------:R-:W-:Y:S05]  /*26d0*/  BSYNC.RECONVERGENT B1 ;  /* 0x0000000000017941 */ /* 0x000fea0003800200 */
.L_x_1632:
[----:B------:R-:W-:Y:S01]  /*26e0*/  ISETP.GT.U32.AND P0, PT, R18, 0x3, PT ;  /* 0x000000031200780c */ /* 0x000fe20003f04070 */
[----:B------:R-:W-:Y:S01]  /*26f0*/  VIADD R4, R4, 0x1 ;  /* 0x0000000104047836 */ /* 0x000fe20000000000 */
[--C-:B------:R-:W-:Y:S02]  /*2700*/  SHF.R.U64 R18, R18, 0x2, R19.reuse ;  /* 0x0000000212127819 */ /* 0x100fe40000001213 */
[----:B------:R-:W-:Y:S02]  /*2710*/  ISETP.GT.U32.AND.EX P0, PT, R19, RZ, PT, P0 ;  /* 0x000000ff1300720c */ /* 0x000fe40003f04100 */
[----:B------:R-:W-:-:S11]  /*2720*/  SHF.R.U32.HI R19, RZ, 0x2, R19 ;  /* 0x00000002ff137819 */ /* 0x000fd60000011613 */
[----:B------:R-:W-:Y:S05]  /*2730*/  @P0 BRA `(.L_x_1640) ;  /* 0xffffffd800cc0947 */ /* 0x000fea000383ffff */
.L_x_1631:
[----:B------:R-:W-:Y:S05]  /*2740*/  BSYNC.RECONVERGENT B0 ;  /* 0x0000000000007941 */ /* 0x000fea0003800200 */
.L_x_1630:
        /* <DEDUP_REMOVED lines=53> */
.L_x_1643:
[----:B------:R-:W-:Y:S05]  /*2aa0*/  BSYNC.RECONVERGENT B6 ;  /* 0x0000000000067941 */ /* 0x000fea0003800200 */
.L_x_1642:
        /* <DEDUP_REMOVED lines=243> */
.L_x_1645:
[----:B------:R-:W-:Y:S05]  /*39e0*/  BSYNC.RECONVERGENT B0 ;  /* 0x0000000000007941 */ /* 0x000fea0003800200 */
.L_x_1644:
        /* <DEDUP_REMOVED lines=36> */
.L_x_1649:
[----:B------:R-:W-:Y:S01]  /*3c30*/  FADD R3, R0, R0 ;  /* 0x0000000000037221 */ /* 0x000fe20000000000 */
[----:B------:R-:W-:Y:S06]  /*3c40*/  BRA `(.L_x_1647) ;  /* 0x0000000000047947 */ /* 0x000fec0003800000 */
.L_x_1648:
[----:B------:R-:W-:-:S07]  /*3c50*/  FADD R3, R0, 1 ;  /* 0x3f80000000037421 */ /* 0x000fce0000000000 */
.L_x_1647:
[----:B------:R-:W-:Y:S05]  /*3c60*/  BSYNC.RECONVERGENT B0 ;  /* 0x0000000000007941 */ /* 0x000fea0003800200 */
.L_x_1646:
        /* <DEDUP_REMOVED lines=18> */
.L_x_1667:
        /* <DEDUP_REMOVED lines=20> */
[----:B0-----:R-:W-:Y:S05]  /*3ed0*/  CALL.REL.NOINC `($__internal_31_$__cuda_sm20_dsqrt_rn_f64_mediumpath_v1) ;  /* 0x0000002c00847944 */ /* 0x001fea0003c00000 */
[----:B------:R-:W-:Y:S02]  /*3ee0*/  IMAD.MOV.U32 R4, RZ, RZ, R6 ;  /* 0x000000ffff047224 */ /* 0x000fe400078e0006 */
[----:B------:R-:W-:-:S07]  /*3ef0*/  IMAD.MOV.U32 R5, RZ, RZ, R7 ;  /* 0x000000ffff057224 */ /* 0x000fce00078e0007 */
.L_x_1652:
[----:B------:R-:W-:Y:S05]  /*3f00*/  BSYNC.RECONVERGENT B1 ;  /* 0x0000000000017941 */ /* 0x000fea0003800200 */
.L_x_1651:
        /* <DEDUP_REMOVED lines=292> */
.L_x_1655:
[----:B------:R-:W-:Y:S05]  /*5150*/  BSYNC.RECONVERGENT B1 ;  /* 0x0000000000017941 */ /* 0x000fea0003800200 */
.L_x_1654:
        /* <DEDUP_REMOVED lines=252> */
.L_x_1657:
[----:B------:R-:W-:Y:S05]  /*6120*/  BSYNC.RECONVERGENT B1 ;  /* 0x0000000000017941 */ /* 0x000fea0003800200 */
.L_x_1656:
        /* <DEDUP_REMOVED lines=36> */
.L_x_1661:
[----:B------:R-:W-:Y:S01]  /*6370*/  FADD R3, R5, R5 ;  /* 0x0000000505037221 */ /* 0x000fe20000000000 */
[----:B------:R-:W-:Y:S06]  /*6380*/  BRA `(.L_x_1659) ;  /* 0x0000000000047947 */ /* 0x000fec0003800000 */
.L_x_1660:
[----:B------:R-:W-:-:S07]  /*6390*/  FADD R3, R5, 1 ;  /* 0x3f80000005037421 */ /* 0x000fce0000000000 */
.L_x_1659:
[----:B------:R-:W-:Y:S05]  /*63a0*/  BSYNC.RECONVERGENT B1 ;  /* 0x0000000000017941 */ /* 0x000fea0003800200 */
.L_x_1658:
        /* <DEDUP_REMOVED lines=29> */
[----:B0-----:R-:W-:Y:S05]  /*6580*/  CALL.REL.NOINC `($__internal_30_$__cuda_sm20_dblrcp_rn_slowpath_v3) ;  /* 0x0000000400307944 */ /* 0x001fea0003c00000 */
.L_x_1665:
[----:B------:R-:W-:Y:S05]  /*6590*/  BSYNC.RECONVERGENT B2 ;  /* 0x0000000000027941 */ /* 0x000fea0003800200 */
.L_x_1664:
        /* <DEDUP_REMOVED lines=36> */
.L_x_1663:
[----:B------:R-:W-:Y:S05]  /*67e0*/  BSYNC.RECONVERGENT B1 ;  /* 0x0000000000017941 */ /* 0x000fea0003800200 */
.L_x_1662:
        /* <DEDUP_REMOVED lines=20> */
.L_x_1666:
[----:B------:R-:W-:-:S05]  /*6930*/  VIADD R0, R0, 0x1 ;  /* 0x0000000100007836 */ /* 0x000fca0000000000 */
[----:B------:R-:W-:-:S13]  /*6940*/  ISETP.NE.AND P0, PT, R0, UR39, PT ;  /* 0x0000002700007c0c */ /* 0x000fda000bf05270 */
[----:B------:R-:W-:Y:S05]  /*6950*/  @P0 BRA `(.L_x_1667) ;  /* 0xffffffd4000c0947 */ /* 0x000fea000383ffff */
.L_x_1653:
[----:B------:R-:W-:Y:S05]  /*6960*/  BSYNC.RECONVERGENT B0 ;  /* 0x0000000000007941 */ /* 0x000fea0003800200 */
.L_x_1650:
        /* <DEDUP_REMOVED lines=14> */
        .weak           $__internal_30_$__cuda_sm20_dblrcp_rn_slowpath_v3
        .type           $__internal_30_$__cuda_sm20_dblrcp_rn_slowpath_v3,@function
        .size           $__internal_30_$__cuda_sm20_dblrcp_rn_slowpath_v3,($__internal_31_$__cuda_sm20_dsqrt_rn_f64_mediumpath_v1 - $__internal_30_$__cuda_sm20_dblrcp_rn_slowpath_v3)
$__internal_30_$__cuda_sm20_dblrcp_rn_slowpath_v3:
        /* <DEDUP_REMOVED lines=26> */
.L_x_1671:
        /* <DEDUP_REMOVED lines=9> */
.L_x_1669:
[----:B------:R-:W-:Y:S01]  /*6c80*/  LOP3.LUT R45, R41, 0x80000, RZ, 0xfc, !PT ;  /* 0x00080000292d7812 */ /* 0x000fe200078efcff */
[----:B------:R-:W-:-:S07]  /*6c90*/  IMAD.MOV.U32 R44, RZ, RZ, R40 ;  /* 0x000000ffff2c7224 */ /* 0x000fce00078e0028 */
.L_x_1670:
[----:B------:R-:W-:Y:S05]  /*6ca0*/  BSYNC.RECONVERGENT B3 ;  /* 0x0000000000037941 */ /* 0x000fea0003800200 */
.L_x_1668:
[----:B------:R-:W-:Y:S02]  /*6cb0*/  IMAD.MOV.U32 R43, RZ, RZ, 0x0 ;  /* 0x00000000ff2b7424 */ /* 0x000fe400078e00ff */
[----:B------:R-:W-:Y:S02]  /*6cc0*/  IMAD.MOV.U32 R54, RZ, RZ, R44 ;  /* 0x000000ffff367224 */ /* 0x000fe400078e002c */
[----:B------:R-:W-:Y:S01]  /*6cd0*/  IMAD.MOV.U32 R55, RZ, RZ, R45 ;  /* 0x000000ffff377224 */ /* 0x000fe200078e002d */
[----:B------:R-:W-:Y:S06]  /*6ce0*/  RET.REL.NODEC R42 `(_Z14optimizeKernelIN4util10RosenbrockILi2EEELi2ELj128EEvddPdPiS3_S3_iib) ;  /* 0xffffff902ac47950 */ /* 0x000fec0003c3ffff */
        .weak           $__internal_31_$__cuda_sm20_dsqrt_rn_f64_mediumpath_v1
        .type           $__internal_31_$__cuda_sm20_dsqrt_rn_f64_mediumpath_v1,@function
        .size           $__internal_31_$__cuda_sm20_dsqrt_rn_f64_mediumpath_v1,(.L_x_1729 - $__internal_31_$__cuda_sm20_dsqrt_rn_f64_mediumpath_v1)
$__internal_31_$__cuda_sm20_dsqrt_rn_f64_mediumpath_v1:
        /* <DEDUP_REMOVED lines=16> */
.L_x_1673:
        /* <DEDUP_REMOVED lines=24> */
.L_x_1675:
[----:B------:R-:W-:-:S11]  /*6f70*/  DADD R6, R8, R8 ;  /* 0x0000000008067229 */ /* 0x000fd60000000008 */
.L_x_1674:
[----:B------:R-:W-:Y:S05]  /*6f80*/  BSYNC.RECONVERGENT B2 ;  /* 0x0000000000027941 */ /* 0x000fea0003800200 */
.L_x_1672:
[----:B------:R-:W-:-:S04]  /*6f90*/  IMAD.MOV.U32 R5, RZ, RZ, 0x0 ;  /* 0x00000000ff057424 */ /* 0x000fc800078e00ff */
[----:B------:R-:W-:Y:S05]  /*6fa0*/  RET.REL.NODEC R4 `(_Z14optimizeKernelIN4util10RosenbrockILi2EEELi2ELj128EEvddPdPiS3_S3_iib) ;  /* 0xffffff9004147950 */ /* 0x000fea0003c3ffff */
.L_x_1676:
        /* <DEDUP_REMOVED lines=13> */
.L_x_1729:


//--------------------- .text._Z23generate_random_doublesP17curandStateXORWOWPdi --------------------------
	.section	.text._Z23generate_random_doublesP17curandStateXORWOWPdi,"ax",@progbits
	.align	128
        .global         _Z23generate_random_doublesP17curandStateXORWOWPdi
        .type           _Z23generate_random_doublesP17curandStateXORWOWPdi,@function
        .size           _Z23generate_random_doublesP17curandStateXORWOWPdi,(.L_x_1746 - _Z23generate_random_doublesP17curandStateXORWOWPdi)
        .other          _Z23generate_random_doublesP17curandStateXORWOWPdi,@"STO_CUDA_ENTRY STV_DEFAULT"
_Z23generate_random_doublesP17curandStateXORWOWPdi:
.text._Z23generate_random_doublesP17curandStateXORWOWPdi:
[----:B------:R-:W-:Y:S01]  /*0000*/  LDC R1, c[0x0][0x37c] ;  /* 0x0000df00ff017b82 */ /* 0x000fe20000000800 */
[----:B------:R-:W0:Y:S07]  /*0010*/  S2R R5, SR_TID.X ;  /* 0x0000000000057919 */ /* 0x000e2e0000002100 */
[----:B------:R-:W0:Y:S01]  /*0020*/  S2UR UR4, SR_CTAID.X ;  /* 0x00000000000479c3 */ /* 0x000e220000002500 */
[----:B------:R-:W1:Y:S07]  /*0030*/  LDCU UR5, c[0x0][0x390] ;  /* 0x00007200ff0577ac */ /* 0x000e6e0008000800 */
[----:B------:R-:W0:Y:S02]  /*0040*/  LDC R0, c[0x0][0x360] ;  /* 0x0000d800ff007b82 */ /* 0x000e240000000800 */
[----:B0-----:R-:W-:-:S04]  /*0050*/  IMAD R5, R0, UR4, R5 ;  /* 0x0000000400057c24 */ /* 0x001fc8000f8e0205 */
[----:B------:R-:W-:-:S05]  /*0060*/  IMAD.SHL.U32 R0, R5, 0x400, RZ ;  /* 0x0000040005007824 */ /* 0x000fca00078e00ff */
[----:B-1----:R-:W-:-:S13]  /*0070*/  ISETP.GE.AND P0, PT, R0, UR5, PT ;  /* 0x0000000500007c0c */ /* 0x002fda000bf06270 */
[----:B------:R-:W-:Y:S05]  /*0080*/  @P0 EXIT ;  /* 0x000000000000094d */ /* 0x000fea0003800000 */
[----:B------:R-:W-:Y:S01]  /*0090*/  LOP3.LUT R4, RZ, R0, RZ, 0x33, !PT ;  /* 0x00000000ff047212 */ /* 0x000fe200078e33ff */
[----:B------:R-:W0:Y:S01]  /*00a0*/  LDC.64 R2, c[0x0][0x380] ;  /* 0x0000e000ff027b82 */ /* 0x000e220000000a00 */
[----:B------:R-:W-:Y:S01]  /*00b0*/  BSSY.RECONVERGENT B0, `(.L_x_1677) ;  /* 0x0000053000007945 */ /* 0x000fe20003800200 */
[----:B------:R-:W-:Y:S02]  /*00c0*/  IMAD.MOV.U32 R13, RZ, RZ, RZ ;  /* 0x000000ffff0d7224 */ /* 0x000fe400078e00ff */
[----:B------:R-:W-:Y:S01]  /*00d0*/  VIADD R4, R4, UR5 ;  /* 0x0000000504047c36 */ /* 0x000fe20008000000 */
[----:B------:R-:W1:Y:S04]  /*00e0*/  LDCU.64 UR4, c[0x0][0x358] ;  /* 0x00006b00ff0477ac */ /* 0x000e680008000a00 */
[----:B------:R-:W-:-:S02]  /*00f0*/  ISETP.NE.AND P1, PT, R4, RZ, PT ;  /* 0x000000ff0400720c */ /* 0x000fc40003f25270 */
[----:B------:R-:W-:-:S04]  /*0100*/  VIMNMX.U32 R6, PT, PT, R4, 0x3ff, PT ;  /* 0x000003ff04067848 */ /* 0x000fc80003fe0000 */
[----:B------:R-:W-:-:S04]  /*0110*/  LOP3.LUT R7, R6, 0x1, RZ, 0xc0, !PT ;  /* 0x0000000106077812 */ /* 0x000fc800078ec0ff */
[----:B------:R-:W-:Y:S01]  /*0120*/  ISETP.NE.U32.AND P0, PT, R7, 0x1, PT ;  /* 0x000000010700780c */ /* 0x000fe20003f05070 */
[----:B0-----:R-:W-:Y:S02]  /*0130*/  IMAD.WIDE R2, R5, 0x30, R2 ;  /* 0x0000003005027825 */ /* 0x001fe400078e0202 */
[----:B-1----:R-:W-:Y:S10]  /*0140*/  @!P1 BRA `(.L_x_1678) ;  /* 0x0000000400249947 */ /* 0x002ff40003800000 */
[----:B------:R-:W0:Y:S01]  /*0150*/  LDC.64 R4, c[0x0][0x388] ;  /* 0x0000e200ff047b82 */ /* 0x000e220000000a00 */
[----:B------:R-:W-:Y:S02]  /*0160*/  VIADD R6, R6, 0x1 ;  /* 0x0000000106067836 */ /* 0x000fe40000000000 */
[----:B------:R-:W-:-:S03]  /*0170*/  IMAD.MOV.U32 R15, RZ, RZ, R0 ;  /* 0x000000ffff0f7224 */ /* 0x000fc600078e0000 */
[----:B------:R-:W-:-:S05]  /*0180*/  LOP3.LUT R13, R6, 0x7fe, RZ, 0xc0, !PT ;  /* 0x000007fe060d7812 */ /* 0x000fca00078ec0ff */
[----:B------:R-:W-:Y:S01]  /*0190*/  IMAD.MOV R12, RZ, RZ, -R13 ;  /* 0x000000ffff0c7224 */ /* 0x000fe200078e0a0d */
[----:B0-----:R-:W-:-:S05]  /*01a0*/  IADD3 R4, P1, PT, R4, 0x8, RZ ;  /* 0x0000000804047810 */ /* 0x001fca0007f3e0ff */
[----:B------:R-:W-:-:S08]  /*01b0*/  IMAD.X R5, RZ, RZ, R5, P1 ;  /* 0x000000ffff057224 */ /* 0x000fd000008e0605 */
.L_x_1679:
[----:B--2---:R-:W2:Y:S04]  /*01c0*/  LDG.E.64 R6, desc[UR4][R2.64] ;  /* 0x0000000402067981 */ /* 0x004ea8000c1e1b00 */
[----:B------:R-:W3:Y:S04]  /*01d0*/  LDG.E.64 R16, desc[UR4][R2.64+0x10] ;  /* 0x0000100402107981 */ /* 0x000ee8000c1e1b00 */
[----:B------:R-:W4:Y:S01]  /*01e0*/  LDG.E.64 R24, desc[UR4][R2.64+0x8] ;  /* 0x0000080402187981 */ /* 0x000f22000c1e1b00 */
[----:B--2---:R-:W-:-:S04]  /*01f0*/  SHF.R.U32.HI R8, RZ, 0x2, R7 ;  /* 0x00000002ff087819 */ /* 0x004fc80000011607 */
[----:B------:R-:W-:Y:S01]  /*0200*/  LOP3.LUT R8, R8, R7, RZ, 0x3c, !PT ;  /* 0x0000000708087212 */ /* 0x000fe200078e3cff */
[----:B---3--:R-:W-:Y:S01]  /*0210*/  IMAD.SHL.U32 R7, R17, 0x10, RZ ;  /* 0x0000001011077824 */ /* 0x008fe200078e00ff */
[----:B------:R-:W-:Y:S01]  /*0220*/  STG.E.64 desc[UR4][R2.64+0x8], R16 ;  /* 0x0000081002007986 */ /* 0x000fe2000c101b04 */
[----:B----4-:R-:W-:Y:S02]  /*0230*/  SHF.R.U32.HI R11, RZ, 0x2, R24 ;  /* 0x00000002ff0b7819 */ /* 0x010fe40000011618 */
[----:B------:R-:W-:Y:S02]  /*0240*/  IMAD.SHL.U32 R9, R8, 0x2, RZ ;  /* 0x0000000208097824 */ /* 0x000fe400078e00ff */
[----:B------:R-:W-:Y:S01]  /*0250*/  LOP3.LUT R11, R11, R24, RZ, 0x3c, !PT ;  /* 0x000000180b0b7212 */ /* 0x000fe200078e3cff */
[----:B------:R-:W-:Y:S02]  /*0260*/  VIADD R24, R6, 0xb0f8a ;  /* 0x000b0f8a06187836 */ /* 0x000fe40000000000 */
[----:B------:R-:W-:-:S02]  /*0270*/  LOP3.LUT R18, R8, R9, R7, 0x96, !PT ;  /* 0x0000000908127212 */ /* 0x000fc400078e9607 */
[----:B------:R-:W-:Y:S02]  /*0280*/  SHF.L.U32 R7, R11, 0x1, RZ ;  /* 0x000000010b077819 */ /* 0x000fe400000006ff */
[----:B------:R-:W-:Y:S01]  /*0290*/  LOP3.LUT R18, R18, R17, RZ, 0x3c, !PT ;  /* 0x0000001112127212 */ /* 0x000fe200078e3cff */
[----:B------:R0:W-:Y:S03]  /*02a0*/  STG.E.64 desc[UR4][R2.64], R24 ;  /* 0x0000001802007986 */ /* 0x0001e6000c101b04 */
[----:B------:R-:W-:Y:S01]  /*02b0*/  IADD3 R21, PT, PT, R6, 0x587c5, R18 ;  /* 0x000587c506157810 */ /* 0x000fe20007ffe012 */
[----:B------:R-:W-:Y:S02]  /*02c0*/  IMAD.SHL.U32 R8, R18, 0x10, RZ ;  /* 0x0000001012087824 */ /* 0x000fe400078e00ff */
[----:B------:R-:W-:-:S03]  /*02d0*/  IMAD.MOV.U32 R6, RZ, RZ, 0x0 ;  /* 0x00000000ff067424 */ /* 0x000fc600078e00ff */
[----:B------:R-:W-:-:S04]  /*02e0*/  LOP3.LUT R7, R11, R7, R8, 0x96, !PT ;  /* 0x000000070b077212 */ /* 0x000fc800078e9608 */
[----:B------:R-:W-:Y:S01]  /*02f0*/  LOP3.LUT R19, R7, R18, RZ, 0x3c, !PT ;  /* 0x0000001207137212 */ /* 0x000fe200078e3cff */
[----:B------:R-:W-:-:S04]  /*0300*/  IMAD.MOV.U32 R7, RZ, RZ, 0x3ca00000 ;  /* 0x3ca00000ff077424 */ /* 0x000fc800078e00ff */
[----:B------:R-:W-:Y:S01]  /*0310*/  IMAD.IADD R8, R19, 0x1, R24 ;  /* 0x0000000113087824 */ /* 0x000fe200078e0218 */
[----:B------:R1:W-:Y:S03]  /*0320*/  STG.E.64 desc[UR4][R2.64+0x10], R18 ;  /* 0x0000101202007986 */ /* 0x0003e6000c101b04 */
[----:B------:R-:W-:-:S03]  /*0330*/  IMAD.WIDE.U32 R8, R8, 0x200000, RZ ;  /* 0x0020000008087825 */ /* 0x000fc600078e00ff */
[----:B------:R-:W-:Y:S01]  /*0340*/  LOP3.LUT R20, R8, R21, RZ, 0x3c, !PT ;  /* 0x0000001508147212 */ /* 0x000fe200078e3cff */
[----:B------:R-:W-:-:S04]  /*0350*/  IMAD.MOV.U32 R21, RZ, RZ, R9 ;  /* 0x000000ffff157224 */ /* 0x000fc800078e0009 */
[----:B------:R-:W2:Y:S02]  /*0360*/  I2F.F64.U64 R8, R20 ;  /* 0x0000001400087312 */ /* 0x000ea40000301800 */
[----:B--2---:R-:W-:Y:S01]  /*0370*/  DFMA R10, R8, R6, 5.5511151231257827021e-17 ;  /* 0x3c900000080a742b */ /* 0x004fe20000000006 */
[----:B------:R-:W-:Y:S01]  /*0380*/  IMAD.MOV.U32 R8, RZ, RZ, 0x0 ;  /* 0x00000000ff087424 */ /* 0x000fe200078e00ff */
[----:B------:R-:W-:-:S06]  /*0390*/  MOV R9, 0x40000000 ;  /* 0x4000000000097802 */ /* 0x000fcc0000000f00 */
[----:B------:R-:W-:Y:S01]  /*03a0*/  DFMA R28, R10, R8, -5 ;  /* 0xc01400000a1c742b */ /* 0x000fe20000000008 */
[----:B------:R-:W-:-:S06]  /*03b0*/  IMAD.WIDE R10, R15, 0x8, R4 ;  /* 0x000000080f0a7825 */ /* 0x000fcc00078e0204 */
[----:B------:R2:W-:Y:S04]  /*03c0*/  STG.E.64 desc[UR4][R10.64+-0x8], R28 ;  /* 0xfffff81c0a007986 */ /* 0x0005e8000c101b04 */
[----:B------:R-:W3:Y:S04]  /*03d0*/  LDG.E.64 R20, desc[UR4][R2.64] ;  /* 0x0000000402147981 */ /* 0x000ee8000c1e1b00 */
[----:B------:R-:W4:Y:S04]  /*03e0*/  LDG.E.64 R22, desc[UR4][R2.64+0x10] ;  /* 0x0000100402167981 */ /* 0x000f28000c1e1b00 */
[----:B------:R-:W5:Y:S01]  /*03f0*/  LDG.E.64 R26, desc[UR4][R2.64+0x8] ;  /* 0x00000804021a7981 */ /* 0x000f62000c1e1b00 */
[----:B------:R-:W-:-:S02]  /*0400*/  VIADD R12, R12, 0x2 ;  /* 0x000000020c0c7836 */ /* 0x000fc40000000000 */
[----:B------:R-:W-:-:S03]  /*0410*/  VIADD R15, R15, 0x2 ;  /* 0x000000020f0f7836 */ /* 0x000fc60000000000 */
[----:B------:R-:W-:Y:S02]  /*0420*/  ISETP.NE.AND P1, PT, R12, RZ, PT ;  /* 0x000000ff0c00720c */ /* 0x000fe40003f25270 */
[----:B---3--:R-:W-:Y:S01]  /*0430*/  SHF.R.U32.HI R14, RZ, 0x2, R21 ;  /* 0x00000002ff0e7819 */ /* 0x008fe20000011615 */
[----:B0-----:R-:W-:-:S03]  /*0440*/  VIADD R24, R20, 0xb0f8a ;  /* 0x000b0f8a14187836 */ /* 0x001fc60000000000 */
[----:B------:R-:W-:Y:S01]  /*0450*/  LOP3.LUT R14, R14, R21, RZ, 0x3c, !PT ;  /* 0x000000150e0e7212 */ /* 0x000fe200078e3cff */
[----:B----4-:R-:W-:Y:S01]  /*0460*/  IMAD.SHL.U32 R21, R23, 0x10, RZ ;  /* 0x0000001017157824 */ /* 0x010fe200078e00ff */
[----:B------:R2:W-:Y:S01]  /*0470*/  STG.E.64 desc[UR4][R2.64+0x8], R22 ;  /* 0x0000081602007986 */ /* 0x0005e2000c101b04 */
[----:B-----5:R-:W-:Y:S02]  /*0480*/  SHF.R.U32.HI R17, RZ, 0x2, R26 ;  /* 0x00000002ff117819 */ /* 0x020fe4000001161a */
[C---:B------:R-:W-:Y:S01]  /*0490*/  IMAD.SHL.U32 R16, R14.reuse, 0x2, RZ ;  /* 0x000000020e107824 */ /* 0x040fe200078e00ff */
[----:B------:R-:W-:Y:S02]  /*04a0*/  MOV R25, R27 ;  /* 0x0000001b00197202 */ /* 0x000fe40000000f00 */
[----:B------:R-:W-:Y:S02]  /*04b0*/  LOP3.LUT R17, R17, R26, RZ, 0x3c, !PT ;  /* 0x0000001a11117212 */ /* 0x000fe400078e3cff */
[----:B------:R-:W-:Y:S01]  /*04c0*/  LOP3.LUT R16, R14, R16, R21, 0x96, !PT ;  /* 0x000000100e107212 */ /* 0x000fe200078e9615 */
[----:B------:R2:W-:Y:S02]  /*04d0*/  STG.E.64 desc[UR4][R2.64], R24 ;  /* 0x0000001802007986 */ /* 0x0005e4000c101b04 */
[----:B-1----:R-:W-:Y:S01]  /*04e0*/  IMAD.SHL.U32 R18, R17, 0x2, RZ ;  /* 0x0000000211127824 */ /* 0x002fe200078e00ff */
[----:B------:R-:W-:-:S04]  /*04f0*/  LOP3.LUT R16, R16, R23, RZ, 0x3c, !PT ;  /* 0x0000001710107212 */ /* 0x000fc800078e3cff */
[----:B------:R-:W-:Y:S01]  /*0500*/  IADD3 R21, PT, PT, R20, 0x587c5, R16 ;  /* 0x000587c514157810 */ /* 0x000fe20007ffe010 */
[----:B------:R-:W-:-:S05]  /*0510*/  IMAD.SHL.U32 R14, R16, 0x10, RZ ;  /* 0x00000010100e7824 */ /* 0x000fca00078e00ff */
[----:B------:R-:W-:-:S04]  /*0520*/  LOP3.LUT R17, R17, R18, R14, 0x96, !PT ;  /* 0x0000001211117212 */ /* 0x000fc800078e960e */
[----:B------:R-:W-:-:S05]  /*0530*/  LOP3.LUT R17, R17, R16, RZ, 0x3c, !PT ;  /* 0x0000001011117212 */ /* 0x000fca00078e3cff */
[----:B------:R-:W-:Y:S01]  /*0540*/  IMAD.IADD R18, R17, 0x1, R24 ;  /* 0x0000000111127824 */ /* 0x000fe200078e0218 */
[----:B------:R2:W-:Y:S03]  /*0550*/  STG.E.64 desc[UR4][R2.64+0x10], R16 ;  /* 0x0000101002007986 */ /* 0x0005e6000c101b04 */
[----:B------:R-:W-:-:S03]  /*0560*/  IMAD.WIDE.U32 R18, R18, 0x200000, RZ ;  /* 0x0020000012127825 */ /* 0x000fc600078e00ff */
[----:B------:R-:W-:Y:S01]  /*0570*/  LOP3.LUT R20, R18, R21, RZ, 0x3c, !PT ;  /* 0x0000001512147212 */ /* 0x000fe200078e3cff */
[----:B------:R-:W-:-:S04]  /*0580*/  IMAD.MOV.U32 R21, RZ, RZ, R19 ;  /* 0x000000ffff157224 */ /* 0x000fc800078e0013 */
[----:B------:R-:W0:Y:S02]  /*0590*/  I2F.F64.U64 R18, R20 ;  /* 0x0000001400127312 */ /* 0x000e240000301800 */
[----:B0-----:R-:W-:-:S08]  /*05a0*/  DFMA R18, R18, R6, 5.5511151231257827021e-17 ;  /* 0x3c9000001212742b */ /* 0x001fd00000000006 */
[----:B------:R-:W-:-:S07]  /*05b0*/  DFMA R18, R18, R8, -5 ;  /* 0xc01400001212742b */ /* 0x000fce0000000008 */
[----:B------:R2:W-:Y:S01]  /*05c0*/  STG.E.64 desc[UR4][R10.64], R18 ;  /* 0x000000120a007986 */ /* 0x0005e2000c101b04 */
[----:B------:R-:W-:Y:S05]  /*05d0*/  @P1 BRA `(.L_x_1679) ;  /* 0xfffffff800f81947 */ /* 0x000fea000383ffff */
.L_x_1678:
[----:B------:R-:W-:Y:S05]  /*05e0*/  BSYNC.RECONVERGENT B0 ;  /* 0x0000000000007941 */ /* 0x000fea0003800200 */
.L_x_1677:
[----:B------:R-:W-:Y:S05]  /*05f0*/  @!P0 EXIT ;  /* 0x000000000000894d */ /* 0x000fea0003800000 */
[----:B--2---:R-:W2:Y:S01]  /*0600*/  LDG.E.64 R10, desc[UR4][R2.64] ;  /* 0x00000004020a7981 */ /* 0x004ea2000c1e1b00 */
[----:B------:R-:W0:Y:S03]  /*0610*/  LDC.64 R16, c[0x0][0x388] ;  /* 0x0000e200ff107b82 */ /* 0x000e260000000a00 */
[----:B------:R-:W3:Y:S04]  /*0620*/  LDG.E.64 R6, desc[UR4][R2.64+0x10] ;  /* 0x0000100402067981 */ /* 0x000ee8000c1e1b00 */
[----:B------:R-:W4:Y:S01]  /*0630*/  LDG.E.64 R8, desc[UR4][R2.64+0x8] ;  /* 0x0000080402087981 */ /* 0x000f22000c1e1b00 */
[----:B------:R-:W-:Y:S02]  /*0640*/  IMAD.MOV.U32 R18, RZ, RZ, 0x0 ;  /* 0x00000000ff127424 */ /* 0x000fe400078e00ff */
[----:B------:R-:W-:-:S02]  /*0650*/  IMAD.MOV.U32 R19, RZ, RZ, 0x3ca00000 ;  /* 0x3ca00000ff137424 */ /* 0x000fc400078e00ff */
[----:B------:R-:W-:-:S04]  /*0660*/  IMAD.IADD R13, R0, 0x1, R13 ;  /* 0x00000001000d7824 */ /* 0x000fc800078e020d */
[----:B0-----:R-:W-:Y:S01]  /*0670*/  IMAD.WIDE R12, R13, 0x8, R16 ;  /* 0x000000080d0c7825 */ /* 0x001fe200078e0210 */
[----:B--2---:R-:W-:-:S04]  /*0680*/  SHF.R.U32.HI R4, RZ, 0x2, R11 ;  /* 0x00000002ff047819 */ /* 0x004fc8000001160b */
[----:B------:R-:W-:Y:S01]  /*0690*/  LOP3.LUT R4, R4, R11, RZ, 0x3c, !PT ;  /* 0x0000000b04047212 */ /* 0x000fe200078e3cff */
[----:B---3--:R-:W-:Y:S01]  /*06a0*/  IMAD.SHL.U32 R5, R7, 0x10, RZ ;  /* 0x0000001007057824 */ /* 0x008fe200078e00ff */
[----:B------:R-:W-:Y:S01]  /*06b0*/  STG.E.64 desc[UR4][R2.64+0x8], R6 ;  /* 0x0000080602007986 */ /* 0x000fe2000c101b04 */
[----:B----4-:R-:W-:Y:S02]  /*06c0*/  SHF.R.U32.HI R15, RZ, 0x2, R8 ;  /* 0x00000002ff0f7819 */ /* 0x010fe40000011608 */
[----:B------:R-:W-:Y:S02]  /*06d0*/  IMAD.SHL.U32 R11, R4, 0x2, RZ ;  /* 0x00000002040b7824 */ /* 0x000fe400078e00ff */
[----:B------:R-:W-:-:S03]  /*06e0*/  LOP3.LUT R15, R15, R8, RZ, 0x3c, !PT ;  /* 0x000000080f0f7212 */ /* 0x000fc600078e3cff */
[----:B------:R-:W-:Y:S02]  /*06f0*/  LOP3.LUT R4, R4, R11, R5, 0x96, !PT ;  /* 0x0000000b04047212 */ /* 0x000fe400078e9605 */
[----:B------:R-:W-:Y:S02]  /*0700*/  IMAD.SHL.U32 R5, R15, 0x2, RZ ;  /* 0x000000020f057824 */ /* 0x000fe400078e00ff */
[----:B------:R-:W-:-:S04]  /*0710*/  LOP3.LUT R4, R4, R7, RZ, 0x3c, !PT ;  /* 0x0000000704047212 */ /* 0x000fc800078e3cff */
[----:B------:R-:W-:Y:S01]  /*0720*/  IADD3 R11, PT, PT, R10, 0x587c5, R4 ;  /* 0x000587c50a0b7810 */ /* 0x000fe20007ffe004 */
[----:B------:R-:W-:-:S05]  /*0730*/  IMAD.SHL.U32 R8, R4, 0x10, RZ ;  /* 0x0000001004087824 */ /* 0x000fca00078e00ff */
[----:B------:R-:W-:Y:S02]  /*0740*/  LOP3.LUT R5, R15, R5, R8, 0x96, !PT ;  /* 0x000000050f057212 */ /* 0x000fe400078e9608 */
[----:B------:R-:W-:Y:S02]  /*0750*/  IADD3 R8, PT, PT, R10, 0xb0f8a, RZ ;  /* 0x000b0f8a0a087810 */ /* 0x000fe40007ffe0ff */
[----:B------:R-:W-:-:S03]  /*0760*/  LOP3.LUT R5, R5, R4, RZ, 0x3c, !PT ;  /* 0x0000000405057212 */ /* 0x000fc600078e3cff */
[----:B------:R-:W-:Y:S02]  /*0770*/  STG.E.64 desc[UR4][R2.64], R8 ;  /* 0x0000000802007986 */ /* 0x000fe4000c101b04 */
[----:B------:R-:W-:Y:S02]  /*0780*/  IMAD.IADD R14, R5, 0x1, R8 ;  /* 0x00000001050e7824 */ /* 0x000fe400078e0208 */
[----:B------:R-:W-:Y:S02]  /*0790*/  STG.E.64 desc[UR4][R2.64+0x10], R4 ;  /* 0x0000100402007986 */ /* 0x000fe4000c101b04 */
[----:B------:R-:W-:-:S03]  /*07a0*/  IMAD.WIDE.U32 R14, R14, 0x200000, RZ ;  /* 0x002000000e0e7825 */ /* 0x000fc600078e00ff */
[----:B------:R-:W-:-:S04]  /*07b0*/  LOP3.LUT R14, R14, R11, RZ, 0x3c, !PT ;  /* 0x0000000b0e0e7212 */ /* 0x000fc800078e3cff */
[----:B------:R-:W0:Y:S02]  /*07c0*/  I2F.F64.U64 R10, R14 ;  /* 0x0000000e000a7312 */ /* 0x000e240000301800 */
[----:B0-----:R-:W-:Y:S01]  /*07d0*/  DFMA R10, R10, R18, 5.5511151231257827021e-17 ;  /* 0x3c9000000a0a742b */ /* 0x001fe20000000012 */
[----:B------:R-:W-:-:S07]  /*07e0*/  IMAD.MOV.U32 R19, RZ, RZ, 0x40000000 ;  /* 0x40000000ff137424 */ /* 0x000fce00078e00ff */
[----:B------:R-:W-:-:S07]  /*07f0*/  DFMA R10, R10, R18, -5 ;  /* 0xc01400000a0a742b */ /* 0x000fce0000000012 */
[----:B------:R-:W-:Y:S01]  /*0800*/  STG.E.64 desc[UR4][R12.64], R10 ;  /* 0x0000000a0c007986 */ /* 0x000fe2000c101b04 */
[----:B------:R-:W-:Y:S05]  /*0810*/  EXIT ;  /* 0x000000000000794d */ /* 0x000fea0003800000 */
.L_x_1680:
        /* <DEDUP_REMOVED lines=14> */
.L_x_1746:


//--------------------- .text._Z12setup_statesP17curandStateXORWOWi --------------------------
	.section	.text._Z12setup_statesP17curandStateXORWOWi,"ax",@progbits
	.align	128
        .global         _Z12setup_statesP17curandStateXORWOWi
        .type           _Z12setup_statesP17curandStateXORWOWi,@function
        .size           _Z12setup_statesP17curandStateXORWOWi,(.L_x_1747 - _Z12setup_statesP17curandStateXORWOWi)
        .other          _Z12setup_statesP17curandStateXORWOWi,@"STO_CUDA_ENTRY STV_DEFAULT"
_Z12setup_statesP17curandStateXORWOWi:
.text._Z12setup_statesP17curandStateXORWOWi:
[----:B------:R-:W-:Y:S01]  /*0000*/  LDC R1, c[0x0][0x37c] ;  /* 0x0000df00ff017b82 */ /* 0x000fe20000000800 */
[----:B------:R-:W0:Y:S07]  /*0010*/  S2R R13, SR_TID.X ;  /* 0x00000000000d7919 */ /* 0x000e2e0000002100 */
[----:B------:R-:W0:Y:S01]  /*0020*/  S2UR UR4, SR_CTAID.X ;  /* 0x00000000000479c3 */ /* 0x000e220000002500 */
[----:B------:R-:W1:Y:S07]  /*0030*/  LDCU UR5, c[0x0][0x388] ;  /* 0x00007100ff0577ac */ /* 0x000e6e0008000800 */
[----:B------:R-:W0:Y:S02]  /*0040*/  LDC R0, c[0x0][0x360] ;  /* 0x0000d800ff007b82 */ /* 0x000e240000000800 */
[----:B0-----:R-:W-:-:S05]  /*0050*/  IMAD R13, R0, UR4, R13 ;  /* 0x00000004000d7c24 */ /* 0x001fca000f8e020d */
[----:B-1----:R-:W-:-:S13]  /*0060*/  ISETP.GE.AND P0, PT, R13, UR5, PT ;  /* 0x000000050d007c0c */ /* 0x002fda000bf06270 */
[----:B------:R-:W-:Y:S05]  /*0070*/  @P0 EXIT ;  /* 0x000000000000094d */ /* 0x000fea0003800000 */
[----:B------:R-:W0:Y:S01]  /*0080*/  LDC.64 R6, c[0x0][0x380] ;  /* 0x0000e000ff067b82 */ /* 0x000e220000000a00 */
[----:B------:R-:W1:Y:S01]  /*0090*/  LDCU.64 UR4, c[0x0][0x358] ;  /* 0x00006b00ff0477ac */ /* 0x000e620008000a00 */
[----:B------:R-:W-:Y:S01]  /*00a0*/  IMAD.MOV.U32 R2, RZ, RZ, 0x3198c20f ;  /* 0x3198c20fff027424 */ /* 0x000fe200078e00ff */
[----:B------:R-:W-:Y:S01]  /*00b0*/  ISETP.NE.AND P0, PT, R13, RZ, PT ;  /* 0x000000ff0d00720c */ /* 0x000fe20003f05270 */
[----:B------:R-:W-:Y:S01]  /*00c0*/  IMAD.MOV.U32 R3, RZ, RZ, 0x5efdb30c ;  /* 0x5efdb30cff037424 */ /* 0x000fe200078e00ff */
[----:B------:R-:W-:Y:S01]  /*00d0*/  BSSY.RECONVERGENT B0, `(.L_x_1681) ;  /* 0x00000da000007945 */ /* 0x000fe20003800200 */
[----:B------:R-:W-:Y:S02]  /*00e0*/  IMAD.MOV.U32 R4, RZ, RZ, 0x423bb012 ;  /* 0x423bb012ff047424 */ /* 0x000fe400078e00ff */
[----:B------:R-:W-:Y:S02]  /*00f0*/  IMAD.MOV.U32 R5, RZ, RZ, -0x75bd8fc ;  /* 0xf8a42704ff057424 */ /* 0x000fe400078e00ff */
[----:B------:R-:W-:-:S02]  /*0100*/  IMAD.MOV.U32 R8, RZ, RZ, -0x23270784 ;  /* 0xdcd8f87cff087424 */ /* 0x000fc400078e00ff */
[----:B------:R-:W-:Y:S02]  /*0110*/  IMAD.MOV.U32 R9, RZ, RZ, 0x57fa2510 ;  /* 0x57fa2510ff097424 */ /* 0x000fe400078e00ff */
[----:B0-----:R-:W-:-:S05]  /*0120*/  IMAD.WIDE R6, R13, 0x30, R6 ;  /* 0x000000300d067825 */ /* 0x001fca00078e0206 */
[----:B-1----:R0:W-:Y:S04]  /*0130*/  STG.E.64 desc[UR4][R6.64], R2 ;  /* 0x0000000206007986 */ /* 0x0021e8000c101b04 */
[----:B------:R0:W-:Y:S04]  /*0140*/  STG.E.64 desc[UR4][R6.64+0x8], R4 ;  /* 0x0000080406007986 */ /* 0x0001e8000c101b04 */
[----:B------:R0:W-:Y:S01]  /*0150*/  STG.E.64 desc[UR4][R6.64+0x10], R8 ;  /* 0x0000100806007986 */ /* 0x0001e2000c101b04 */
[----:B------:R-:W-:Y:S05]  /*0160*/  @!P0 BRA `(.L_x_1682) ;  /* 0x0000000c00408947 */ /* 0x000fea0003800000 */
[----:B------:R-:W-:Y:S01]  /*0170*/  SHF.R.S32.HI R0, RZ, 0x1f, R13 ;  /* 0x0000001fff007819 */ /* 0x000fe2000001140d */
[----:B------:R-:W-:-:S07]  /*0180*/  IMAD.MOV.U32 R12, RZ, RZ, RZ ;  /* 0x000000ffff0c7224 */ /* 0x000fce00078e00ff */
.L_x_1688:
[----:B0-----:R-:W-:Y:S01]  /*0190*/  LOP3.LUT R2, R13, 0x3, RZ, 0xc0, !PT ;  /* 0x000000030d027812 */ /* 0x001fe200078ec0ff */
[----:B------:R-:W-:Y:S03]  /*01a0*/  BSSY.RECONVERGENT B1, `(.L_x_1683) ;  /* 0x00000c6000017945 */ /* 0x000fe60003800200 */
[----:B------:R-:W-:-:S04]  /*01b0*/  ISETP.NE.U32.AND P0, PT, R2, RZ, PT ;  /* 0x000000ff0200720c */ /* 0x000fc80003f05070 */
[----:B------:R-:W-:-:S13]  /*01c0*/  ISETP.NE.AND.EX P0, PT, RZ, RZ, PT, P0 ;  /* 0x000000ffff00720c */ /* 0x000fda0003f05300 */
[----:B------:R-:W-:Y:S05]  /*01d0*/  @!P0 BRA `(.L_x_1684) ;  /* 0x0000000c00088947 */ /* 0x000fea0003800000 */
[----:B------:R-:W0:Y:S01]  /*01e0*/  LDC.64 R8, c[0x4][RZ] ;  /* 0x01000000ff087b82 */ /* 0x000e220000000a00 */
[----:B------:R-:W-:Y:S02]  /*01f0*/  IMAD.MOV.U32 R14, RZ, RZ, RZ ;  /* 0x000000ffff0e7224 */ /* 0x000fe400078e00ff */
[----:B0-----:R-:W-:-:S07]  /*0200*/  IMAD.WIDE.U32 R8, R12, 0xc80, R8 ;  /* 0x00000c800c087825 */ /* 0x001fce00078e0008 */
.L_x_1687:
[----:B0-----:R-:W-:Y:S01]  /*0210*/  IMAD.MOV.U32 R15, RZ, RZ, RZ ;  /* 0x000000ffff0f7224 */ /* 0x001fe200078e00ff */
[----:B------:R-:W-:Y:S01]  /*0220*/  CS2R R2, SRZ ;  /* 0x0000000000027805 */ /* 0x000fe2000001ff00 */
[----:B------:R-:W-:Y:S01]  /*0230*/  IMAD.MOV.U32 R17, RZ, RZ, RZ ;  /* 0x000000ffff117224 */ /* 0x000fe200078e00ff */
[----:B------:R-:W-:-:S07]  /*0240*/  CS2R R4, SRZ ;  /* 0x0000000000047805 */ /* 0x000fce000001ff00 */
.L_x_1686:
[----:B------:R-:W-:-:S05]  /*0250*/  IMAD.WIDE.U32 R10, R17, 0x4, R6 ;  /* 0x00000004110a7825 */ /* 0x000fca00078e0006 */
[----:B------:R0:W5:Y:S01]  /*0260*/  LDG.E R16, desc[UR4][R10.64+0x4] ;  /* 0x000004040a107981 */ /* 0x000162000c1e1900 */
[----:B------:R-:W-:-:S07]  /*0270*/  IMAD.MOV.U32 R19, RZ, RZ, RZ ;  /* 0x000000ffff137224 */ /* 0x000fce00078e00ff */
.L_x_1685:
[----:B-----5:R-:W-:Y:S01]  /*0280*/  SHF.R.U32.HI R24, RZ, R19, R16 ;  /* 0x00000013ff187219 */ /* 0x020fe20000011610 */
[----:B0-----:R-:W-:-:S03]  /*0290*/  IMAD.SHL.U32 R10, R17, 0x20, RZ ;  /* 0x00000020110a7824 */ /* 0x001fc600078e00ff */
[----:B------:R-:W-:Y:S01]  /*02a0*/  LOP3.LUT R11, R24, 0x1, RZ, 0xc0, !PT ;  /* 0x00000001180b7812 */ /* 0x000fe200078ec0ff */
[----:B------:R-:W-:-:S03]  /*02b0*/  IMAD.IADD R10, R10, 0x1, R19 ;  /* 0x000000010a0a7824 */ /* 0x000fc600078e0213 */
[----:B------:R-:W-:Y:S01]  /*02c0*/  ISETP.NE.U32.AND P0, PT, R11, 0x1, PT ;  /* 0x000000010b00780c */ /* 0x000fe20003f05070 */
[----:B------:R-:W-:-:S03]  /*02d0*/  IMAD R11, R10, 0x5, RZ ;  /* 0x000000050a0b7824 */ /* 0x000fc600078e02ff */
[----:B------:R-:W-:Y:S01]  /*02e0*/  R2P PR, R24, 0x7e ;  /* 0x0000007e18007804 */ /* 0x000fe20000000000 */
[----:B------:R-:W-:-:S08]  /*02f0*/  IMAD.WIDE.U32 R10, R11, 0x4, R8 ;  /* 0x000000040b0a7825 */ /* 0x000fd000078e0008 */
[----:B------:R-:W2:Y:S04]  /*0300*/  @!P0 LDG.E R18, desc[UR4][R10.64] ;  /* 0x000000040a128981 */ /* 0x000ea8000c1e1900 */
[----:B------:R-:W3:Y:S04]  /*0310*/  @!P0 LDG.E R20, desc[UR4][R10.64+0x10] ;  /* 0x000010040a148981 */ /* 0x000ee8000c1e1900 */
[----:B------:R-:W4:Y:S04]  /*0320*/  @P1 LDG.E R22, desc[UR4][R10.64+0x14] ;  /* 0x000014040a161981 */ /* 0x000f28000c1e1900 */
[----:B------:R-:W4:Y:S04]  /*0330*/  @P2 LDG.E R26, desc[UR4][R10.64+0x28] ;  /* 0x000028040a1a2981 */ /* 0x000f28000c1e1900 */
[----:B------:R-:W4:Y:S04]  /*0340*/  @!P0 LDG.E R21, desc[UR4][R10.64+0x4] ;  /* 0x000004040a158981 */ /* 0x000f28000c1e1900 */
[----:B------:R-:W4:Y:S04]  /*0350*/  @!P0 LDG.E R23, desc[UR4][R10.64+0xc] ;  /* 0x00000c040a178981 */ /* 0x000f28000c1e1900 */
[----:B------:R-:W4:Y:S04]  /*0360*/  @P1 LDG.E R25, desc[UR4][R10.64+0x18] ;  /* 0x000018040a191981 */ /* 0x000f28000c1e1900 */
[----:B------:R-:W4:Y:S04]  /*0370*/  @P3 LDG.E R28, desc[UR4][R10.64+0x3c] ;  /* 0x00003c040a1c3981 */ /* 0x000f28000c1e1900 */
[----:B------:R-:W4:Y:S01]  /*0380*/  @P6 LDG.E R27, desc[UR4][R10.64+0x7c] ;  /* 0x00007c040a1b6981 */ /* 0x000f22000c1e1900 */
[----:B--2---:R-:W-:-:S03]  /*0390*/  @!P0 LOP3.LUT R15, R15, R18, RZ, 0x3c, !PT ;  /* 0x000000120f0f8212 */ /* 0x004fc600078e3cff */
[----:B------:R-:W2:Y:S01]  /*03a0*/  @!P0 LDG.E R18, desc[UR4][R10.64+0x8] ;  /* 0x000008040a128981 */ /* 0x000ea2000c1e1900 */
[----:B---3--:R-:W-:-:S03]  /*03b0*/  @!P0 LOP3.LUT R3, R3, R20, RZ, 0x3c, !PT ;  /* 0x0000001403038212 */ /* 0x008fc600078e3cff */
[----:B------:R-:W3:Y:S01]  /*03c0*/  @P1 LDG.E R20, desc[UR4][R10.64+0x24] ;  /* 0x000024040a141981 */ /* 0x000ee2000c1e1900 */
[----:B----4-:R-:W-:-:S03]  /*03d0*/  @P1 LOP3.LUT R15, R15, R22, RZ, 0x3c, !PT ;  /* 0x000000160f0f1212 */ /* 0x010fc600078e3cff */
[----:B------:R-:W4:Y:S01]  /*03e0*/  @P2 LDG.E R22, desc[UR4][R10.64+0x38] ;  /* 0x000038040a162981 */ /* 0x000f22000c1e1900 */
[----:B------:R-:W-:-:S03]  /*03f0*/  @P2 LOP3.LUT R15, R15, R26, RZ, 0x3c, !PT ;  /* 0x0000001a0f0f2212 */ /* 0x000fc600078e3cff */
[----:B------:R-:W4:Y:S01]  /*0400*/  @P4 LDG.E R26, desc[UR4][R10.64+0x50] ;  /* 0x000050040a1a4981 */ /* 0x000f22000c1e1900 */
[----:B------:R-:W-:-:S03]  /*0410*/  @!P0 LOP3.LUT R4, R4, R21, RZ, 0x3c, !PT ;  /* 0x0000001504048212 */ /* 0x000fc600078e3cff */
[----:B------:R-:W4:Y:S01]  /*0420*/  @P1 LDG.E R21, desc[UR4][R10.64+0x20] ;  /* 0x000020040a151981 */ /* 0x000f22000c1e1900 */
[----:B------:R-:W-:-:S03]  /*0430*/  @!P0 LOP3.LUT R2, R2, R23, RZ, 0x3c, !PT ;  /* 0x0000001702028212 */ /* 0x000fc600078e3cff */
[----:B------:R-:W4:Y:S01]  /*0440*/  @P2 LDG.E R23, desc[UR4][R10.64+0x2c] ;  /* 0x00002c040a172981 */ /* 0x000f22000c1e1900 */
[----:B------:R-:W-:-:S03]  /*0450*/  @P1 LOP3.LUT R4, R4, R25, RZ, 0x3c, !PT ;  /* 0x0000001904041212 */ /* 0x000fc600078e3cff */
[----:B------:R-:W4:Y:S01]  /*0460*/  @P2 LDG.E R25, desc[UR4][R10.64+0x34] ;  /* 0x000034040a192981 */ /* 0x000f22000c1e1900 */
[----:B--2---:R-:W-:-:S03]  /*0470*/  @!P0 LOP3.LUT R5, R5, R18, RZ, 0x3c, !PT ;  /* 0x0000001205058212 */ /* 0x004fc600078e3cff */
[----:B------:R-:W2:Y:S01]  /*0480*/  @P1 LDG.E R18, desc[UR4][R10.64+0x1c] ;  /* 0x00001c040a121981 */ /* 0x000ea2000c1e1900 */
[----:B---3--:R-:W-:-:S03]  /*0490*/  @P1 LOP3.LUT R3, R3, R20, RZ, 0x3c, !PT ;  /* 0x0000001403031212 */ /* 0x008fc600078e3cff */
[----:B------:R-:W3:Y:S01]  /*04a0*/  @P2 LDG.E R20, desc[UR4][R10.64+0x30] ;  /* 0x000030040a142981 */ /* 0x000ee2000c1e1900 */
[----:B----4-:R-:W-:-:S03]  /*04b0*/  @P2 LOP3.LUT R3, R3, R22, RZ, 0x3c, !PT ;  /* 0x0000001603032212 */ /* 0x010fc600078e3cff */
[----:B------:R-:W4:Y:S01]  /*04c0*/  @P3 LDG.E R22, desc[UR4][R10.64+0x4c] ;  /* 0x00004c040a163981 */ /* 0x000f22000c1e1900 */
[----:B------:R-:W-:-:S04]  /*04d0*/  @P3 LOP3.LUT R15, R15, R28, RZ, 0x3c, !PT ;  /* 0x0000001c0f0f3212 */ /* 0x000fc800078e3cff */
[----:B------:R-:W-:Y:S02]  /*04e0*/  @P4 LOP3.LUT R15, R15, R26, RZ, 0x3c, !PT ;  /* 0x0000001a0f0f4212 */ /* 0x000fe400078e3cff */
[----:B------:R-:W-:Y:S01]  /*04f0*/  @P1 LOP3.LUT R2, R2, R21, RZ, 0x3c, !PT ;  /* 0x0000001502021212 */ /* 0x000fe200078e3cff */
[----:B------:R-:W4:Y:S04]  /*0500*/  @P5 LDG.E R26, desc[UR4][R10.64+0x64] ;  /* 0x000064040a1a5981 */ /* 0x000f28000c1e1900 */
[----:B------:R-:W4:Y:S01]  /*0510*/  @P3 LDG.E R21, desc[UR4][R10.64+0x40] ;  /* 0x000040040a153981 */ /* 0x000f22000c1e1900 */
[----:B------:R-:W-:Y:S02]  /*0520*/  @P2 LOP3.LUT R4, R4, R23, RZ, 0x3c, !PT ;  /* 0x0000001704042212 */ /* 0x000fe400078e3cff */
[----:B------:R-:W-:Y:S01]  /*0530*/  @P2 LOP3.LUT R2, R2, R25, RZ, 0x3c, !PT ;  /* 0x0000001902022212 */ /* 0x000fe200078e3cff */
        /* <DEDUP_REMOVED lines=8> */
[----:B------:R-:W-:Y:S02]  /*05c0*/  LOP3.LUT P0, RZ, R24, 0x80, RZ, 0xc0, !PT ;  /* 0x0000008018ff7812 */ /* 0x000fe4000780c0ff */
[----:B------:R-:W-:Y:S02]  /*05d0*/  @P5 LOP3.LUT R15, R15, R26, RZ, 0x3c, !PT ;  /* 0x0000001a0f0f5212 */ /* 0x000fe400078e3cff */
[----:B------:R-:W4:Y:S01]  /*05e0*/  @P6 LDG.E R26, desc[UR4][R10.64+0x78] ;  /* 0x000078040a1a6981 */ /* 0x000f22000c1e1900 */
[----:B------:R-:W-:-:S03]  /*05f0*/  @P3 LOP3.LUT R4, R4, R21, RZ, 0x3c, !PT ;  /* 0x0000001504043212 */ /* 0x000fc600078e3cff */
[----:B------:R-:W4:Y:S01]  /*0600*/  @P4 LDG.E R21, desc[UR4][R10.64+0x5c] ;  /* 0x00005c040a154981 */ /* 0x000f22000c1e1900 */
[----:B------:R-:W-:-:S03]  /*0610*/  @P3 LOP3.LUT R2, R2, R23, RZ, 0x3c, !PT ;  /* 0x0000001702023212 */ /* 0x000fc600078e3cff */
[----:B------:R-:W4:Y:S01]  /*0620*/  @P5 LDG.E R23, desc[UR4][R10.64+0x68] ;  /* 0x000068040a175981 */ /* 0x000f22000c1e1900 */
[----:B------:R-:W-:-:S03]  /*0630*/  @P4 LOP3.LUT R4, R4, R25, RZ, 0x3c, !PT ;  /* 0x0000001904044212 */ /* 0x000fc600078e3cff */
        /* <DEDUP_REMOVED lines=21> */
[----:B------:R-:W-:Y:S02]  /*0790*/  @P6 LOP3.LUT R4, R4, R27, RZ, 0x3c, !PT ;  /* 0x0000001b04046212 */ /* 0x000fe400078e3cff */
[----:B------:R-:W-:Y:S02]  /*07a0*/  @P6 LOP3.LUT R2, R2, R21, RZ, 0x3c, !PT ;  /* 0x0000001502026212 */ /* 0x000fe400078e3cff */
[----:B------:R-:W-:Y:S02]  /*07b0*/  @P0 LOP3.LUT R4, R4, R23, RZ, 0x3c, !PT ;  /* 0x0000001704040212 */ /* 0x000fe400078e3cff */
[----:B------:R-:W-:Y:S02]  /*07c0*/  @P0 LOP3.LUT R2, R2, R25, RZ, 0x3c, !PT ;  /* 0x0000001902020212 */ /* 0x000fe400078e3cff */
[----:B--2---:R-:W-:Y:S02]  /*07d0*/  @P6 LOP3.LUT R5, R5, R18, RZ, 0x3c, !PT ;  /* 0x0000001205056212 */ /* 0x004fe400078e3cff */
[----:B---3--:R-:W-:-:S02]  /*07e0*/  @P6 LOP3.LUT R3, R3, R20, RZ, 0x3c, !PT ;  /* 0x0000001403036212 */ /* 0x008fc400078e3cff */
[----:B----4-:R-:W-:Y:S02]  /*07f0*/  @P0 LOP3.LUT R5, R5, R22, RZ, 0x3c, !PT ;  /* 0x0000001605050212 */ /* 0x010fe400078e3cff */
        /* <DEDUP_REMOVED lines=30> */
[----:B------:R-:W-:Y:S02]  /*09e0*/  LOP3.LUT P0, RZ, R24, 0x8000, RZ, 0xc0, !PT ;  /* 0x0000800018ff7812 */ /* 0x000fe4000780c0ff */
[----:B----4-:R-:W-:Y:S01]  /*09f0*/  @P5 LOP3.LUT R15, R15, R26, RZ, 0x3c, !PT ;  /* 0x0000001a0f0f5212 */ /* 0x010fe200078e3cff */
[----:B------:R-:W4:Y:S04]  /*0a00*/  @P3 LDG.E R24, desc[UR4][R10.64+0xe4] ;  /* 0x0000e4040a183981 */ /* 0x000f28000c1e1900 */
[----:B------:R-:W2:Y:S01]  /*0a10*/  @P6 LDG.E R26, desc[UR4][R10.64+0x118] ;  /* 0x000118040a1a6981 */ /* 0x000ea2000c1e1900 */
        /* <DEDUP_REMOVED lines=8> */
[----:B---3--:R-:W-:-:S03]  /*0aa0*/  @P2 LOP3.LUT R3, R3, R22, RZ, 0x3c, !PT ;  /* 0x0000001603032212 */ /* 0x008fc600078e3cff */
[----:B------:R-:W3:Y:S01]  /*0ab0*/  @P4 LDG.E R22, desc[UR4][R10.64+0x100] ;  /* 0x000100040a164981 */ /* 0x000ee2000c1e1900 */
[----:B--2---:R-:W-:-:S03]  /*0ac0*/  @P6 LOP3.LUT R15, R15, R26, RZ, 0x3c, !PT ;  /* 0x0000001a0f0f6212 */ /* 0x004fc600078e3cff */
[----:B------:R-:W2:Y:S01]  /*0ad0*/  @P0 LDG.E R26, desc[UR4][R10.64+0x12c] ;  /* 0x00012c040a1a0981 */ /* 0x000ea2000c1e1900 */
[----:B----4-:R-:W-:-:S03]  /*0ae0*/  @P2 LOP3.LUT R2, R2, R23, RZ, 0x3c, !PT ;  /* 0x0000001702022212 */ /* 0x010fc600078e3cff */
[----:B------:R-:W4:Y:S01]  /*0af0*/  @P4 LDG.E R23, desc[UR4][R10.64+0xfc] ;  /* 0x0000fc040a174981 */ /* 0x000f22000c1e1900 */
[----:B------:R-:W-:-:S03]  /*0b00*/  @P2 LOP3.LUT R5, R5, R20, RZ, 0x3c, !PT ;  /* 0x0000001405052212 */ /* 0x000fc600078e3cff */
[----:B------:R-:W4:Y:S01]  /*0b10*/  @P4 LDG.E R20, desc[UR4][R10.64+0xf8] ;  /* 0x0000f8040a144981 */ /* 0x000f22000c1e1900 */
[----:B------:R-:W-:Y:S02]  /*0b20*/  @P3 LOP3.LUT R2, R2, R27, RZ, 0x3c, !PT ;  /* 0x0000001b02023212 */ /* 0x000fe400078e3cff */
[----:B------:R-:W-:Y:S01]  /*0b30*/  @P3 LOP3.LUT R4, R4, R25, RZ, 0x3c, !PT ;  /* 0x0000001904043212 */ /* 0x000fe200078e3cff */
[----:B------:R-:W4:Y:S01]  /*0b40*/  @P5 LDG.E R27, desc[UR4][R10.64+0x110] ;  /* 0x000110040a1b5981 */ /* 0x000f22000c1e1900 */
[----:B------:R-:W-:-:S03]  /*0b50*/  @P3 LOP3.LUT R5, R5, R24, RZ, 0x3c, !PT ;  /* 0x0000001805053212 */ /* 0x000fc600078e3cff */
[----:B------:R-:W4:Y:S04]  /*0b60*/  @P5 LDG.E R25, desc[UR4][R10.64+0x108] ;  /* 0x000108040a195981 */ /* 0x000f28000c1e1900 */
        /* <DEDUP_REMOVED lines=19> */
[----:B------:R-:W-:-:S05]  /*0ca0*/  VIADD R19, R19, 0x10 ;  /* 0x0000001013137836 */ /* 0x000fca0000000000 */
[----:B------:R-:W-:Y:S02]  /*0cb0*/  ISETP.NE.AND P1, PT, R19, 0x20, PT ;  /* 0x000000201300780c */ /* 0x000fe40003f25270 */
[----:B------:R-:W-:Y:S02]  /*0cc0*/  @P5 LOP3.LUT R3, R3, R18, RZ, 0x3c, !PT ;  /* 0x0000001203035212 */ /* 0x000fe400078e3cff */
[----:B------:R-:W-:Y:S02]  /*0cd0*/  @P6 LOP3.LUT R4, R4, R21, RZ, 0x3c, !PT ;  /* 0x0000001504046212 */ /* 0x000fe400078e3cff */
[----:B---3--:R-:W-:-:S04]  /*0ce0*/  @P6 LOP3.LUT R3, R3, R22, RZ, 0x3c, !PT ;  /* 0x0000001603036212 */ /* 0x008fc800078e3cff */
[----:B--2---:R-:W-:Y:S02]  /*0cf0*/  @P0 LOP3.LUT R3, R3, R26, RZ, 0x3c, !PT ;  /* 0x0000001a03030212 */ /* 0x004fe400078e3cff */
[----:B----4-:R-:W-:Y:S02]  /*0d00*/  @P6 LOP3.LUT R2, R2, R23, RZ, 0x3c, !PT ;  /* 0x0000001702026212 */ /* 0x010fe400078e3cff */
[----:B------:R-:W-:Y:S02]  /*0d10*/  @P6 LOP3.LUT R5, R5, R20, RZ, 0x3c, !PT ;  /* 0x0000001405056212 */ /* 0x000fe400078e3cff */
[----:B------:R-:W-:Y:S02]  /*0d20*/  @P0 LOP3.LUT R2, R2, R27, RZ, 0x3c, !PT ;  /* 0x0000001b02020212 */ /* 0x000fe400078e3cff */
[----:B------:R-:W-:Y:S02]  /*0d30*/  @P0 LOP3.LUT R4, R4, R25, RZ, 0x3c, !PT ;  /* 0x0000001904040212 */ /* 0x000fe400078e3cff */
[----:B------:R-:W-:Y:S01]  /*0d40*/  @P0 LOP3.LUT R5, R5, R24, RZ, 0x3c, !PT ;  /* 0x0000001805050212 */ /* 0x000fe200078e3cff */
[----:B------:R-:W-:Y:S06]  /*0d50*/  @P1 BRA `(.L_x_1685) ;  /* 0xfffffff400481947 */ /* 0x000fec000383ffff */
[----:B------:R-:W-:-:S05]  /*0d60*/  VIADD R17, R17, 0x1 ;  /* 0x0000000111117836 */ /* 0x000fca0000000000 */
[----:B------:R-:W-:-:S13]  /*0d70*/  ISETP.NE.AND P0, PT, R17, 0x5, PT ;  /* 0x000000051100780c */ /* 0x000fda0003f05270 */
[----:B------:R-:W-:Y:S05]  /*0d80*/  @P0 BRA `(.L_x_1686) ;  /* 0xfffffff400300947 */ /* 0x000fea000383ffff */
[----:B------:R0:W-:Y:S01]  /*0d90*/  STG.E.64 desc[UR4][R6.64+0x8], R4 ;  /* 0x0000080406007986 */ /* 0x0001e2000c101b04 */
[----:B------:R-:W-:Y:S01]  /*0da0*/  VIADD R14, R14, 0x1 ;  /* 0x000000010e0e7836 */ /* 0x000fe20000000000 */
[----:B------:R-:W-:Y:S02]  /*0db0*/  LOP3.LUT R11, R13, 0x3, RZ, 0xc0, !PT ;  /* 0x000000030d0b7812 */ /* 0x000fe400078ec0ff */
[----:B------:R0:W-:Y:S02]  /*0dc0*/  STG.E.64 desc[UR4][R6.64+0x10], R2 ;  /* 0x0000100206007986 */ /* 0x0001e4000c101b04 */
[----:B------:R-:W-:Y:S02]  /*0dd0*/  ISETP.GE.U32.AND P0, PT, R14, R11, PT ;  /* 0x0000000b0e00720c */ /* 0x000fe40003f06070 */
[----:B------:R0:W-:Y:S11]  /*0de0*/  STG.E desc[UR4][R6.64+0x4], R15 ;  /* 0x0000040f06007986 */ /* 0x0001f6000c101904 */
[----:B------:R-:W-:Y:S05]  /*0df0*/  @!P0 BRA `(.L_x_1687) ;  /* 0xfffffff400048947 */ /* 0x000fea000383ffff */
.L_x_1684:
[----:B------:R-:W-:Y:S05]  /*0e00*/  BSYNC.RECONVERGENT B1 ;  /* 0x0000000000017941 */ /* 0x000fea0003800200 */
.L_x_1683:
[C---:B------:R-:W-:Y:S01]  /*0e10*/  ISETP.GT.U32.AND P0, PT, R13.reuse, 0x3, PT ;  /* 0x000000030d00780c */ /* 0x040fe20003f04070 */
[----:B------:R-:W-:Y:S01]  /*0e20*/  VIADD R12, R12, 0x1 ;  /* 0x000000010c0c7836 */ /* 0x000fe20000000000 */
[--C-:B------:R-:W-:Y:S02]  /*0e30*/  SHF.R.U64 R13, R13, 0x2, R0.reuse ;  /* 0x000000020d0d7819 */ /* 0x100fe40000001200 */
[----:B------:R-:W-:Y:S02]  /*0e40*/  ISETP.GT.U32.AND.EX P0, PT, R0, RZ, PT, P0 ;  /* 0x000000ff0000720c */ /* 0x000fe40003f04100 */
[----:B------:R-:W-:-:S11]  /*0e50*/  SHF.R.U32.HI R0, RZ, 0x2, R0 ;  /* 0x00000002ff007819 */ /* 0x000fd60000011600 */
[----:B------:R-:W-:Y:S05]  /*0e60*/  @P0 BRA `(.L_x_1688) ;  /* 0xfffffff000c80947 */ /* 0x000fea000383ffff */
.L_x_1682:
[----:B------:R-:W-:Y:S05]  /*0e70*/  BSYNC.RECONVERGENT B0 ;  /* 0x0000000000007941 */ /* 0x000fea0003800200 */
.L_x_1681:
[----:B------:R-:W-:Y:S04]  /*0e80*/  STG.E.64 desc[UR4][R6.64+0x18], RZ ;  /* 0x000018ff06007986 */ /* 0x000fe8000c101b04 */
[----:B------:R-:W-:Y:S04]  /*0e90*/  STG.E desc[UR4][R6.64+0x20], RZ ;  /* 0x000020ff06007986 */ /* 0x000fe8000c101904 */
[----:B------:R-:W-:Y:S01]  /*0ea0*/  STG.E.64 desc[UR4][R6.64+0x28], RZ ;  /* 0x000028ff06007986 */ /* 0x000fe2000c101b04 */
[----:B------:R-:W-:Y:S05]  /*0eb0*/  EXIT ;  /* 0x000000000000794d */ /* 0x000fea0003800000 */
.L_x_1689:
        /* <DEDUP_REMOVED lines=12> */
.L_x_1747:


//--------------------- .nv.global.init           --------------------------
	.section	.nv.global.init,"aw",@progbits
	.align	16
.nv.global.init:
	.type		__cudart_sin_cos_coeffs,@object
	.size		__cudart_sin_cos_coeffs,(__cudart_i2opi_d - __cudart_sin_cos_coeffs)
__cudart_sin_cos_coeffs:
        /*0000*/ 	.byte	0x46, 0xd2, 0xb0, 0x2c, 0xf1, 0xe5, 0x5a, 0xbe, 0x92, 0xe3, 0xac, 0x69, 0xe3, 0x1d, 0xc7, 0x3e
        /*0010*/ 	.byte	0xa1, 0x62, 0xdb, 0x19, 0xa0, 0x01, 0x2a, 0xbf, 0x18, 0x08, 0x11, 0x11, 0x11, 0x11, 0x81, 0x3f
        /*0020*/ 	.byte	0x54, 0x55, 0x55, 0x55, 0x55, 0x55, 0xc5, 0xbf, 0x00, 0x00, 0x00, 0x00, 0x00, 0x00, 0x00, 0x00
        /*0030*/ 	.byte	0x00, 0x00, 0x00, 0x00, 0x00, 0x00, 0x00, 0x00, 0x64, 0x81, 0xfd, 0x20, 0x83, 0xff, 0xa8, 0xbd
        /*0040*/ 	.byte	0x28, 0x85, 0xef, 0xc1, 0xa7, 0xee, 0x21, 0x3e, 0xd9, 0xe6, 0x06, 0x8e, 0x4f, 0x7e, 0x92, 0xbe
        /*0050*/ 	.byte	0xe9, 0xbc, 0xdd, 0x19, 0xa0, 0x01, 0xfa, 0x3e, 0x47, 0x5d, 0xc1, 0x16, 0x6c, 0xc1, 0x56, 0xbf
        /*0060*/ 	.byte	0x51, 0x55, 0x55, 0x55, 0x55, 0x55, 0xa5, 0x3f, 0x00, 0x00, 0x00, 0x00, 0x00, 0x00, 0xe0, 0xbf
        /*0070*/ 	.byte	0x00, 0x00, 0x00, 0x00, 0x00, 0x00, 0xf0, 0x3f, 0x00, 0x00, 0x00, 0x00, 0x00, 0x00, 0x00, 0x00
	.type		__cudart_i2opi_d,@object
	.size		__cudart_i2opi_d,(__cudart_i2opi_f - __cudart_i2opi_d)
__cudart_i2opi_d:
        /* <DEDUP_REMOVED lines=9> */
	.type		__cudart_i2opi_f,@object
	.size		__cudart_i2opi_f,(mrg32k3aM1SubSeq - __cudart_i2opi_f)
__cudart_i2opi_f:
        /*0110*/ 	.byte	0x41, 0x90, 0x43, 0x3c, 0x99, 0x95, 0x62, 0xdb, 0xc0, 0xdd, 0x34, 0xf5, 0xd1, 0x57, 0x27, 0xfc
        /*0120*/ 	.byte	0x29, 0x15, 0x44, 0x4e, 0x6e, 0x83, 0xf9, 0xa2
	.type		mrg32k3aM1SubSeq,@object
	.size		mrg32k3aM1SubSeq,(mrg32k3aM2SubSeq - mrg32k3aM1SubSeq)
mrg32k3aM1SubSeq:
        /* <DEDUP_REMOVED lines=126> */
	.type		mrg32k3aM2SubSeq,@object
	.size		mrg32k3aM2SubSeq,(mrg32k3aM1 - mrg32k3aM2SubSeq)
mrg32k3aM2SubSeq:
        /* <DEDUP_REMOVED lines=126> */
	.type		mrg32k3aM1,@object
	.size		mrg32k3aM1,(mrg32k3aM1Seq - mrg32k3aM1)
mrg32k3aM1:
        /* <DEDUP_REMOVED lines=144> */
	.type		mrg32k3aM1Seq,@object
	.size		mrg32k3aM1Seq,(mrg32k3aM2 - mrg32k3aM1Seq)
mrg32k3aM1Seq:
        /* <DEDUP_REMOVED lines=144> */
	.type		mrg32k3aM2,@object
	.size		mrg32k3aM2,(mrg32k3aM2Seq - mrg32k3aM2)
mrg32k3aM2:
        /* <DEDUP_REMOVED lines=144> */
	.type		mrg32k3aM2Seq,@object
	.size		mrg32k3aM2Seq,(precalc_xorwow_matrix - mrg32k3aM2Seq)
mrg32k3aM2Seq:
        /* <DEDUP_REMOVED lines=144> */
	.type		precalc_xorwow_matrix,@object
	.size		precalc_xorwow_matrix,(precalc_xorwow_offset_matrix - precalc_xorwow_matrix)
precalc_xorwow_matrix:
        /* <DEDUP_REMOVED lines=6400> */
	.type		precalc_xorwow_offset_matrix,@object
	.size		precalc_xorwow_offset_matrix,($str - precalc_xorwow_offset_matrix)
precalc_xorwow_offset_matrix:
        /* <DEDUP_REMOVED lines=6400> */
	.type		$str,@object
	.size		$str,($str$1 - $str)
$str:
        /*354e8*/ 	.byte	0x0a, 0x0a, 0x66, 0x30, 0x20, 0x3d, 0x20, 0x25, 0x66, 0x00
	.type		$str$1,@object
	.size		$str$1,(.L_50 - $str$1)
$str$1:
        /*354f2*/ 	.byte	0x41, 0x6c, 0x70, 0x68, 0x61, 0x20, 0x69, 0x73, 0x20, 0x7a, 0x65, 0x72, 0x6f, 0x2c, 0x20, 0x6e
        /*35502*/ 	.byte	0x6f, 0x20, 0x6d, 0x6f, 0x76, 0x65, 0x6d, 0x65, 0x6e, 0x74, 0x20, 0x69, 0x6e, 0x20, 0x69, 0x74
        /*35512*/ 	.byte	0x65, 0x72, 0x61, 0x74, 0x69, 0x6f, 0x6e, 0x3d, 0x25, 0x64, 0x0a, 0x00
.L_50:


//--------------------- .nv.shared._ZN3cub18CUB_300001_SM_10006detail6reduce28DeviceReduceSingleTileKernelINS2_10policy_hubINS0_12KeyValuePairIidEEiNS0_6ArgMinEE10Policy1000EPS6_SA_iS7_NS2_20empty_problem_init_tIS6_EES6_N4cuda3std3__410__identityEEEvT0_T1_T2_T3_T4_T6_ --------------------------
	.section	.nv.shared._ZN3cub18CUB_300001_SM_10006detail6reduce28DeviceReduceSingleTileKernelINS2_10policy_hubINS0_12KeyValuePairIidEEiNS0_6ArgMinEE10Policy1000EPS6_SA_iS7_NS2_20empty_problem_init_tIS6_EES6_N4cuda3std3__410__identityEEEvT0_T1_T2_T3_T4_T6_,"aw",@nobits
	.sectionflags	@""
	.align	8
.nv.shared._ZN3cub18CUB_300001_SM_10006detail6reduce28DeviceReduceSingleTileKernelINS2_10policy_hubINS0_12KeyValuePairIidEEiNS0_6ArgMinEE10Policy1000EPS6_SA_iS7_NS2_20empty_problem_init_tIS6_EES6_N4cuda3std3__410__identityEEEvT0_T1_T2_T3_T4_T6_:
	.zero		1176


//--------------------- .nv.shared.reserved.0     --------------------------
	.section	.nv.shared.reserved.0,"aw",@nobits
	.weak		__nv_reservedSMEM_offset_0_alias
	.size		__nv_reservedSMEM_offset_0_alias, 0, 64
	.other		__nv_reservedSMEM_offset_0_alias,@"STO_CUDA_RESERVED_SHARED STV_DEFAULT"
__nv_reservedSMEM_offset_0_alias:
	.zero		0
	.zero		64


//--------------------- .nv.global                --------------------------
	.section	.nv.global,"aw",@nobits
.nv.global:
	.type		_ZN34_INTERNAL_4c88c47c_4_k_cu_3f6c161c6thrust24THRUST_300001_SM_1000_NS12placeholders2_5E,@object
	.size		_ZN34_INTERNAL_4c88c47c_4_k_cu_3f6c161c6thrust24THRUST_300001_SM_1000_NS12placeholders2_5E,(_ZN34_INTERNAL_4c88c47c_4_k_cu_3f6c161c4cuda3std3__45__cpo6cbeginE - _ZN34_INTERNAL_4c88c47c_4_k_cu_3f6c161c6thrust24THRUST_300001_SM_1000_NS12placeholders2_5E)
_ZN34_INTERNAL_4c88c47c_4_k_cu_3f6c161c6thrust24THRUST_300001_SM_1000_NS12placeholders2_5E:
	.zero		1
	.type		_ZN34_INTERNAL_4c88c47c_4_k_cu_3f6c161c4cuda3std3__45__cpo6cbeginE,@object
	.size		_ZN34_INTERNAL_4c88c47c_4_k_cu_3f6c161c4cuda3std3__45__cpo6cbeginE,(_ZN34_INTERNAL_4c88c47c_4_k_cu_3f6c161c4cuda3std6ranges3__45__cpo6cbeginE - _ZN34_INTERNAL_4c88c47c_4_k_cu_3f6c161c4cuda3std3__45__cpo6cbeginE)
_ZN34_INTERNAL_4c88c47c_4_k_cu_3f6c161c4cuda3std3__45__cpo6cbeginE:
	.zero		1
	.type		_ZN34_INTERNAL_4c88c47c_4_k_cu_3f6c161c4cuda3std6ranges3__45__cpo6cbeginE,@object
	.size		_ZN34_INTERNAL_4c88c47c_4_k_cu_3f6c161c4cuda3std6ranges3__45__cpo6cbeginE,(_ZN34_INTERNAL_4c88c47c_4_k_cu_3f6c161c4cuda3std3__48in_placeE - _ZN34_INTERNAL_4c88c47c_4_k_cu_3f6c161c4cuda3std6ranges3__45__cpo6cbeginE)
_ZN34_INTERNAL_4c88c47c_4_k_cu_3f6c161c4cuda3std6ranges3__45__cpo6cbeginE:
	.zero		1
	.type		_ZN34_INTERNAL_4c88c47c_4_k_cu_3f6c161c4cuda3std3__48in_placeE,@object
	.size		_ZN34_INTERNAL_4c88c47c_4_k_cu_3f6c161c4cuda3std3__48in_placeE,(_ZN34_INTERNAL_4c88c47c_4_k_cu_3f6c161c4cuda3std6ranges3__45__cpo4sizeE - _ZN34_INTERNAL_4c88c47c_4_k_cu_3f6c161c4cuda3std3__48in_placeE)
_ZN34_INTERNAL_4c88c47c_4_k_cu_3f6c161c4cuda3std3__48in_placeE:
	.zero		1
	.type		_ZN34_INTERNAL_4c88c47c_4_k_cu_3f6c161c4cuda3std6ranges3__45__cpo4sizeE,@object
	.size		_ZN34_INTERNAL_4c88c47c_4_k_cu_3f6c161c4cuda3std6ranges3__45__cpo4sizeE,(_ZN34_INTERNAL_4c88c47c_4_k_cu_3f6c161c6thrust24THRUST_300001_SM_1000_NS12placeholders2_9E - _ZN34_INTERNAL_4c88c47c_4_k_cu_3f6c161c4cuda3std6ranges3__45__cpo4sizeE)
_ZN34_INTERNAL_4c88c47c_4_k_cu_3f6c161c4cuda3std6ranges3__45__cpo4sizeE:
	.zero		1
	.type		_ZN34_INTERNAL_4c88c47c_4_k_cu_3f6c161c6thrust24THRUST_300001_SM_1000_NS12placeholders2_9E,@object
	.size		_ZN34_INTERNAL_4c88c47c_4_k_cu_3f6c161c6thrust24THRUST_300001_SM_1000_NS12placeholders2_9E,(_ZN34_INTERNAL_4c88c47c_4_k_cu_3f6c161c4cuda3std3__45__cpo7crbeginE - _ZN34_INTERNAL_4c88c47c_4_k_cu_3f6c161c6thrust24THRUST_300001_SM_1000_NS12placeholders2_9E)
_ZN34_INTERNAL_4c88c47c_4_k_cu_3f6c161c6thrust24THRUST_300001_SM_1000_NS12placeholders2_9E:
	.zero		1
	.type		_ZN34_INTERNAL_4c88c47c_4_k_cu_3f6c161c4cuda3std3__45__cpo7crbeginE,@object
	.size		_ZN34_INTERNAL_4c88c47c_4_k_cu_3f6c161c4cuda3std3__45__cpo7crbeginE,(_ZN34_INTERNAL_4c88c47c_4_k_cu_3f6c161c4cuda3std6ranges3__45__cpo4nextE - _ZN34_INTERNAL_4c88c47c_4_k_cu_3f6c161c4cuda3std3__45__cpo7crbeginE)
_ZN34_INTERNAL_4c88c47c_4_k_cu_3f6c161c4cuda3std3__45__cpo7crbeginE:
	.zero		1
	.type		_ZN34_INTERNAL_4c88c47c_4_k_cu_3f6c161c4cuda3std6ranges3__45__cpo4nextE,@object
	.size		_ZN34_INTERNAL_4c88c47c_4_k_cu_3f6c161c4cuda3std6ranges3__45__cpo4nextE,(_ZN34_INTERNAL_4c88c47c_4_k_cu_3f6c161c4cuda3std6ranges3__45__cpo4swapE - _ZN34_INTERNAL_4c88c47c_4_k_cu_3f6c161c4cuda3std6ranges3__45__cpo4nextE)
_ZN34_INTERNAL_4c88c47c_4_k_cu_3f6c161c4cuda3std6ranges3__45__cpo4nextE:
	.zero		1
	.type		_ZN34_INTERNAL_4c88c47c_4_k_cu_3f6c161c4cuda3std6ranges3__45__cpo4swapE,@object
	.size		_ZN34_INTERNAL_4c88c47c_4_k_cu_3f6c161c4cuda3std6ranges3__45__cpo4swapE,(_ZN34_INTERNAL_4c88c47c_4_k_cu_3f6c161c6thrust24THRUST_300001_SM_1000_NS12placeholders2_1E - _ZN34_INTERNAL_4c88c47c_4_k_cu_3f6c161c4cuda3std6ranges3__45__cpo4swapE)
_ZN34_INTERNAL_4c88c47c_4_k_cu_3f6c161c4cuda3std6ranges3__45__cpo4swapE:
	.zero		1
	.type		_ZN34_INTERNAL_4c88c47c_4_k_cu_3f6c161c6thrust24THRUST_300001_SM_1000_NS12placeholders2_1E,@object
	.size		_ZN34_INTERNAL_4c88c47c_4_k_cu_3f6c161c6thrust24THRUST_300001_SM_1000_NS12placeholders2_1E,(_ZN34_INTERNAL_4c88c47c_4_k_cu_3f6c161c6thrust24THRUST_300001_SM_1000_NS12placeholders2_3E - _ZN34_INTERNAL_4c88c47c_4_k_cu_3f6c161c6thrust24THRUST_300001_SM_1000_NS12placeholders2_1E)
_ZN34_INTERNAL_4c88c47c_4_k_cu_3f6c161c6thrust24THRUST_300001_SM_1000_NS12placeholders2_1E:
	.zero		1
	.type		_ZN34_INTERNAL_4c88c47c_4_k_cu_3f6c161c6thrust24THRUST_300001_SM_1000_NS12placeholders2_3E,@object
	.size		_ZN34_INTERNAL_4c88c47c_4_k_cu_3f6c161c6thrust24THRUST_300001_SM_1000_NS12placeholders2_3E,(_ZN34_INTERNAL_4c88c47c_4_k_cu_3f6c161c4cuda3std3__45__cpo5beginE - _ZN34_INTERNAL_4c88c47c_4_k_cu_3f6c161c6thrust24THRUST_300001_SM_1000_NS12placeholders2_3E)
_ZN34_INTERNAL_4c88c47c_4_k_cu_3f6c161c6thrust24THRUST_300001_SM_1000_NS12placeholders2_3E:
	.zero		1
	.type		_ZN34_INTERNAL_4c88c47c_4_k_cu_3f6c161c4cuda3std3__45__cpo5beginE,@object
	.size		_ZN34_INTERNAL_4c88c47c_4_k_cu_3f6c161c4cuda3std3__45__cpo5beginE,(_ZN34_INTERNAL_4c88c47c_4_k_cu_3f6c161c4cuda3std6ranges3__45__cpo5beginE - _ZN34_INTERNAL_4c88c47c_4_k_cu_3f6c161c4cuda3std3__45__cpo5beginE)
_ZN34_INTERNAL_4c88c47c_4_k_cu_3f6c161c4cuda3std3__45__cpo5beginE:
	.zero		1
	.type		_ZN34_INTERNAL_4c88c47c_4_k_cu_3f6c161c4cuda3std6ranges3__45__cpo5beginE,@object
	.size		_ZN34_INTERNAL_4c88c47c_4_k_cu_3f6c161c4cuda3std6ranges3__45__cpo5beginE,(_ZN34_INTERNAL_4c88c47c_4_k_cu_3f6c161c4cuda3std3__436_GLOBAL__N__4c88c47c_4_k_cu_3f6c161c6ignoreE - _ZN34_INTERNAL_4c88c47c_4_k_cu_3f6c161c4cuda3std6ranges3__45__cpo5beginE)
_ZN34_INTERNAL_4c88c47c_4_k_cu_3f6c161c4cuda3std6ranges3__45__cpo5beginE:
	.zero		1
	.type		_ZN34_INTERNAL_4c88c47c_4_k_cu_3f6c161c4cuda3std3__436_GLOBAL__N__4c88c47c_4_k_cu_3f6c161c6ignoreE,@object
	.size		_ZN34_INTERNAL_4c88c47c_4_k_cu_3f6c161c4cuda3std3__436_GLOBAL__N__4c88c47c_4_k_cu_3f6c161c6ignoreE,(_ZN34_INTERNAL_4c88c47c_4_k_cu_3f6c161c4cuda3std6ranges3__45__cpo4dataE - _ZN34_INTERNAL_4c88c47c_4_k_cu_3f6c161c4cuda3std3__436_GLOBAL__N__4c88c47c_4_k_cu_3f6c161c6ignoreE)
_ZN34_INTERNAL_4c88c47c_4_k_cu_3f6c161c4cuda3std3__436_GLOBAL__N__4c88c47c_4_k_cu_3f6c161c6ignoreE:
	.zero		1
	.type		_ZN34_INTERNAL_4c88c47c_4_k_cu_3f6c161c4cuda3std6ranges3__45__cpo4dataE,@object
	.size		_ZN34_INTERNAL_4c88c47c_4_k_cu_3f6c161c4cuda3std6ranges3__45__cpo4dataE,(_ZN34_INTERNAL_4c88c47c_4_k_cu_3f6c161c6thrust24THRUST_300001_SM_1000_NS12placeholders2_7E - _ZN34_INTERNAL_4c88c47c_4_k_cu_3f6c161c4cuda3std6ranges3__45__cpo4dataE)
_ZN34_INTERNAL_4c88c47c_4_k_cu_3f6c161c4cuda3std6ranges3__45__cpo4dataE:
	.zero		1
	.type		_ZN34_INTERNAL_4c88c47c_4_k_cu_3f6c161c6thrust24THRUST_300001_SM_1000_NS12placeholders2_7E,@object
	.size		_ZN34_INTERNAL_4c88c47c_4_k_cu_3f6c161c6thrust24THRUST_300001_SM_1000_NS12placeholders2_7E,(_ZN34_INTERNAL_4c88c47c_4_k_cu_3f6c161c4cuda3std3__45__cpo6rbeginE - _ZN34_INTERNAL_4c88c47c_4_k_cu_3f6c161c6thrust24THRUST_300001_SM_1000_NS12placeholders2_7E)
_ZN34_INTERNAL_4c88c47c_4_k_cu_3f6c161c6thrust24THRUST_300001_SM_1000_NS12placeholders2_7E:
	.zero		1
	.type		_ZN34_INTERNAL_4c88c47c_4_k_cu_3f6c161c4cuda3std3__45__cpo6rbeginE,@object
	.size		_ZN34_INTERNAL_4c88c47c_4_k_cu_3f6c161c4cuda3std3__45__cpo6rbeginE,(_ZN34_INTERNAL_4c88c47c_4_k_cu_3f6c161c4cuda3std6ranges3__45__cpo7advanceE - _ZN34_INTERNAL_4c88c47c_4_k_cu_3f6c161c4cuda3std3__45__cpo6rbeginE)
_ZN34_INTERNAL_4c88c47c_4_k_cu_3f6c161c4cuda3std3__45__cpo6rbeginE:
	.zero		1
	.type		_ZN34_INTERNAL_4c88c47c_4_k_cu_3f6c161c4cuda3std6ranges3__45__cpo7advanceE,@object
	.size		_ZN34_INTERNAL_4c88c47c_4_k_cu_3f6c161c4cuda3std6ranges3__45__cpo7advanceE,(_ZN34_INTERNAL_4c88c47c_4_k_cu_3f6c161c4cuda3std3__47nulloptE - _ZN34_INTERNAL_4c88c47c_4_k_cu_3f6c161c4cuda3std6ranges3__45__cpo7advanceE)
_ZN34_INTERNAL_4c88c47c_4_k_cu_3f6c161c4cuda3std6ranges3__45__cpo7advanceE:
	.zero		1
	.type		_ZN34_INTERNAL_4c88c47c_4_k_cu_3f6c161c4cuda3std3__47nulloptE,@object
	.size		_ZN34_INTERNAL_4c88c47c_4_k_cu_3f6c161c4cuda3std3__47nulloptE,(_ZN34_INTERNAL_4c88c47c_4_k_cu_3f6c161c4cuda3std6ranges3__45__cpo8distanceE - _ZN34_INTERNAL_4c88c47c_4_k_cu_3f6c161c4cuda3std3__47nulloptE)
_ZN34_INTERNAL_4c88c47c_4_k_cu_3f6c161c4cuda3std3__47nulloptE:
	.zero		1
	.type		_ZN34_INTERNAL_4c88c47c_4_k_cu_3f6c161c4cuda3std6ranges3__45__cpo8distanceE,@object
	.size		_ZN34_INTERNAL_4c88c47c_4_k_cu_3f6c161c4cuda3std6ranges3__45__cpo8distanceE,(_ZN34_INTERNAL_4c88c47c_4_k_cu_3f6c161c6thrust24THRUST_300001_SM_1000_NS12placeholders2_6E - _ZN34_INTERNAL_4c88c47c_4_k_cu_3f6c161c4cuda3std6ranges3__45__cpo8distanceE)
_ZN34_INTERNAL_4c88c47c_4_k_cu_3f6c161c4cuda3std6ranges3__45__cpo8distanceE:
	.zero		1
	.type		_ZN34_INTERNAL_4c88c47c_4_k_cu_3f6c161c6thrust24THRUST_300001_SM_1000_NS12placeholders2_6E,@object
	.size		_ZN34_INTERNAL_4c88c47c_4_k_cu_3f6c161c6thrust24THRUST_300001_SM_1000_NS12placeholders2_6E,(_ZN34_INTERNAL_4c88c47c_4_k_cu_3f6c161c4cuda3std3__45__cpo4cendE - _ZN34_INTERNAL_4c88c47c_4_k_cu_3f6c161c6thrust24THRUST_300001_SM_1000_NS12placeholders2_6E)
_ZN34_INTERNAL_4c88c47c_4_k_cu_3f6c161c6thrust24THRUST_300001_SM_1000_NS12placeholders2_6E:
	.zero		1
	.type		_ZN34_INTERNAL_4c88c47c_4_k_cu_3f6c161c4cuda3std3__45__cpo4cendE,@object
	.size		_ZN34_INTERNAL_4c88c47c_4_k_cu_3f6c161c4cuda3std3__45__cpo4cendE,(_ZN34_INTERNAL_4c88c47c_4_k_cu_3f6c161c4cuda3std6ranges3__45__cpo4cendE - _ZN34_INTERNAL_4c88c47c_4_k_cu_3f6c161c4cuda3std3__45__cpo4cendE)
_ZN34_INTERNAL_4c88c47c_4_k_cu_3f6c161c4cuda3std3__45__cpo4cendE:
	.zero		1
	.type		_ZN34_INTERNAL_4c88c47c_4_k_cu_3f6c161c4cuda3std6ranges3__45__cpo4cendE,@object
	.size		_ZN34_INTERNAL_4c88c47c_4_k_cu_3f6c161c4cuda3std6ranges3__45__cpo4cendE,(_ZN34_INTERNAL_4c88c47c_4_k_cu_3f6c161c4cuda3std3__420unreachable_sentinelE - _ZN34_INTERNAL_4c88c47c_4_k_cu_3f6c161c4cuda3std6ranges3__45__cpo4cendE)
_ZN34_INTERNAL_4c88c47c_4_k_cu_3f6c161c4cuda3std6ranges3__45__cpo4cendE:
	.zero		1
	.type		_ZN34_INTERNAL_4c88c47c_4_k_cu_3f6c161c4cuda3std3__420unreachable_sentinelE,@object
	.size		_ZN34_INTERNAL_4c88c47c_4_k_cu_3f6c161c4cuda3std3__420unreachable_sentinelE,(_ZN34_INTERNAL_4c88c47c_4_k_cu_3f6c161c4cuda3std6ranges3__45__cpo5ssizeE - _ZN34_INTERNAL_4c88c47c_4_k_cu_3f6c161c4cuda3std3__420unreachable_sentinelE)
_ZN34_INTERNAL_4c88c47c_4_k_cu_3f6c161c4cuda3std3__420unreachable_sentinelE:
	.zero		1
	.type		_ZN34_INTERNAL_4c88c47c_4_k_cu_3f6c161c4cuda3std6ranges3__45__cpo5ssizeE,@object
	.size		_ZN34_INTERNAL_4c88c47c_4_k_cu_3f6c161c4cuda3std6ranges3__45__cpo5ssizeE,(_ZN34_INTERNAL_4c88c47c_4_k_cu_3f6c161c6thrust24THRUST_300001_SM_1000_NS12placeholders3_10E - _ZN34_INTERNAL_4c88c47c_4_k_cu_3f6c161c4cuda3std6ranges3__45__cpo5ssizeE)
_ZN34_INTERNAL_4c88c47c_4_k_cu_3f6c161c4cuda3std6ranges3__45__cpo5ssizeE:
	.zero		1
	.type		_ZN34_INTERNAL_4c88c47c_4_k_cu_3f6c161c6thrust24THRUST_300001_SM_1000_NS12placeholders3_10E,@object
	.size		_ZN34_INTERNAL_4c88c47c_4_k_cu_3f6c161c6thrust24THRUST_300001_SM_1000_NS12placeholders3_10E,(_ZN34_INTERNAL_4c88c47c_4_k_cu_3f6c161c4cuda3std3__45__cpo5crendE - _ZN34_INTERNAL_4c88c47c_4_k_cu_3f6c161c6thrust24THRUST_300001_SM_1000_NS12placeholders3_10E)
_ZN34_INTERNAL_4c88c47c_4_k_cu_3f6c161c6thrust24THRUST_300001_SM_1000_NS12placeholders3_10E:
	.zero		1
	.type		_ZN34_INTERNAL_4c88c47c_4_k_cu_3f6c161c4cuda3std3__45__cpo5crendE,@object
	.size		_ZN34_INTERNAL_4c88c47c_4_k_cu_3f6c161c4cuda3std3__45__cpo5crendE,(_ZN34_INTERNAL_4c88c47c_4_k_cu_3f6c161c4cuda3std6ranges3__45__cpo4prevE - _ZN34_INTERNAL_4c88c47c_4_k_cu_3f6c161c4cuda3std3__45__cpo5crendE)
_ZN34_INTERNAL_4c88c47c_4_k_cu_3f6c161c4cuda3std3__45__cpo5crendE:
	.zero		1
	.type		_ZN34_INTERNAL_4c88c47c_4_k_cu_3f6c161c4cuda3std6ranges3__45__cpo4prevE,@object
	.size		_ZN34_INTERNAL_4c88c47c_4_k_cu_3f6c161c4cuda3std6ranges3__45__cpo4prevE,(_ZN34_INTERNAL_4c88c47c_4_k_cu_3f6c161c4cuda3std6ranges3__45__cpo9iter_moveE - _ZN34_INTERNAL_4c88c47c_4_k_cu_3f6c161c4cuda3std6ranges3__45__cpo4prevE)
_ZN34_INTERNAL_4c88c47c_4_k_cu_3f6c161c4cuda3std6ranges3__45__cpo4prevE:
	.zero		1
	.type		_ZN34_INTERNAL_4c88c47c_4_k_cu_3f6c161c4cuda3std6ranges3__45__cpo9iter_moveE,@object
	.size		_ZN34_INTERNAL_4c88c47c_4_k_cu_3f6c161c4cuda3std6ranges3__45__cpo9iter_moveE,(_ZN34_INTERNAL_4c88c47c_4_k_cu_3f6c161c6thrust24THRUST_300001_SM_1000_NS12placeholders2_2E - _ZN34_INTERNAL_4c88c47c_4_k_cu_3f6c161c4cuda3std6ranges3__45__cpo9iter_moveE)
_ZN34_INTERNAL_4c88c47c_4_k_cu_3f6c161c4cuda3std6ranges3__45__cpo9iter_moveE:
	.zero		1
	.type		_ZN34_INTERNAL_4c88c47c_4_k_cu_3f6c161c6thrust24THRUST_300001_SM_1000_NS12placeholders2_2E,@object
	.size		_ZN34_INTERNAL_4c88c47c_4_k_cu_3f6c161c6thrust24THRUST_300001_SM_1000_NS12placeholders2_2E,(_ZN34_INTERNAL_4c88c47c_4_k_cu_3f6c161c6thrust24THRUST_300001_SM_1000_NS12placeholders2_4E - _ZN34_INTERNAL_4c88c47c_4_k_cu_3f6c161c6thrust24THRUST_300001_SM_1000_NS12placeholders2_2E)
_ZN34_INTERNAL_4c88c47c_4_k_cu_3f6c161c6thrust24THRUST_300001_SM_1000_NS12placeholders2_2E:
	.zero		1
	.type		_ZN34_INTERNAL_4c88c47c_4_k_cu_3f6c161c6thrust24THRUST_300001_SM_1000_NS12placeholders2_4E,@object
	.size		_ZN34_INTERNAL_4c88c47c_4_k_cu_3f6c161c6thrust24THRUST_300001_SM_1000_NS12placeholders2_4E,(_ZN34_INTERNAL_4c88c47c_4_k_cu_3f6c161c4cuda3std3__45__cpo3endE - _ZN34_INTERNAL_4c88c47c_4_k_cu_3f6c161c6thrust24THRUST_300001_SM_1000_NS12placeholders2_4E)
_ZN34_INTERNAL_4c88c47c_4_k_cu_3f6c161c6thrust24THRUST_300001_SM_1000_NS12placeholders2_4E:
	.zero		1
	.type		_ZN34_INTERNAL_4c88c47c_4_k_cu_3f6c161c4cuda3std3__45__cpo3endE,@object
	.size		_ZN34_INTERNAL_4c88c47c_4_k_cu_3f6c161c4cuda3std3__45__cpo3endE,(_ZN34_INTERNAL_4c88c47c_4_k_cu_3f6c161c4cuda3std6ranges3__45__cpo3endE - _ZN34_INTERNAL_4c88c47c_4_k_cu_3f6c161c4cuda3std3__45__cpo3endE)
_ZN34_INTERNAL_4c88c47c_4_k_cu_3f6c161c4cuda3std3__45__cpo3endE:
	.zero		1
	.type		_ZN34_INTERNAL_4c88c47c_4_k_cu_3f6c161c4cuda3std6ranges3__45__cpo3endE,@object
	.size		_ZN34_INTERNAL_4c88c47c_4_k_cu_3f6c161c4cuda3std6ranges3__45__cpo3endE,(_ZN34_INTERNAL_4c88c47c_4_k_cu_3f6c161c4cuda3std3__419piecewise_constructE - _ZN34_INTERNAL_4c88c47c_4_k_cu_3f6c161c4cuda3std6ranges3__45__cpo3endE)
_ZN34_INTERNAL_4c88c47c_4_k_cu_3f6c161c4cuda3std6ranges3__45__cpo3endE:
	.zero		1
	.type		_ZN34_INTERNAL_4c88c47c_4_k_cu_3f6c161c4cuda3std3__419piecewise_constructE,@object
	.size		_ZN34_INTERNAL_4c88c47c_4_k_cu_3f6c161c4cuda3std3__419piecewise_constructE,(_ZN34_INTERNAL_4c88c47c_4_k_cu_3f6c161c4cuda3std6ranges3__45__cpo5cdataE - _ZN34_INTERNAL_4c88c47c_4_k_cu_3f6c161c4cuda3std3__419piecewise_constructE)
_ZN34_INTERNAL_4c88c47c_4_k_cu_3f6c161c4cuda3std3__419piecewise_constructE:
	.zero		1
	.type		_ZN34_INTERNAL_4c88c47c_4_k_cu_3f6c161c4cuda3std6ranges3__45__cpo5cdataE,@object
	.size		_ZN34_INTERNAL_4c88c47c_4_k_cu_3f6c161c4cuda3std6ranges3__45__cpo5cdataE,(_ZN34_INTERNAL_4c88c47c_4_k_cu_3f6c161c6thrust24THRUST_300001_SM_1000_NS12placeholders2_8E - _ZN34_INTERNAL_4c88c47c_4_k_cu_3f6c161c4cuda3std6ranges3__45__cpo5cdataE)
_ZN34_INTERNAL_4c88c47c_4_k_cu_3f6c161c4cuda3std6ranges3__45__cpo5cdataE:
	.zero		1
	.type		_ZN34_INTERNAL_4c88c47c_4_k_cu_3f6c161c6thrust24THRUST_300001_SM_1000_NS12placeholders2_8E,@object
	.size		_ZN34_INTERNAL_4c88c47c_4_k_cu_3f6c161c6thrust24THRUST_300001_SM_1000_NS12placeholders2_8E,(_ZN34_INTERNAL_4c88c47c_4_k_cu_3f6c161c4cuda3std3__45__cpo4rendE - _ZN34_INTERNAL_4c88c47c_4_k_cu_3f6c161c6thrust24THRUST_300001_SM_1000_NS12placeholders2_8E)
_ZN34_INTERNAL_4c88c47c_4_k_cu_3f6c161c6thrust24THRUST_300001_SM_1000_NS12placeholders2_8E:
	.zero		1
	.type		_ZN34_INTERNAL_4c88c47c_4_k_cu_3f6c161c4cuda3std3__45__cpo4rendE,@object
	.size		_ZN34_INTERNAL_4c88c47c_4_k_cu_3f6c161c4cuda3std3__45__cpo4rendE,(_ZN34_INTERNAL_4c88c47c_4_k_cu_3f6c161c4cuda3std6ranges3__45__cpo9iter_swapE - _ZN34_INTERNAL_4c88c47c_4_k_cu_3f6c161c4cuda3std3__45__cpo4rendE)
_ZN34_INTERNAL_4c88c47c_4_k_cu_3f6c161c4cuda3std3__45__cpo4rendE:
	.zero		1
	.type		_ZN34_INTERNAL_4c88c47c_4_k_cu_3f6c161c4cuda3std6ranges3__45__cpo9iter_swapE,@object
	.size		_ZN34_INTERNAL_4c88c47c_4_k_cu_3f6c161c4cuda3std6ranges3__45__cpo9iter_swapE,(_ZN34_INTERNAL_4c88c47c_4_k_cu_3f6c161c4cuda3std3__48unexpectE - _ZN34_INTERNAL_4c88c47c_4_k_cu_3f6c161c4cuda3std6ranges3__45__cpo9iter_swapE)
_ZN34_INTERNAL_4c88c47c_4_k_cu_3f6c161c4cuda3std6ranges3__45__cpo9iter_swapE:
	.zero		1
	.type		_ZN34_INTERNAL_4c88c47c_4_k_cu_3f6c161c4cuda3std3__48unexpectE,@object
	.size		_ZN34_INTERNAL_4c88c47c_4_k_cu_3f6c161c4cuda3std3__48unexpectE,(_ZN34_INTERNAL_4c88c47c_4_k_cu_3f6c161c6thrust24THRUST_300001_SM_1000_NS6system6detail10sequential3seqE - _ZN34_INTERNAL_4c88c47c_4_k_cu_3f6c161c4cuda3std3__48unexpectE)
_ZN34_INTERNAL_4c88c47c_4_k_cu_3f6c161c4cuda3std3__48unexpectE:
	.zero		1
	.type		_ZN34_INTERNAL_4c88c47c_4_k_cu_3f6c161c6thrust24THRUST_300001_SM_1000_NS6system6detail10sequential3seqE,@object
	.size		_ZN34_INTERNAL_4c88c47c_4_k_cu_3f6c161c6thrust24THRUST_300001_SM_1000_NS6system6detail10sequential3seqE,(.L_38 - _ZN34_INTERNAL_4c88c47c_4_k_cu_3f6c161c6thrust24THRUST_300001_SM_1000_NS6system6detail10sequential3seqE)
_ZN34_INTERNAL_4c88c47c_4_k_cu_3f6c161c6thrust24THRUST_300001_SM_1000_NS6system6detail10sequential3seqE:
	.zero		1
.L_38:


//--------------------- .nv.shared._ZN3cub18CUB_300001_SM_10006detail6reduce18DeviceReduceKernelINS2_10policy_hubINS0_12KeyValuePairIidEEiNS0_6ArgMinEE10Policy1000ENS0_21ArgIndexInputIteratorIPdidEEiS7_S6_N4cuda3std3__410__identityEEEvT0_PT3_T1_NS0_13GridEvenShareISK_EET2_T4_ --------------------------
	.section	.nv.shared._ZN3cub18CUB_300001_SM_10006detail6reduce18DeviceReduceKernelINS2_10policy_hubINS0_12KeyValuePairIidEEiNS0_6ArgMinEE10Policy1000ENS0_21ArgIndexInputIteratorIPdidEEiS7_S6_N4cuda3std3__410__identityEEEvT0_PT3_T1_NS0_13GridEvenShareISK_EET2_T4_,"aw",@nobits
	.sectionflags	@""
	.align	8
.nv.shared._ZN3cub18CUB_300001_SM_10006detail6reduce18DeviceReduceKernelINS2_10policy_hubINS0_12KeyValuePairIidEEiNS0_6ArgMinEE10Policy1000ENS0_21ArgIndexInputIteratorIPdidEEiS7_S6_N4cuda3std3__410__identityEEEvT0_PT3_T1_NS0_13GridEvenShareISK_EET2_T4_:
	.zero		1176


//--------------------- .nv.shared._ZN3cub18CUB_300001_SM_10006detail6reduce28DeviceReduceSingleTileKernelINS2_10policy_hubINS0_12KeyValuePairIidEEiNS0_6ArgMinEE10Policy1000ENS0_21ArgIndexInputIteratorIPdidEEPS6_iS7_NS2_20empty_problem_init_tIS6_EES6_N4cuda3std3__410__identityEEEvT0_T1_T2_T3_T4_T6_ --------------------------
	.section	.nv.shared._ZN3cub18CUB_300001_SM_10006detail6reduce28DeviceReduceSingleTileKernelINS2_10policy_hubINS0_12KeyValuePairIidEEiNS0_6ArgMinEE10Policy1000ENS0_21ArgIndexInputIteratorIPdidEEPS6_iS7_NS2_20empty_problem_init_tIS6_EES6_N4cuda3std3__410__identityEEEvT0_T1_T2_T3_T4_T6_,"aw",@nobits
	.sectionflags	@""
	.align	8
.nv.shared._ZN3cub18CUB_300001_SM_10006detail6reduce28DeviceReduceSingleTileKernelINS2_10policy_hubINS0_12KeyValuePairIidEEiNS0_6ArgMinEE10Policy1000ENS0_21ArgIndexInputIteratorIPdidEEPS6_iS7_NS2_20empty_problem_init_tIS6_EES6_N4cuda3std3__410__identityEEEvT0_T1_T2_T3_T4_T6_:
	.zero		1176


//--------------------- .nv.constant0._ZN3cub18CUB_300001_SM_10006detail6reduce28DeviceReduceSingleTileKernelINS2_10policy_hubINS0_12KeyValuePairIidEEiNS0_6ArgMinEE10Policy1000EPS6_SA_iS7_NS2_20empty_problem_init_tIS6_EES6_N4cuda3std3__410__identityEEEvT0_T1_T2_T3_T4_T6_ --------------------------
	.section	.nv.constant0._ZN3cub18CUB_300001_SM_10006detail6reduce28DeviceReduceSingleTileKernelINS2_10policy_hubINS0_12KeyValuePairIidEEiNS0_6ArgMinEE10Policy1000EPS6_SA_iS7_NS2_20empty_problem_init_tIS6_EES6_N4cuda3std3__410__identityEEEvT0_T1_T2_T3_T4_T6_,"a",@progbits
	.sectionflags	@""
	.align	4
.nv.constant0._ZN3cub18CUB_300001_SM_10006detail6reduce28DeviceReduceSingleTileKernelINS2_10policy_hubINS0_12KeyValuePairIidEEiNS0_6ArgMinEE10Policy1000EPS6_SA_iS7_NS2_20empty_problem_init_tIS6_EES6_N4cuda3std3__410__identityEEEvT0_T1_T2_T3_T4_T6_:
	.zero		937


//--------------------- .nv.constant0._ZN3cub18CUB_300001_SM_10006detail6reduce18DeviceReduceKernelINS2_10policy_hubINS0_12KeyValuePairIidEEiNS0_6ArgMinEE10Policy1000ENS0_21ArgIndexInputIteratorIPdidEEiS7_S6_N4cuda3std3__410__identityEEEvT0_PT3_T1_NS0_13GridEvenShareISK_EET2_T4_ --------------------------
	.section	.nv.constant0._ZN3cub18CUB_300001_SM_10006detail6reduce18DeviceReduceKernelINS2_10policy_hubINS0_12KeyValuePairIidEEiNS0_6ArgMinEE10Policy1000ENS0_21ArgIndexInputIteratorIPdidEEiS7_S6_N4cuda3std3__410__identityEEEvT0_PT3_T1_NS0_13GridEvenShareISK_EET2_T4_,"a",@progbits
	.sectionflags	@""
	.align	4
.nv.constant0._ZN3cub18CUB_300001_SM_10006detail6reduce18DeviceReduceKernelINS2_10policy_hubINS0_12KeyValuePairIidEEiNS0_6ArgMinEE10Policy1000ENS0_21ArgIndexInputIteratorIPdidEEiS7_S6_N4cuda3std3__410__identityEEEvT0_PT3_T1_NS0_13GridEvenShareISK_EET2_T4_:
	.zero		966


//--------------------- .nv.constant0._ZN3cub18CUB_300001_SM_10006detail6reduce28DeviceReduceSingleTileKernelINS2_10policy_hubINS0_12KeyValuePairIidEEiNS0_6ArgMinEE10Policy1000ENS0_21ArgIndexInputIteratorIPdidEEPS6_iS7_NS2_20empty_problem_init_tIS6_EES6_N4cuda3std3__410__identityEEEvT0_T1_T2_T3_T4_T6_ --------------------------
	.section	.nv.constant0._ZN3cub18CUB_300001_SM_10006detail6reduce28DeviceReduceSingleTileKernelINS2_10policy_hubINS0_12KeyValuePairIidEEiNS0_6ArgMinEE10Policy1000ENS0_21ArgIndexInputIteratorIPdidEEPS6_iS7_NS2_20empty_problem_init_tIS6_EES6_N4cuda3std3__410__identityEEEvT0_T1_T2_T3_T4_T6_,"a",@progbits
	.sectionflags	@""
	.align	4
.nv.constant0._ZN3cub18CUB_300001_SM_10006detail6reduce28DeviceReduceSingleTileKernelINS2_10policy_hubINS0_12KeyValuePairIidEEiNS0_6ArgMinEE10Policy1000ENS0_21ArgIndexInputIteratorIPdidEEPS6_iS7_NS2_20empty_problem_init_tIS6_EES6_N4cuda3std3__410__identityEEEvT0_T1_T2_T3_T4_T6_:
	.zero		945


//--------------------- .nv.constant0._ZN3cub18CUB_300001_SM_10006detail11EmptyKernelIvEEvv --------------------------
	.section	.nv.constant0._ZN3cub18CUB_300001_SM_10006detail11EmptyKernelIvEEvv,"a",@progbits
	.sectionflags	@""
	.align	4
.nv.constant0._ZN3cub18CUB_300001_SM_10006detail11EmptyKernelIvEEvv:
	.zero		896


//--------------------- .nv.constant0._Z14optimizeKernelIN4util10HimmelblauILi2EEELi2ELj256EEvddPdPiS3_S3_iib --------------------------
	.section	.nv.constant0._Z14optimizeKernelIN4util10HimmelblauILi2EEELi2ELj256EEvddPdPiS3_S3_iib,"a",@progbits
	.sectionflags	@""
	.align	4
.nv.constant0._Z14optimizeKernelIN4util10HimmelblauILi2EEELi2ELj256EEvddPdPiS3_S3_iib:
	.zero		953


//--------------------- .nv.constant0._Z14optimizeKernelIN4util10HimmelblauILi2EEELi2ELj128EEvddPdPiS3_S3_iib --------------------------
	.section	.nv.constant0._Z14optimizeKernelIN4util10HimmelblauILi2EEELi2ELj128EEvddPdPiS3_S3_iib,"a",@progbits
	.sectionflags	@""
	.align	4
.nv.constant0._Z14optimizeKernelIN4util10HimmelblauILi2EEELi2ELj128EEvddPdPiS3_S3_iib:
	.zero		953


//--------------------- .nv.constant0._Z14optimizeKernelIN4util9EggholderILi2EEELi2ELj256EEvddPdPiS3_S3_iib --------------------------
	.section	.nv.constant0._Z14optimizeKernelIN4util9EggholderILi2EEELi2ELj256EEvddPdPiS3_S3_iib,"a",@progbits
	.sectionflags	@""
	.align	4
.nv.constant0._Z14optimizeKernelIN4util9EggholderILi2EEELi2ELj256EEvddPdPiS3_S3_iib:
	.zero		953


//--------------------- .nv.constant0._Z14optimizeKernelIN4util9EggholderILi2EEELi2ELj128EEvddPdPiS3_S3_iib --------------------------
	.section	.nv.constant0._Z14optimizeKernelIN4util9EggholderILi2EEELi2ELj128EEvddPdPiS3_S3_iib,"a",@progbits
	.sectionflags	@""
	.align	4
.nv.constant0._Z14optimizeKernelIN4util9EggholderILi2EEELi2ELj128EEvddPdPiS3_S3_iib:
	.zero		953


//--------------------- .nv.constant0._Z14optimizeKernelIN4util14GoldsteinPriceILi2EEELi2ELj256EEvddPdPiS3_S3_iib --------------------------
	.section	.nv.constant0._Z14optimizeKernelIN4util14GoldsteinPriceILi2EEELi2ELj256EEvddPdPiS3_S3_iib,"a",@progbits
	.sectionflags	@""
	.align	4
.nv.constant0._Z14optimizeKernelIN4util14GoldsteinPriceILi2EEELi2ELj256EEvddPdPiS3_S3_iib:
	.zero		953


//--------------------- .nv.constant0._Z14optimizeKernelIN4util14GoldsteinPriceILi2EEELi2ELj128EEvddPdPiS3_S3_iib --------------------------
	.section	.nv.constant0._Z14optimizeKernelIN4util14GoldsteinPriceILi2EEELi2ELj128EEvddPdPiS3_S3_iib,"a",@progbits
	.sectionflags	@""
	.align	4
.nv.constant0._Z14optimizeKernelIN4util14GoldsteinPriceILi2EEELi2ELj128EEvddPdPiS3_S3_iib:
	.zero		953


//--------------------- .nv.constant0._Z14optimizeKernelIN4util6AckleyILi2EEELi2ELj256EEvddPdPiS3_S3_iib --------------------------
	.section	.nv.constant0._Z14optimizeKernelIN4util6AckleyILi2EEELi2ELj256EEvddPdPiS3_S3_iib,"a",@progbits
	.sectionflags	@""
	.align	4
.nv.constant0._Z14optimizeKernelIN4util6AckleyILi2EEELi2ELj256EEvddPdPiS3_S3_iib:
	.zero		953


//--------------------- .nv.constant0._Z14optimizeKernelIN4util6AckleyILi2EEELi2ELj128EEvddPdPiS3_S3_iib --------------------------
	.section	.nv.constant0._Z14optimizeKernelIN4util6AckleyILi2EEELi2ELj128EEvddPdPiS3_S3_iib,"a",@progbits
	.sectionflags	@""
	.align	4
.nv.constant0._Z14optimizeKernelIN4util6AckleyILi2EEELi2ELj128EEvddPdPiS3_S3_iib:
	.zero		953


//--------------------- .nv.constant0._Z14optimizeKernelIN4util9RastriginILi2EEELi2ELj256EEvddPdPiS3_S3_iib --------------------------
	.section	.nv.constant0._Z14optimizeKernelIN4util9RastriginILi2EEELi2ELj256EEvddPdPiS3_S3_iib,"a",@progbits
	.sectionflags	@""
	.align	4
.nv.constant0._Z14optimizeKernelIN4util9RastriginILi2EEELi2ELj256EEvddPdPiS3_S3_iib:
	.zero		953


//--------------------- .nv.constant0._Z14optimizeKernelIN4util9RastriginILi2EEELi2ELj128EEvddPdPiS3_S3_iib --------------------------
	.section	.nv.constant0._Z14optimizeKernelIN4util9RastriginILi2EEELi2ELj128EEvddPdPiS3_S3_iib,"a",@progbits
	.sectionflags	@""
	.align	4
.nv.constant0._Z14optimizeKernelIN4util9RastriginILi2EEELi2ELj128EEvddPdPiS3_S3_iib:
	.zero		953


//--------------------- .nv.constant0._Z14optimizeKernelIN4util10RosenbrockILi2EEELi2ELj256EEvddPdPiS3_S3_iib --------------------------
	.section	.nv.constant0._Z14optimizeKernelIN4util10RosenbrockILi2EEELi2ELj256EEvddPdPiS3_S3_iib,"a",@progbits
	.sectionflags	@""
	.align	4
.nv.constant0._Z14optimizeKernelIN4util10RosenbrockILi2EEELi2ELj256EEvddPdPiS3_S3_iib:
	.zero		953


//--------------------- .nv.constant0._Z14optimizeKernelIN4util10RosenbrockILi2EEELi2ELj128EEvddPdPiS3_S3_iib --------------------------
	.section	.nv.constant0._Z14optimizeKernelIN4util10RosenbrockILi2EEELi2ELj128EEvddPdPiS3_S3_iib,"a",@progbits
	.sectionflags	@""
	.align	4
.nv.constant0._Z14optimizeKernelIN4util10RosenbrockILi2EEELi2ELj128EEvddPdPiS3_S3_iib:
	.zero		953


//--------------------- .nv.constant0._Z23generate_random_doublesP17curandStateXORWOWPdi --------------------------
	.section	.nv.constant0._Z23generate_random_doublesP17curandStateXORWOWPdi,"a",@progbits
	.sectionflags	@""
	.align	4
.nv.constant0._Z23generate_random_doublesP17curandStateXORWOWPdi:
	.zero		916


//--------------------- .nv.constant0._Z12setup_statesP17curandStateXORWOWi --------------------------
	.section	.nv.constant0._Z12setup_statesP17curandStateXORWOWi,"a",@progbits
	.sectionflags	@""
	.align	4
.nv.constant0._Z12setup_statesP17curandStateXORWOWi:
	.zero		908


//--------------------- SYMBOLS --------------------------

	.type		.nv.reservedSmem.offset0,@object
	.size		.nv.reservedSmem.offset0,0x4
	.type		.nv.reservedSmem.cap,@object
	.size		.nv.reservedSmem.cap,0x4
	.type		vprintf,@function
